	.target	sm_100a

	.elftype	@"ET_EXEC"


//--------------------- .note.nv.tkinfo           --------------------------
	.section	.note.nv.tkinfo,"",@"SHT_NOTE"
	.sectionflags	@"SHF_NOTE_NV_TKINFO"
	.tkinfo
        /*0018*/ 	.word	0x00000002
        /*0030*/ 	.string	""
        /*0030*/ 	.string	"ptxas"
        /*0030*/ 	.string	"Cuda compilation tools, release 13.0, V13.0.88"
        /*0030*/ 	.string	"Build cuda_13.0.r13.0/compiler.36424714_0"
        /*0030*/ 	.string	"-arch sm_100a -m 64 "



//--------------------- .note.nv.cuinfo           --------------------------
	.section	.note.nv.cuinfo,"",@"SHT_NOTE"
	.sectionflags	@"SHF_NOTE_NV_CUINFO"
        /*0018*/ 	.short	0x0002
        /*001a*/ 	.short	0x0064
        /*001c*/ 	.short	0x0082
	.zero		2


//--------------------- .nv.info                  --------------------------
	.section	.nv.info,"",@"SHT_CUDA_INFO"
	.align	4


	//----- nvinfo : EIATTR_REGCOUNT
	.align		4
        /*0000*/ 	.byte	0x04, 0x2f
        /*0002*/ 	.short	(.L_19 - .L_18)
	.align		4
.L_18:
        /*0004*/ 	.word	index@(_ZN7cutlass13device_kernelINS_4gemm6kernel13GemmUniversalIN4cute5tupleIJiiiiEEENS1_10collective13CollectiveMmaINS1_35MainloopSm100TmaUmmaWarpSpecializedILi5ELi2ELi2ENS5_IJNS4_1CILi2EEENSA_ILi4EEENSA_ILi1EEEEEEEENS5_IJNSA_ILi256EEESG_NSA_ILi32EEEEEENS_10tfloat32_tENS5_IJlSD_lEEESJ_SK_NS4_8TiledMMAINS4_8MMA_AtomIJNS4_23SM100_MMA_TF32_2x1SM_SSISJ_SJ_fLi256ELi256ELNS4_4UMMA5MajorE0ELSP_0ELNSO_7ScaleInE0ELSQ_0EEEEEENS4_6LayoutINS5_IJSD_SD_SD_EEENS5_IJNSA_ILi0EEESV_SV_EEEEENS5_IJNS4_10UnderscoreESY_SY_EEEEENS4_28SM100_TMA_2SM_LOAD_MULTICASTENS4_14ComposedLayoutINS4_7SwizzleILi3ELi4ELi3EEENS4_18smem_ptr_flag_bitsILi32EEENST_INS5_IJNSA_ILi8EEESH_EEENS5_IJSH_SD_EEEEEEEvNS4_8identityENS4_18SM100_TMA_2SM_LOADES1B_vS1C_EENS_8epilogue10collective18CollectiveEpilogueINS1F_23Sm100TmaWarpSpecializedILi4ELi2ELi32ELb1ELb0EEEJNS5_IJNSA_ILi128EEESG_SH_EEENS5_IJNST_IS1K_SD_EENST_ISH_SD_EEEEESJ_SK_SJ_SK_NS1F_6fusion15FusionCallbacksIS1J_NS1P_17LinearCombinationISJ_fSJ_fLNS_15FloatRoundStyleE2EEES1L_S1O_JEEENS4_5SM1004TMEM4LOAD26SM100_TMEM_LOAD_32dp32b32xENS4_13SM90_TMA_LOADES1B_NS4_39AutoVectorizingCopyWithAssumedAlignmentILi128EEENS4_14SM90_TMA_STOREES1B_S21_S21_EEEvvEEEEvNT_6ParamsE)
        /*0008*/ 	.word	0x00000080


	//----- nvinfo : EIATTR_FRAME_SIZE
	.align		4
.L_19:
        /*000c*/ 	.byte	0x04, 0x11
        /*000e*/ 	.short	(.L_21 - .L_20)
	.align		4
.L_20:
        /*0010*/ 	.word	index@($__internal_2_$__cuda_sm10x_tcgen05_guardrail_trap_unallocated_columns_being_dealloced)
        /*0014*/ 	.word	0x00000000


	//----- nvinfo : EIATTR_FRAME_SIZE
	.align		4
.L_21:
        /*0018*/ 	.byte	0x04, 0x11
        /*001a*/ 	.short	(.L_23 - .L_22)
	.align		4
.L_22:
        /*001c*/ 	.word	index@($__internal_1_$__cuda_sm10x_tcgen05_guardrail_trap_phase_invalid_during_alloc)
        /*0020*/ 	.word	0x00000000


	//----- nvinfo : EIATTR_FRAME_SIZE
	.align		4
.L_23:
        /*0024*/ 	.byte	0x04, 0x11
        /*0026*/ 	.short	(.L_25 - .L_24)
	.align		4
.L_24:
        /*0028*/ 	.word	index@($__internal_0_$__cuda_sm10x_tcgen05_guardrail_trap_col_being_dealloced_not_returned_by_alloc)
        /*002c*/ 	.word	0x00000000


	//----- nvinfo : EIATTR_FRAME_SIZE
	.align		4
.L_25:
        /*0030*/ 	.byte	0x04, 0x11
        /*0032*/ 	.short	(.L_27 - .L_26)
	.align		4
.L_26:
        /*0034*/ 	.word	index@(_ZN7cutlass13device_kernelINS_4gemm6kernel13GemmUniversalIN4cute5tupleIJiiiiEEENS1_10collective13CollectiveMmaINS1_35MainloopSm100TmaUmmaWarpSpecializedILi5ELi2ELi2ENS5_IJNS4_1CILi2EEENSA_ILi4EEENSA_ILi1EEEEEEEENS5_IJNSA_ILi256EEESG_NSA_ILi32EEEEEENS_10tfloat32_tENS5_IJlSD_lEEESJ_SK_NS4_8TiledMMAINS4_8MMA_AtomIJNS4_23SM100_MMA_TF32_2x1SM_SSISJ_SJ_fLi256ELi256ELNS4_4UMMA5MajorE0ELSP_0ELNSO_7ScaleInE0ELSQ_0EEEEEENS4_6LayoutINS5_IJSD_SD_SD_EEENS5_IJNSA_ILi0EEESV_SV_EEEEENS5_IJNS4_10UnderscoreESY_SY_EEEEENS4_28SM100_TMA_2SM_LOAD_MULTICASTENS4_14ComposedLayoutINS4_7SwizzleILi3ELi4ELi3EEENS4_18smem_ptr_flag_bitsILi32EEENST_INS5_IJNSA_ILi8EEESH_EEENS5_IJSH_SD_EEEEEEEvNS4_8identityENS4_18SM100_TMA_2SM_LOADES1B_vS1C_EENS_8epilogue10collective18CollectiveEpilogueINS1F_23Sm100TmaWarpSpecializedILi4ELi2ELi32ELb1ELb0EEEJNS5_IJNSA_ILi128EEESG_SH_EEENS5_IJNST_IS1K_SD_EENST_ISH_SD_EEEEESJ_SK_SJ_SK_NS1F_6fusion15FusionCallbacksIS1J_NS1P_17LinearCombinationISJ_fSJ_fLNS_15FloatRoundStyleE2EEES1L_S1O_JEEENS4_5SM1004TMEM4LOAD26SM100_TMEM_LOAD_32dp32b32xENS4_13SM90_TMA_LOADES1B_NS4_39AutoVectorizingCopyWithAssumedAlignmentILi128EEENS4_14SM90_TMA_STOREES1B_S21_S21_EEEvvEEEEvNT_6ParamsE)
        /*0038*/ 	.word	0x00000000


	//----- nvinfo : EIATTR_MIN_STACK_SIZE
	.align		4
.L_27:
        /*003c*/ 	.byte	0x04, 0x12
        /*003e*/ 	.short	(.L_29 - .L_28)
	.align		4
.L_28:
        /*0040*/ 	.word	index@(_ZN7cutlass13device_kernelINS_4gemm6kernel13GemmUniversalIN4cute5tupleIJiiiiEEENS1_10collective13CollectiveMmaINS1_35MainloopSm100TmaUmmaWarpSpecializedILi5ELi2ELi2ENS5_IJNS4_1CILi2EEENSA_ILi4EEENSA_ILi1EEEEEEEENS5_IJNSA_ILi256EEESG_NSA_ILi32EEEEEENS_10tfloat32_tENS5_IJlSD_lEEESJ_SK_NS4_8TiledMMAINS4_8MMA_AtomIJNS4_23SM100_MMA_TF32_2x1SM_SSISJ_SJ_fLi256ELi256ELNS4_4UMMA5MajorE0ELSP_0ELNSO_7ScaleInE0ELSQ_0EEEEEENS4_6LayoutINS5_IJSD_SD_SD_EEENS5_IJNSA_ILi0EEESV_SV_EEEEENS5_IJNS4_10UnderscoreESY_SY_EEEEENS4_28SM100_TMA_2SM_LOAD_MULTICASTENS4_14ComposedLayoutINS4_7SwizzleILi3ELi4ELi3EEENS4_18smem_ptr_flag_bitsILi32EEENST_INS5_IJNSA_ILi8EEESH_EEENS5_IJSH_SD_EEEEEEEvNS4_8identityENS4_18SM100_TMA_2SM_LOADES1B_vS1C_EENS_8epilogue10collective18CollectiveEpilogueINS1F_23Sm100TmaWarpSpecializedILi4ELi2ELi32ELb1ELb0EEEJNS5_IJNSA_ILi128EEESG_SH_EEENS5_IJNST_IS1K_SD_EENST_ISH_SD_EEEEESJ_SK_SJ_SK_NS1F_6fusion15FusionCallbacksIS1J_NS1P_17LinearCombinationISJ_fSJ_fLNS_15FloatRoundStyleE2EEES1L_S1O_JEEENS4_5SM1004TMEM4LOAD26SM100_TMEM_LOAD_32dp32b32xENS4_13SM90_TMA_LOADES1B_NS4_39AutoVectorizingCopyWithAssumedAlignmentILi128EEENS4_14SM90_TMA_STOREES1B_S21_S21_EEEvvEEEEvNT_6ParamsE)
        /*0044*/ 	.word	0x00000000
.L_29:


//--------------------- .nv.compat                --------------------------
	.section	.nv.compat,"",@"SHT_CUDA_COMPAT_INFO"
	.align	4
        /*0000*/ 	.byte	0x02, 0x09, 0x01, 0x00, 0x02, 0x02, 0x02, 0x00, 0x02, 0x05, 0x05, 0x00, 0x03, 0x07, 0x01, 0x01
        /*0010*/ 	.byte	0x02, 0x03, 0x01, 0x00, 0x02, 0x06, 0x01, 0x00, 0x04, 0x0b, 0x08, 0x00, 0x09, 0x00, 0x00, 0x00
        /*0020*/ 	.byte	0x00, 0x00, 0x00, 0x00


//--------------------- .nv.info._ZN7cutlass13device_kernelINS_4gemm6kernel13GemmUniversalIN4cute5tupleIJiiiiEEENS1_10collective13CollectiveMmaINS1_35MainloopSm100TmaUmmaWarpSpecializedILi5ELi2ELi2ENS5_IJNS4_1CILi2EEENSA_ILi4EEENSA_ILi1EEEEEEEENS5_IJNSA_ILi256EEESG_NSA_ILi32EEEEEENS_10tfloat32_tENS5_IJlSD_lEEESJ_SK_NS4_8TiledMMAINS4_8MMA_AtomIJNS4_23SM100_MMA_TF32_2x1SM_SSISJ_SJ_fLi256ELi256ELNS4_4UMMA5MajorE0ELSP_0ELNSO_7ScaleInE0ELSQ_0EEEEEENS4_6LayoutINS5_IJSD_SD_SD_EEENS5_IJNSA_ILi0EEESV_SV_EEEEENS5_IJNS4_10UnderscoreESY_SY_EEEEENS4_28SM100_TMA_2SM_LOAD_MULTICASTENS4_14ComposedLayoutINS4_7SwizzleILi3ELi4ELi3EEENS4_18smem_ptr_flag_bitsILi32EEENST_INS5_IJNSA_ILi8EEESH_EEENS5_IJSH_SD_EEEEEEEvNS4_8identityENS4_18SM100_TMA_2SM_LOADES1B_vS1C_EENS_8epilogue10collective18CollectiveEpilogueINS1F_23Sm100TmaWarpSpecializedILi4ELi2ELi32ELb1ELb0EEEJNS5_IJNSA_ILi128EEESG_SH_EEENS5_IJNST_IS1K_SD_EENST_ISH_SD_EEEEESJ_SK_SJ_SK_NS1F_6fusion15FusionCallbacksIS1J_NS1P_17LinearCombinationISJ_fSJ_fLNS_15FloatRoundStyleE2EEES1L_S1O_JEEENS4_5SM1004TMEM4LOAD26SM100_TMEM_LOAD_32dp32b32xENS4_13SM90_TMA_LOADES1B_NS4_39AutoVectorizingCopyWithAssumedAlignmentILi128EEENS4_14SM90_TMA_STOREES1B_S21_S21_EEEvvEEEEvNT_6ParamsE --------------------------
	.section	.nv.info._ZN7cutlass13device_kernelINS_4gemm6kernel13GemmUniversalIN4cute5tupleIJiiiiEEENS1_10collective13CollectiveMmaINS1_35MainloopSm100TmaUmmaWarpSpecializedILi5ELi2ELi2ENS5_IJNS4_1CILi2EEENSA_ILi4EEENSA_ILi1EEEEEEEENS5_IJNSA_ILi256EEESG_NSA_ILi32EEEEEENS_10tfloat32_tENS5_IJlSD_lEEESJ_SK_NS4_8TiledMMAINS4_8MMA_AtomIJNS4_23SM100_MMA_TF32_2x1SM_SSISJ_SJ_fLi256ELi256ELNS4_4UMMA5MajorE0ELSP_0ELNSO_7ScaleInE0ELSQ_0EEEEEENS4_6LayoutINS5_IJSD_SD_SD_EEENS5_IJNSA_ILi0EEESV_SV_EEEEENS5_IJNS4_10UnderscoreESY_SY_EEEEENS4_28SM100_TMA_2SM_LOAD_MULTICASTENS4_14ComposedLayoutINS4_7SwizzleILi3ELi4ELi3EEENS4_18smem_ptr_flag_bitsILi32EEENST_INS5_IJNSA_ILi8EEESH_EEENS5_IJSH_SD_EEEEEEEvNS4_8identityENS4_18SM100_TMA_2SM_LOADES1B_vS1C_EENS_8epilogue10collective18CollectiveEpilogueINS1F_23Sm100TmaWarpSpecializedILi4ELi2ELi32ELb1ELb0EEEJNS5_IJNSA_ILi128EEESG_SH_EEENS5_IJNST_IS1K_SD_EENST_ISH_SD_EEEEESJ_SK_SJ_SK_NS1F_6fusion15FusionCallbacksIS1J_NS1P_17LinearCombinationISJ_fSJ_fLNS_15FloatRoundStyleE2EEES1L_S1O_JEEENS4_5SM1004TMEM4LOAD26SM100_TMEM_LOAD_32dp32b32xENS4_13SM90_TMA_LOADES1B_NS4_39AutoVectorizingCopyWithAssumedAlignmentILi128EEENS4_14SM90_TMA_STOREES1B_S21_S21_EEEvvEEEEvNT_6ParamsE,"",@"SHT_CUDA_INFO"
	.sectionflags	@""
	.align	4


	//----- nvinfo : EIATTR_CUDA_API_VERSION
	.align		4
        /*0000*/ 	.byte	0x04, 0x37
        /*0002*/ 	.short	(.L_31 - .L_30)
.L_30:
        /*0004*/ 	.word	0x00000082


	//----- nvinfo : EIATTR_KPARAM_INFO
	.align		4
.L_31:
        /*0008*/ 	.byte	0x04, 0x17
        /*000a*/ 	.short	(.L_33 - .L_32)
.L_32:
        /*000c*/ 	.word	0x00000000
        /*0010*/ 	.short	0x0000
        /*0012*/ 	.short	0x0000
        /*0014*/ 	.byte	0x00, 0xf0, 0x01, 0x20


	//----- nvinfo : EIATTR_AT_ENTRY_FRAGMENTS
	.align		4
.L_33:
        /*0018*/ 	.byte	0x04, 0x4f
        /*001a*/ 	.short	(.L_35 - .L_34)


	//   ....[0]....
.L_34:
        /*001c*/ 	.word	0x00000007


	//----- nvinfo : EIATTR_RESERVED_SMEM_USED
	.align		4
.L_35:
        /*0020*/ 	.byte	0x01, 0x41
	.zero		2


	//----- nvinfo : EIATTR_SPARSE_MMA_MASK
	.align		4
        /*0024*/ 	.byte	0x03, 0x50
        /*0026*/ 	.short	0x0000


	//----- nvinfo : EIATTR_TCGEN05_2CTA_USED
	.align		4
        /*0028*/ 	.byte	0x01, 0x52
	.zero		2


	//----- nvinfo : EIATTR_MAXREG_COUNT
	.align		4
        /*002c*/ 	.byte	0x03, 0x1b
        /*002e*/ 	.short	0x00ff


	//----- nvinfo : EIATTR_NUM_BARRIERS
	.align		4
        /*0030*/ 	.byte	0x02, 0x4c
        /*0032*/ 	.byte	0x07
	.zero		1


	//----- nvinfo : EIATTR_EXTERNS
	.align		4
        /*0034*/ 	.byte	0x04, 0x0f
        /*0036*/ 	.short	(.L_37 - .L_36)


	//   ....[0]....
	.align		4
.L_36:
        /*0038*/ 	.word	index@(__assertfail)


	//----- nvinfo : EIATTR_MERCURY_ISA_VERSION
	.align		4
.L_37:
        /*003c*/ 	.byte	0x03, 0x5f
        /*003e*/ 	.short	0x0101


	//----- nvinfo : EIATTR_INT_WARP_WIDE_INSTR_OFFSETS
	.align		4
        /*0040*/ 	.byte	0x04, 0x31
        /*0042*/ 	.short	(.L_39 - .L_38)


	//   ....[0]....
.L_38:
        /*0044*/ 	.word	0x00000d40


	//   ....[1]....
        /*0048*/ 	.word	0x00000de0


	//   ....[2]....
        /*004c*/ 	.word	0x00004290


	//   ....[3]....
        /*0050*/ 	.word	0x000042b0


	//   ....[4]....
        /*0054*/ 	.word	0x000042e0


	//   ....[5]....
        /*0058*/ 	.word	0x00004e10


	//   ....[6]....
        /*005c*/ 	.word	0x00004e80


	//   ....[7]....
        /*0060*/ 	.word	0x00004f70


	//   ....[8]....
        /*0064*/ 	.word	0x00004ff0


	//   ....[9]....
        /*0068*/ 	.word	0x000050e0


	//   ....[10]....
        /*006c*/ 	.word	0x00005160


	//   ....[11]....
        /*0070*/ 	.word	0x00005260


	//   ....[12]....
        /*0074*/ 	.word	0x000052f0


	//   ....[13]....
        /*0078*/ 	.word	0x000053f0


	//   ....[14]....
        /*007c*/ 	.word	0x00005470


	//   ....[15]....
        /*0080*/ 	.word	0x00005570


	//   ....[16]....
        /*0084*/ 	.word	0x000055f0


	//   ....[17]....
        /*0088*/ 	.word	0x000056f0


	//   ....[18]....
        /*008c*/ 	.word	0x00005770


	//   ....[19]....
        /*0090*/ 	.word	0x00005860


	//   ....[20]....
        /*0094*/ 	.word	0x000058f0


	//----- nvinfo : EIATTR_COOP_GROUP_MASK_REGIDS
	.align		4
.L_39:
        /*0098*/ 	.byte	0x04, 0x29
        /*009a*/ 	.short	(.L_41 - .L_40)


	//   ....[0]....
.L_40:
        /*009c*/ 	.word	0xffffffff


	//   ....[1]....
        /*00a0*/ 	.word	0xffffffff


	//   ....[2]....
        /*00a4*/ 	.word	0xffffffff


	//   ....[3]....
        /*00a8*/ 	.word	0xffffffff


	//   ....[4]....
        /*00ac*/ 	.word	0xffffffff


	//   ....[5]....
        /*00b0*/ 	.word	0xffffffff


	//   ....[6]....
        /*00b4*/ 	.word	0xffffffff


	//   ....[7]....
        /*00b8*/ 	.word	0xffffffff


	//   ....[8]....
        /*00bc*/ 	.word	0xffffffff


	//   ....[9]....
        /*00c0*/ 	.word	0xffffffff


	//   ....[10]....
        /*00c4*/ 	.word	0xffffffff


	//   ....[11]....
        /*00c8*/ 	.word	0xffffffff


	//   ....[12]....
        /*00cc*/ 	.word	0xffffffff


	//   ....[13]....
        /*00d0*/ 	.word	0xffffffff


	//----- nvinfo : EIATTR_COOP_GROUP_INSTR_OFFSETS
	.align		4
.L_41:
        /*00d4*/ 	.byte	0x04, 0x28
        /*00d6*/ 	.short	(.L_43 - .L_42)


	//   ....[0]....
.L_42:
        /*00d8*/ 	.word	0x000000b0


	//   ....[1]....
        /*00dc*/ 	.word	0x00000510


	//   ....[2]....
        /*00e0*/ 	.word	0x000006f0


	//   ....[3]....
        /*00e4*/ 	.word	0x00000880


	//   ....[4]....
        /*00e8*/ 	.word	0x00000970


	//   ....[5]....
        /*00ec*/ 	.word	0x00000ad0


	//   ....[6]....
        /*00f0*/ 	.word	0x00000c20


	//   ....[7]....
        /*00f4*/ 	.word	0x00000e60


	//   ....[8]....
        /*00f8*/ 	.word	0x00002240


	//   ....[9]....
        /*00fc*/ 	.word	0x00003190


	//   ....[10]....
        /*0100*/ 	.word	0x00003660


	//   ....[11]....
        /*0104*/ 	.word	0x00003690


	//   ....[12]....
        /*0108*/ 	.word	0x00004190


	//   ....[13]....
        /*010c*/ 	.word	0x000043a0


	//----- nvinfo : EIATTR_VRC_CTA_INIT_COUNT
	.align		4
.L_43:
        /*0110*/ 	.byte	0x02, 0x4a
        /*0112*/ 	.byte	0x80
	.zero		1


	//----- nvinfo : EIATTR_SYSCALL_OFFSETS
	.align		4
        /*0114*/ 	.byte	0x04, 0x46
        /*0116*/ 	.short	(.L_45 - .L_44)


	//   ....[0]....
.L_44:
        /*0118*/ 	.word	0x000065a0


	//   ....[1]....
        /*011c*/ 	.word	0x00006690


	//   ....[2]....
        /*0120*/ 	.word	0x00006ff0


	//   ....[3]....
        /*0124*/ 	.word	0x00007e40


	//   ....[4]....
        /*0128*/ 	.word	0x00008c60


	//   ....[5]....
        /*012c*/ 	.word	0x00009ab0


	//   ....[6]....
        /*0130*/ 	.word	0x0000a910


	//   ....[7]....
        /*0134*/ 	.word	0x0000b7a0


	//   ....[8]....
        /*0138*/ 	.word	0x0000c600


	//   ....[9]....
        /*013c*/ 	.word	0x0000d410


	//----- nvinfo : EIATTR_MBARRIER_INSTR_OFFSETS
	.align		4
.L_45:
        /*0140*/ 	.byte	0x04, 0x39
        /*0142*/ 	.short	(.L_47 - .L_46)


	//   ....[0]....
.L_46:
        /*0144*/ 	.word	0x00000640
        /*0148*/ 	.word	0x000000ff
        /*014c*/ 	.word	0x00000000
        /*0150*/ 	.short	0x0100
        /*0152*/ 	.byte	0x04
	.zero		1


	//   ....[1]....
        /*0154*/ 	.word	0x00000650
        /*0158*/ 	.word	0x000000ff
        /*015c*/ 	.word	0x00000028
        /*0160*/ 	.short	0x0100
        /*0162*/ 	.byte	0x04
	.zero		1


	//   ....[2]....
        /*0164*/ 	.word	0x00000660
        /*0168*/ 	.word	0x000000ff
        /*016c*/ 	.word	0x00000008
        /*0170*/ 	.short	0x0100
        /*0172*/ 	.byte	0x04
	.zero		1


	//   ....[3]....
        /*0174*/ 	.word	0x00000670
        /*0178*/ 	.word	0x000000ff
        /*017c*/ 	.word	0x00000030
        /*0180*/ 	.short	0x0100
        /*0182*/ 	.byte	0x04
	.zero		1


	//   ....[4]....
        /*0184*/ 	.word	0x00000680
        /*0188*/ 	.word	0x000000ff
        /*018c*/ 	.word	0x00000010
        /*0190*/ 	.short	0x0100
        /*0192*/ 	.byte	0x04
	.zero		1


	//   ....[5]....
        /*0194*/ 	.word	0x00000690
        /*0198*/ 	.word	0x000000ff
        /*019c*/ 	.word	0x00000038
        /*01a0*/ 	.short	0x0100
        /*01a2*/ 	.byte	0x04
	.zero		1


	//   ....[6]....
        /*01a4*/ 	.word	0x000006a0
        /*01a8*/ 	.word	0x000000ff
        /*01ac*/ 	.word	0x00000018
        /*01b0*/ 	.short	0x0100
        /*01b2*/ 	.byte	0x04
	.zero		1


	//   ....[7]....
        /*01b4*/ 	.word	0x000006b0
        /*01b8*/ 	.word	0x000000ff
        /*01bc*/ 	.word	0x00000040
        /*01c0*/ 	.short	0x0100
        /*01c2*/ 	.byte	0x04
	.zero		1


	//   ....[8]....
        /*01c4*/ 	.word	0x000006c0
        /*01c8*/ 	.word	0x000000ff
        /*01cc*/ 	.word	0x00000020
        /*01d0*/ 	.short	0x0100
        /*01d2*/ 	.byte	0x04
	.zero		1


	//   ....[9]....
        /*01d4*/ 	.word	0x000006d0
        /*01d8*/ 	.word	0x000000ff
        /*01dc*/ 	.word	0x00000048
        /*01e0*/ 	.short	0x0100
        /*01e2*/ 	.byte	0x04
	.zero		1


	//   ....[10]....
        /*01e4*/ 	.word	0x000007f0
        /*01e8*/ 	.word	0x000000ff
        /*01ec*/ 	.word	0x00000050
        /*01f0*/ 	.short	0x0100
        /*01f2*/ 	.byte	0x04
	.zero		1


	//   ....[11]....
        /*01f4*/ 	.word	0x00000800
        /*01f8*/ 	.word	0x000000ff
        /*01fc*/ 	.word	0x00000070
        /*0200*/ 	.short	0x0100
        /*0202*/ 	.byte	0x04
	.zero		1


	//   ....[12]....
        /*0204*/ 	.word	0x00000810
        /*0208*/ 	.word	0x000000ff
        /*020c*/ 	.word	0x00000058
        /*0210*/ 	.short	0x0100
        /*0212*/ 	.byte	0x04
	.zero		1


	//   ....[13]....
        /*0214*/ 	.word	0x00000820
        /*0218*/ 	.word	0x000000ff
        /*021c*/ 	.word	0x00000078
        /*0220*/ 	.short	0x0100
        /*0222*/ 	.byte	0x04
	.zero		1


	//   ....[14]....
        /*0224*/ 	.word	0x00000830
        /*0228*/ 	.word	0x000000ff
        /*022c*/ 	.word	0x00000060
        /*0230*/ 	.short	0x0100
        /*0232*/ 	.byte	0x04
	.zero		1


	//   ....[15]....
        /*0234*/ 	.word	0x00000840
        /*0238*/ 	.word	0x000000ff
        /*023c*/ 	.word	0x00000080
        /*0240*/ 	.short	0x0100
        /*0242*/ 	.byte	0x04
	.zero		1


	//   ....[16]....
        /*0244*/ 	.word	0x00000850
        /*0248*/ 	.word	0x000000ff
        /*024c*/ 	.word	0x00000068
        /*0250*/ 	.short	0x0100
        /*0252*/ 	.byte	0x04
	.zero		1


	//   ....[17]....
        /*0254*/ 	.word	0x00000860
        /*0258*/ 	.word	0x000000ff
        /*025c*/ 	.word	0x00000088
        /*0260*/ 	.short	0x0100
        /*0262*/ 	.byte	0x04
	.zero		1


	//   ....[18]....
        /*0264*/ 	.word	0x00000940
        /*0268*/ 	.word	0x000000ff
        /*026c*/ 	.word	0x00000090
        /*0270*/ 	.short	0x0100
        /*0272*/ 	.byte	0x06
	.zero		1


	//   ....[19]....
        /*0274*/ 	.word	0x00000950
        /*0278*/ 	.word	0x000000ff
        /*027c*/ 	.word	0x00000098
        /*0280*/ 	.short	0x0100
        /*0282*/ 	.byte	0x06
	.zero		1


	//   ....[20]....
        /*0284*/ 	.word	0x00000a80
        /*0288*/ 	.word	0x000000ff
        /*028c*/ 	.word	0x000000a0
        /*0290*/ 	.short	0x0100
        /*0292*/ 	.byte	0x06
	.zero		1


	//   ....[21]....
        /*0294*/ 	.word	0x00000a90
        /*0298*/ 	.word	0x000000ff
        /*029c*/ 	.word	0x000000b0
        /*02a0*/ 	.short	0x0100
        /*02a2*/ 	.byte	0x06
	.zero		1


	//   ....[22]....
        /*02a4*/ 	.word	0x00000aa0
        /*02a8*/ 	.word	0x000000ff
        /*02ac*/ 	.word	0x000000a8
        /*02b0*/ 	.short	0x0100
        /*02b2*/ 	.byte	0x06
	.zero		1


	//   ....[23]....
        /*02b4*/ 	.word	0x00000ab0
        /*02b8*/ 	.word	0x000000ff
        /*02bc*/ 	.word	0x000000b8
        /*02c0*/ 	.short	0x0100
        /*02c2*/ 	.byte	0x06
	.zero		1


	//   ....[24]....
        /*02c4*/ 	.word	0x00000bd0
        /*02c8*/ 	.word	0x000000ff
        /*02cc*/ 	.word	0x000000c0
        /*02d0*/ 	.short	0x0100
        /*02d2*/ 	.byte	0x04
	.zero		1


	//   ....[25]....
        /*02d4*/ 	.word	0x00000be0
        /*02d8*/ 	.word	0x000000ff
        /*02dc*/ 	.word	0x000000d0
        /*02e0*/ 	.short	0x0100
        /*02e2*/ 	.byte	0x04
	.zero		1


	//   ....[26]....
        /*02e4*/ 	.word	0x00000bf0
        /*02e8*/ 	.word	0x000000ff
        /*02ec*/ 	.word	0x000000c8
        /*02f0*/ 	.short	0x0100
        /*02f2*/ 	.byte	0x04
	.zero		1


	//   ....[27]....
        /*02f4*/ 	.word	0x00000c00
        /*02f8*/ 	.word	0x000000ff
        /*02fc*/ 	.word	0x000000d8
        /*0300*/ 	.short	0x0100
        /*0302*/ 	.byte	0x04
	.zero		1


	//   ....[28]....
        /*0304*/ 	.word	0x00000cf0
        /*0308*/ 	.word	0x000000ff
        /*030c*/ 	.word	0x000000e0
        /*0310*/ 	.short	0x0100
        /*0312*/ 	.byte	0x04
	.zero		1


	//   ....[29]....
        /*0314*/ 	.word	0x00000d00
        /*0318*/ 	.word	0x000000ff
        /*031c*/ 	.word	0x000000f0
        /*0320*/ 	.short	0x0100
        /*0322*/ 	.byte	0x04
	.zero		1


	//   ....[30]....
        /*0324*/ 	.word	0x00000d10
        /*0328*/ 	.word	0x000000ff
        /*032c*/ 	.word	0x000000e8
        /*0330*/ 	.short	0x0100
        /*0332*/ 	.byte	0x04
	.zero		1


	//   ....[31]....
        /*0334*/ 	.word	0x00000d20
        /*0338*/ 	.word	0x000000ff
        /*033c*/ 	.word	0x000000f8
        /*0340*/ 	.short	0x0100
        /*0342*/ 	.byte	0x04
	.zero		1


	//   ....[32]....
        /*0344*/ 	.word	0x00000e20
        /*0348*/ 	.word	0x000000ff
        /*034c*/ 	.word	0x00000100
        /*0350*/ 	.short	0x0100
        /*0352*/ 	.byte	0x06
	.zero		1


	//   ....[33]....
        /*0354*/ 	.word	0x00001a60
        /*0358*/ 	.word	0x00000003
        /*035c*/ 	.word	0x000000f0
        /*0360*/ 	.short	0x010a
        /*0362*/ 	.byte	0xff
	.zero		1


	//   ....[34]....
        /*0364*/ 	.word	0x00001a90
        /*0368*/ 	.word	0x00000003
        /*036c*/ 	.word	0x000000e0
        /*0370*/ 	.short	0x0101
        /*0372*/ 	.byte	0xff
	.zero		1


	//   ....[35]....
        /*0374*/ 	.word	0x00001b50
        /*0378*/ 	.word	0x000000ff
        /*037c*/ 	.word	0x00000028
        /*0380*/ 	.short	0x010a
        /*0382*/ 	.byte	0x04
	.zero		1


	//   ....[36]....
        /*0384*/ 	.word	0x00001c20
        /*0388*/ 	.word	0x000000ff
        /*038c*/ 	.word	0x00000028
        /*0390*/ 	.short	0x010a
        /*0392*/ 	.byte	0x21
	.zero		1


	//   ....[37]....
        /*0394*/ 	.word	0x00001dd0
        /*0398*/ 	.word	0x000000ff
        /*039c*/ 	.word	0x00000028
        /*03a0*/ 	.short	0x010a
        /*03a2*/ 	.byte	0x05
	.zero		1


	//   ....[38]....
        /*03a4*/ 	.word	0x00001ee0
        /*03a8*/ 	.word	0x000000ff
        /*03ac*/ 	.word	0x00000098
        /*03b0*/ 	.short	0x0101
        /*03b2*/ 	.byte	0x06
	.zero		1


	//   ....[39]....
        /*03b4*/ 	.word	0x00001f00
        /*03b8*/ 	.word	0x000000ff
        /*03bc*/ 	.word	0x00000028
        /*03c0*/ 	.short	0x010a
        /*03c2*/ 	.byte	0x04
	.zero		1


	//   ....[40]....
        /*03c4*/ 	.word	0x00001f80
        /*03c8*/ 	.word	0x000000ff
        /*03cc*/ 	.word	0x00000028
        /*03d0*/ 	.short	0x010a
        /*03d2*/ 	.byte	0x11
	.zero		1


	//   ....[41]....
        /*03d4*/ 	.word	0x00002110
        /*03d8*/ 	.word	0x000000ff
        /*03dc*/ 	.word	0x00000028
        /*03e0*/ 	.short	0x010a
        /*03e2*/ 	.byte	0x05
	.zero		1


	//   ....[42]....
        /*03e4*/ 	.word	0x00002270
        /*03e8*/ 	.word	0x00000003
        /*03ec*/ 	.word	0x000000a0
        /*03f0*/ 	.short	0x010a
        /*03f2*/ 	.byte	0xff
	.zero		1


	//   ....[43]....
        /*03f4*/ 	.word	0x000023c0
        /*03f8*/ 	.word	0x00000000
        /*03fc*/ 	.word	0x00000000
        /*0400*/ 	.short	0x0101
        /*0402*/ 	.byte	0xff
	.zero		1


	//   ....[44]....
        /*0404*/ 	.word	0x00002980
        /*0408*/ 	.word	0x000000ff
        /*040c*/ 	.word	0x00000000
        /*0410*/ 	.short	0x010a
        /*0412*/ 	.byte	0x04
	.zero		1


	//   ....[45]....
        /*0414*/ 	.word	0x00002a10
        /*0418*/ 	.word	0x000000ff
        /*041c*/ 	.word	0x00000000
        /*0420*/ 	.short	0x010a
        /*0422*/ 	.byte	0x05
	.zero		1


	//   ....[46]....
        /*0424*/ 	.word	0x00002aa0
        /*0428*/ 	.word	0x000000ff
        /*042c*/ 	.word	0x00000000
        /*0430*/ 	.short	0x010a
        /*0432*/ 	.byte	0x05
	.zero		1


	//   ....[47]....
        /*0434*/ 	.word	0x00002b30
        /*0438*/ 	.word	0x000000ff
        /*043c*/ 	.word	0x00000000
        /*0440*/ 	.short	0x010a
        /*0442*/ 	.byte	0x05
	.zero		1


	//   ....[48]....
        /*0444*/ 	.word	0x00002bd0
        /*0448*/ 	.word	0x00000000
        /*044c*/ 	.word	0x00000000
        /*0450*/ 	.short	0x010a
        /*0452*/ 	.byte	0xff
	.zero		1


	//   ....[49]....
        /*0454*/ 	.word	0x00002cf0
        /*0458*/ 	.word	0x00000002
        /*045c*/ 	.word	0x000000e0
        /*0460*/ 	.short	0x010a
        /*0462*/ 	.byte	0xff
	.zero		1


	//   ....[50]....
        /*0464*/ 	.word	0x00002d50
        /*0468*/ 	.word	0x00000004
        /*046c*/ 	.word	0x00000000
        /*0470*/ 	.short	0x0101
        /*0472*/ 	.byte	0xff
	.zero		1


	//   ....[51]....
        /*0474*/ 	.word	0x00002d70
        /*0478*/ 	.word	0x000000ff
        /*047c*/ 	.word	0x000000b0
        /*0480*/ 	.short	0x010a
        /*0482*/ 	.byte	0x04
	.zero		1


	//   ....[52]....
        /*0484*/ 	.word	0x00002e90
        /*0488*/ 	.word	0x00000002
        /*048c*/ 	.word	0x000000a0
        /*0490*/ 	.short	0x010a
        /*0492*/ 	.byte	0xff
	.zero		1


	//   ....[53]....
        /*0494*/ 	.word	0x00002fa0
        /*0498*/ 	.word	0x00000002
        /*049c*/ 	.word	0x00000000
        /*04a0*/ 	.short	0x0101
        /*04a2*/ 	.byte	0xff
	.zero		1


	//   ....[54]....
        /*04a4*/ 	.word	0x00003030
        /*04a8*/ 	.word	0x000000ff
        /*04ac*/ 	.word	0x000000b0
        /*04b0*/ 	.short	0x0106
        /*04b2*/ 	.byte	0x04
	.zero		1


	//   ....[55]....
        /*04b4*/ 	.word	0x00003050
        /*04b8*/ 	.word	0x000000ff
        /*04bc*/ 	.word	0x000000b0
        /*04c0*/ 	.short	0x010a
        /*04c2*/ 	.byte	0x04
	.zero		1


	//   ....[56]....
        /*04c4*/ 	.word	0x000030e0
        /*04c8*/ 	.word	0x000000ff
        /*04cc*/ 	.word	0x000000b0
        /*04d0*/ 	.short	0x0106
        /*04d2*/ 	.byte	0x07
	.zero		1


	//   ....[57]....
        /*04d4*/ 	.word	0x00003120
        /*04d8*/ 	.word	0x00000000
        /*04dc*/ 	.word	0x000000b0
        /*04e0*/ 	.short	0x010a
        /*04e2*/ 	.byte	0xff
	.zero		1


	//   ....[58]....
        /*04e4*/ 	.word	0x00003360
        /*04e8*/ 	.word	0x000000ff
        /*04ec*/ 	.word	0x00000008
        /*04f0*/ 	.short	0x010a
        /*04f2*/ 	.byte	0x05
	.zero		1


	//   ....[59]....
        /*04f4*/ 	.word	0x00003380
        /*04f8*/ 	.word	0x000000ff
        /*04fc*/ 	.word	0x00000008
        /*0500*/ 	.short	0x010a
        /*0502*/ 	.byte	0x05
	.zero		1


	//   ....[60]....
        /*0504*/ 	.word	0x00003510
        /*0508*/ 	.word	0x000000ff
        /*050c*/ 	.word	0x00000008
        /*0510*/ 	.short	0x010a
        /*0512*/ 	.byte	0x05
	.zero		1


	//   ....[61]....
        /*0514*/ 	.word	0x00003530
        /*0518*/ 	.word	0x000000ff
        /*051c*/ 	.word	0x00000008
        /*0520*/ 	.short	0x010a
        /*0522*/ 	.byte	0x05
	.zero		1


	//   ....[62]....
        /*0524*/ 	.word	0x000035f0
        /*0528*/ 	.word	0x000000ff
        /*052c*/ 	.word	0x00000000
        /*0530*/ 	.short	0x0101
        /*0532*/ 	.byte	0x04
	.zero		1


	//   ....[63]....
        /*0534*/ 	.word	0x00003930
        /*0538*/ 	.word	0x00000000
        /*053c*/ 	.word	0x000000a0
        /*0540*/ 	.short	0x010a
        /*0542*/ 	.byte	0xff
	.zero		1


	//   ....[64]....
        /*0544*/ 	.word	0x000039f0
        /*0548*/ 	.word	0x00000000
        /*054c*/ 	.word	0x00000000
        /*0550*/ 	.short	0x0101
        /*0552*/ 	.byte	0xff
	.zero		1


	//   ....[65]....
        /*0554*/ 	.word	0x00003ab0
        /*0558*/ 	.word	0x000000ff
        /*055c*/ 	.word	0x00000000
        /*0560*/ 	.short	0x010a
        /*0562*/ 	.byte	0x04
	.zero		1


	//   ....[66]....
        /*0564*/ 	.word	0x00003ac0
        /*0568*/ 	.word	0x000000ff
        /*056c*/ 	.word	0x000000d0
        /*0570*/ 	.short	0x010a
        /*0572*/ 	.byte	0x1f
	.zero		1


	//   ....[67]....
        /*0574*/ 	.word	0x00003b70
        /*0578*/ 	.word	0x000000ff
        /*057c*/ 	.word	0x00000000
        /*0580*/ 	.short	0x010a
        /*0582*/ 	.byte	0x05
	.zero		1


	//   ....[68]....
        /*0584*/ 	.word	0x00003ca0
        /*0588*/ 	.word	0x000000ff
        /*058c*/ 	.word	0x00000000
        /*0590*/ 	.short	0x010a
        /*0592*/ 	.byte	0x04
	.zero		1


	//   ....[69]....
        /*0594*/ 	.word	0x00003fa0
        /*0598*/ 	.word	0x000000ff
        /*059c*/ 	.word	0x00000000
        /*05a0*/ 	.short	0x010a
        /*05a2*/ 	.byte	0x04
	.zero		1


	//   ....[70]....
        /*05a4*/ 	.word	0x00004040
        /*05a8*/ 	.word	0x00000000
        /*05ac*/ 	.word	0x00000000
        /*05b0*/ 	.short	0x010a
        /*05b2*/ 	.byte	0xff
	.zero		1


	//   ....[71]....
        /*05b4*/ 	.word	0x00004080
        /*05b8*/ 	.word	0x00000000
        /*05bc*/ 	.word	0x00000000
        /*05c0*/ 	.short	0x010a
        /*05c2*/ 	.byte	0xff
	.zero		1


	//   ....[72]....
        /*05c4*/ 	.word	0x000040f0
        /*05c8*/ 	.word	0x000000ff
        /*05cc*/ 	.word	0x00000000
        /*05d0*/ 	.short	0x0101
        /*05d2*/ 	.byte	0x04
	.zero		1


	//   ....[73]....
        /*05d4*/ 	.word	0x00004130
        /*05d8*/ 	.word	0x000000ff
        /*05dc*/ 	.word	0x00000100
        /*05e0*/ 	.short	0x010a
        /*05e2*/ 	.byte	0x1a
	.zero		1


	//   ....[74]....
        /*05e4*/ 	.word	0x00004180
        /*05e8*/ 	.word	0x000000ff
        /*05ec*/ 	.word	0x00000000
        /*05f0*/ 	.short	0x0101
        /*05f2*/ 	.byte	0x04
	.zero		1


	//   ....[75]....
        /*05f4*/ 	.word	0x00004600
        /*05f8*/ 	.word	0x0000000c
        /*05fc*/ 	.word	0x000000a0
        /*0600*/ 	.short	0x010a
        /*0602*/ 	.byte	0xff
	.zero		1


	//   ....[76]....
        /*0604*/ 	.word	0x00004770
        /*0608*/ 	.word	0x00000000
        /*060c*/ 	.word	0x00000000
        /*0610*/ 	.short	0x0101
        /*0612*/ 	.byte	0xff
	.zero		1


	//   ....[77]....
        /*0614*/ 	.word	0x00004c10
        /*0618*/ 	.word	0x000000ff
        /*061c*/ 	.word	0x00000098
        /*0620*/ 	.short	0x010a
        /*0622*/ 	.byte	0x15
	.zero		1


	//   ....[78]....
        /*0624*/ 	.word	0x00004d90
        /*0628*/ 	.word	0x000000ff
        /*062c*/ 	.word	0x00000070
        /*0630*/ 	.short	0x010a
        /*0632*/ 	.byte	0x15
	.zero		1


	//   ....[79]....
        /*0634*/ 	.word	0x00004f10
        /*0638*/ 	.word	0x000000ff
        /*063c*/ 	.word	0x00000050
        /*0640*/ 	.short	0x010b
        /*0642*/ 	.byte	0x15
	.zero		1


	//   ....[80]....
        /*0644*/ 	.word	0x00004f20
        /*0648*/ 	.word	0x000000ff
        /*064c*/ 	.word	0x00000000
        /*0650*/ 	.short	0x0101
        /*0652*/ 	.byte	0x06
	.zero		1


	//   ....[81]....
        /*0654*/ 	.word	0x00004f40
        /*0658*/ 	.word	0x000000ff
        /*065c*/ 	.word	0x00000078
        /*0660*/ 	.short	0x010a
        /*0662*/ 	.byte	0x15
	.zero		1


	//   ....[82]....
        /*0664*/ 	.word	0x00005080
        /*0668*/ 	.word	0x000000ff
        /*066c*/ 	.word	0x00000058
        /*0670*/ 	.short	0x010b
        /*0672*/ 	.byte	0x15
	.zero		1


	//   ....[83]....
        /*0674*/ 	.word	0x00005090
        /*0678*/ 	.word	0x000000ff
        /*067c*/ 	.word	0x00000000
        /*0680*/ 	.short	0x0101
        /*0682*/ 	.byte	0x07
	.zero		1


	//   ....[84]....
        /*0684*/ 	.word	0x000050b0
        /*0688*/ 	.word	0x000000ff
        /*068c*/ 	.word	0x00000080
        /*0690*/ 	.short	0x010a
        /*0692*/ 	.byte	0x15
	.zero		1


	//   ....[85]....
        /*0694*/ 	.word	0x00005200
        /*0698*/ 	.word	0x000000ff
        /*069c*/ 	.word	0x00000060
        /*06a0*/ 	.short	0x010b
        /*06a2*/ 	.byte	0x15
	.zero		1


	//   ....[86]....
        /*06a4*/ 	.word	0x00005210
        /*06a8*/ 	.word	0x000000ff
        /*06ac*/ 	.word	0x00000000
        /*06b0*/ 	.short	0x0101
        /*06b2*/ 	.byte	0x1d
	.zero		1


	//   ....[87]....
        /*06b4*/ 	.word	0x00005230
        /*06b8*/ 	.word	0x000000ff
        /*06bc*/ 	.word	0x00000088
        /*06c0*/ 	.short	0x010a
        /*06c2*/ 	.byte	0x15
	.zero		1


	//   ....[88]....
        /*06c4*/ 	.word	0x000053a0
        /*06c8*/ 	.word	0x000000ff
        /*06cc*/ 	.word	0x00000068
        /*06d0*/ 	.short	0x010b
        /*06d2*/ 	.byte	0x15
	.zero		1


	//   ....[89]....
        /*06d4*/ 	.word	0x000053b0
        /*06d8*/ 	.word	0x000000ff
        /*06dc*/ 	.word	0x00000000
        /*06e0*/ 	.short	0x0101
        /*06e2*/ 	.byte	0x18
	.zero		1


	//   ....[90]....
        /*06e4*/ 	.word	0x000053c0
        /*06e8*/ 	.word	0x000000ff
        /*06ec*/ 	.word	0x00000070
        /*06f0*/ 	.short	0x010a
        /*06f2*/ 	.byte	0x15
	.zero		1


	//   ....[91]....
        /*06f4*/ 	.word	0x00005520
        /*06f8*/ 	.word	0x000000ff
        /*06fc*/ 	.word	0x00000050
        /*0700*/ 	.short	0x010b
        /*0702*/ 	.byte	0x15
	.zero		1


	//   ....[92]....
        /*0704*/ 	.word	0x00005530
        /*0708*/ 	.word	0x000000ff
        /*070c*/ 	.word	0x00000000
        /*0710*/ 	.short	0x0101
        /*0712*/ 	.byte	0x06
	.zero		1


	//   ....[93]....
        /*0714*/ 	.word	0x00005540
        /*0718*/ 	.word	0x000000ff
        /*071c*/ 	.word	0x00000078
        /*0720*/ 	.short	0x010a
        /*0722*/ 	.byte	0x15
	.zero		1


	//   ....[94]....
        /*0724*/ 	.word	0x000056a0
        /*0728*/ 	.word	0x000000ff
        /*072c*/ 	.word	0x00000058
        /*0730*/ 	.short	0x010b
        /*0732*/ 	.byte	0x15
	.zero		1


	//   ....[95]....
        /*0734*/ 	.word	0x000056b0
        /*0738*/ 	.word	0x000000ff
        /*073c*/ 	.word	0x00000000
        /*0740*/ 	.short	0x0101
        /*0742*/ 	.byte	0x07
	.zero		1


	//   ....[96]....
        /*0744*/ 	.word	0x000056c0
        /*0748*/ 	.word	0x000000ff
        /*074c*/ 	.word	0x00000080
        /*0750*/ 	.short	0x010a
        /*0752*/ 	.byte	0x15
	.zero		1


	//   ....[97]....
        /*0754*/ 	.word	0x00005810
        /*0758*/ 	.word	0x000000ff
        /*075c*/ 	.word	0x00000060
        /*0760*/ 	.short	0x010b
        /*0762*/ 	.byte	0x15
	.zero		1


	//   ....[98]....
        /*0764*/ 	.word	0x00005820
        /*0768*/ 	.word	0x000000ff
        /*076c*/ 	.word	0x00000000
        /*0770*/ 	.short	0x0101
        /*0772*/ 	.byte	0x1d
	.zero		1


	//   ....[99]....
        /*0774*/ 	.word	0x00005830
        /*0778*/ 	.word	0x000000ff
        /*077c*/ 	.word	0x00000088
        /*0780*/ 	.short	0x010a
        /*0782*/ 	.byte	0x15
	.zero		1


	//   ....[100]....
        /*0784*/ 	.word	0x00005a20
        /*0788*/ 	.word	0x000000ff
        /*078c*/ 	.word	0x00000068
        /*0790*/ 	.short	0x010b
        /*0792*/ 	.byte	0x15
	.zero		1


	//   ....[101]....
        /*0794*/ 	.word	0x00005a30
        /*0798*/ 	.word	0x000000ff
        /*079c*/ 	.word	0x00000000
        /*07a0*/ 	.short	0x0101
        /*07a2*/ 	.byte	0x18
	.zero		1


	//   ....[102]....
        /*07a4*/ 	.word	0x00005a50
        /*07a8*/ 	.word	0x000000ff
        /*07ac*/ 	.word	0x00000070
        /*07b0*/ 	.short	0x010a
        /*07b2*/ 	.byte	0x15
	.zero		1


	//   ....[103]....
        /*07b4*/ 	.word	0x00005a70
        /*07b8*/ 	.word	0x000000ff
        /*07bc*/ 	.word	0x00000078
        /*07c0*/ 	.short	0x010a
        /*07c2*/ 	.byte	0x15
	.zero		1


	//   ....[104]....
        /*07c4*/ 	.word	0x00005a90
        /*07c8*/ 	.word	0x000000ff
        /*07cc*/ 	.word	0x00000080
        /*07d0*/ 	.short	0x010a
        /*07d2*/ 	.byte	0x15
	.zero		1


	//   ....[105]....
        /*07d4*/ 	.word	0x00005ae0
        /*07d8*/ 	.word	0x00000002
        /*07dc*/ 	.word	0x00000088
        /*07e0*/ 	.short	0x010a
        /*07e2*/ 	.byte	0xff
	.zero		1


	//   ....[106]....
        /*07e4*/ 	.word	0x00005e10
        /*07e8*/ 	.word	0x00000000
        /*07ec*/ 	.word	0x000000a0
        /*07f0*/ 	.short	0x010a
        /*07f2*/ 	.byte	0xff
	.zero		1


	//   ....[107]....
        /*07f4*/ 	.word	0x00005ee0
        /*07f8*/ 	.word	0x00000000
        /*07fc*/ 	.word	0x00000000
        /*0800*/ 	.short	0x0101
        /*0802*/ 	.byte	0xff
	.zero		1


	//   ....[108]....
        /*0804*/ 	.word	0x00006b30
        /*0808*/ 	.word	0x000000ff
        /*080c*/ 	.word	0x00000050
        /*0810*/ 	.short	0x010a
        /*0812*/ 	.byte	0x2b
	.zero		1


	//   ....[109]....
        /*0814*/ 	.word	0x00006c10
        /*0818*/ 	.word	0x00000075
        /*081c*/ 	.word	0x000000c0
        /*0820*/ 	.short	0x010a
        /*0822*/ 	.byte	0xff
	.zero		1


	//   ....[110]....
        /*0824*/ 	.word	0x00006da0
        /*0828*/ 	.word	0x000000ff
        /*082c*/ 	.word	0x00000050
        /*0830*/ 	.short	0x010a
        /*0832*/ 	.byte	0x2b
	.zero		1


	//   ....[111]....
        /*0834*/ 	.word	0x00006ed0
        /*0838*/ 	.word	0x00000075
        /*083c*/ 	.word	0x000000c0
        /*0840*/ 	.short	0x010a
        /*0842*/ 	.byte	0xff
	.zero		1


	//   ....[112]....
        /*0844*/ 	.word	0x00007ae0
        /*0848*/ 	.word	0x00000000
        /*084c*/ 	.word	0x00000000
        /*0850*/ 	.short	0x0101
        /*0852*/ 	.byte	0xff
	.zero		1


	//   ....[113]....
        /*0854*/ 	.word	0x00007af0
        /*0858*/ 	.word	0x00000003
        /*085c*/ 	.word	0x00000050
        /*0860*/ 	.short	0x010a
        /*0862*/ 	.byte	0xff
	.zero		1


	//   ....[114]....
        /*0864*/ 	.word	0x00007bd0
        /*0868*/ 	.word	0x00000003
        /*086c*/ 	.word	0x00000050
        /*0870*/ 	.short	0x010a
        /*0872*/ 	.byte	0xff
	.zero		1


	//   ....[115]....
        /*0874*/ 	.word	0x00008900
        /*0878*/ 	.word	0x0000007b
        /*087c*/ 	.word	0x00000000
        /*0880*/ 	.short	0x0101
        /*0882*/ 	.byte	0xff
	.zero		1


	//   ....[116]....
        /*0884*/ 	.word	0x00008920
        /*0888*/ 	.word	0x0000007c
        /*088c*/ 	.word	0x00000050
        /*0890*/ 	.short	0x010a
        /*0892*/ 	.byte	0xff
	.zero		1


	//   ....[117]....
        /*0894*/ 	.word	0x000089f0
        /*0898*/ 	.word	0x0000007c
        /*089c*/ 	.word	0x00000050
        /*08a0*/ 	.short	0x010a
        /*08a2*/ 	.byte	0xff
	.zero		1


	//   ....[118]....
        /*08a4*/ 	.word	0x00009720
        /*08a8*/ 	.word	0x0000007b
        /*08ac*/ 	.word	0x00000000
        /*08b0*/ 	.short	0x0101
        /*08b2*/ 	.byte	0xff
	.zero		1


	//   ....[119]....
        /*08b4*/ 	.word	0x00009740
        /*08b8*/ 	.word	0x0000007c
        /*08bc*/ 	.word	0x00000050
        /*08c0*/ 	.short	0x010a
        /*08c2*/ 	.byte	0xff
	.zero		1


	//   ....[120]....
        /*08c4*/ 	.word	0x00009820
        /*08c8*/ 	.word	0x0000007c
        /*08cc*/ 	.word	0x00000050
        /*08d0*/ 	.short	0x010a
        /*08d2*/ 	.byte	0xff
	.zero		1


	//   ....[121]....
        /*08d4*/ 	.word	0x0000a570
        /*08d8*/ 	.word	0x0000007c
        /*08dc*/ 	.word	0x00000000
        /*08e0*/ 	.short	0x0101
        /*08e2*/ 	.byte	0xff
	.zero		1


	//   ....[122]....
        /*08e4*/ 	.word	0x0000a590
        /*08e8*/ 	.word	0x0000007d
        /*08ec*/ 	.word	0x00000050
        /*08f0*/ 	.short	0x010a
        /*08f2*/ 	.byte	0xff
	.zero		1


	//   ....[123]....
        /*08f4*/ 	.word	0x0000a660
        /*08f8*/ 	.word	0x0000007d
        /*08fc*/ 	.word	0x00000050
        /*0900*/ 	.short	0x010a
        /*0902*/ 	.byte	0xff
	.zero		1


	//   ....[124]....
        /*0904*/ 	.word	0x0000b400
        /*0908*/ 	.word	0x00000032
        /*090c*/ 	.word	0x00000000
        /*0910*/ 	.short	0x0101
        /*0912*/ 	.byte	0xff
	.zero		1


	//   ....[125]....
        /*0914*/ 	.word	0x0000b420
        /*0918*/ 	.word	0x00000028
        /*091c*/ 	.word	0x00000050
        /*0920*/ 	.short	0x010a
        /*0922*/ 	.byte	0xff
	.zero		1


	//   ....[126]....
        /*0924*/ 	.word	0x0000b4f0
        /*0928*/ 	.word	0x00000028
        /*092c*/ 	.word	0x00000050
        /*0930*/ 	.short	0x010a
        /*0932*/ 	.byte	0xff
	.zero		1


	//   ....[127]....
        /*0934*/ 	.word	0x0000c260
        /*0938*/ 	.word	0x0000002e
        /*093c*/ 	.word	0x00000000
        /*0940*/ 	.short	0x0101
        /*0942*/ 	.byte	0xff
	.zero		1


	//   ....[128]....
        /*0944*/ 	.word	0x0000c280
        /*0948*/ 	.word	0x00000000
        /*094c*/ 	.word	0x00000050
        /*0950*/ 	.short	0x010a
        /*0952*/ 	.byte	0xff
	.zero		1


	//   ....[129]....
        /*0954*/ 	.word	0x0000c350
        /*0958*/ 	.word	0x00000000
        /*095c*/ 	.word	0x00000050
        /*0960*/ 	.short	0x010a
        /*0962*/ 	.byte	0xff
	.zero		1


	//   ....[130]....
        /*0964*/ 	.word	0x0000d0c0
        /*0968*/ 	.word	0x0000002e
        /*096c*/ 	.word	0x00000000
        /*0970*/ 	.short	0x0101
        /*0972*/ 	.byte	0xff
	.zero		1


	//   ....[131]....
        /*0974*/ 	.word	0x0000d0e0
        /*0978*/ 	.word	0x00000000
        /*097c*/ 	.word	0x00000050
        /*0980*/ 	.short	0x010a
        /*0982*/ 	.byte	0xff
	.zero		1


	//   ....[132]....
        /*0984*/ 	.word	0x0000d1b0
        /*0988*/ 	.word	0x00000000
        /*098c*/ 	.word	0x00000050
        /*0990*/ 	.short	0x010a
        /*0992*/ 	.byte	0xff
	.zero		1


	//   ....[133]....
        /*0994*/ 	.word	0x0000d540
        /*0998*/ 	.word	0x00000075
        /*099c*/ 	.word	0x00000000
        /*09a0*/ 	.short	0x0101
        /*09a2*/ 	.byte	0xff
	.zero		1


	//   ....[134]....
        /*09a4*/ 	.word	0x0000df20
        /*09a8*/ 	.word	0x00000000
        /*09ac*/ 	.word	0x00000000
        /*09b0*/ 	.short	0x0101
        /*09b2*/ 	.byte	0xff
	.zero		1


	//   ....[135]....
        /*09b4*/ 	.word	0x0000e1e0
        /*09b8*/ 	.word	0x000000ff
        /*09bc*/ 	.word	0x00000000
        /*09c0*/ 	.short	0x0101
        /*09c2*/ 	.byte	0x06
	.zero		1


	//   ....[136]....
        /*09c4*/ 	.word	0x0000e200
        /*09c8*/ 	.word	0x00000003
        /*09cc*/ 	.word	0x000000f0
        /*09d0*/ 	.short	0x010a
        /*09d2*/ 	.byte	0xff
	.zero		1


	//   ....[137]....
        /*09d4*/ 	.word	0x0000e260
        /*09d8*/ 	.word	0x00000000
        /*09dc*/ 	.word	0x00000028
        /*09e0*/ 	.short	0x010a
        /*09e2*/ 	.byte	0xff
	.zero		1


	//   ....[138]....
        /*09e4*/ 	.word	0x0000e2c0
        /*09e8*/ 	.word	0x00000000
        /*09ec*/ 	.word	0x00000028
        /*09f0*/ 	.short	0x010a
        /*09f2*/ 	.byte	0xff
	.zero		1


	//   ....[139]....
        /*09f4*/ 	.word	0x0000e310
        /*09f8*/ 	.word	0x00000003
        /*09fc*/ 	.word	0x000000a0
        /*0a00*/ 	.short	0x010a
        /*0a02*/ 	.byte	0xff
	.zero		1


	//   ....[140]....
        /*0a04*/ 	.word	0x0000e370
        /*0a08*/ 	.word	0x00000000
        /*0a0c*/ 	.word	0x00000000
        /*0a10*/ 	.short	0x010a
        /*0a12*/ 	.byte	0xff
	.zero		1


	//   ....[141]....
        /*0a14*/ 	.word	0x0000e3d0
        /*0a18*/ 	.word	0x00000000
        /*0a1c*/ 	.word	0x00000000
        /*0a20*/ 	.short	0x010a
        /*0a22*/ 	.byte	0xff
	.zero		1


	//   ....[142]....
        /*0a24*/ 	.word	0x0000e430
        /*0a28*/ 	.word	0x00000000
        /*0a2c*/ 	.word	0x00000000
        /*0a30*/ 	.short	0x010a
        /*0a32*/ 	.byte	0xff
	.zero		1


	//   ....[143]....
        /*0a34*/ 	.word	0x0000e490
        /*0a38*/ 	.word	0x00000000
        /*0a3c*/ 	.word	0x00000000
        /*0a40*/ 	.short	0x010a
        /*0a42*/ 	.byte	0xff
	.zero		1


	//   ....[144]....
        /*0a44*/ 	.word	0x0000e4e0
        /*0a48*/ 	.word	0x00000002
        /*0a4c*/ 	.word	0x000000e0
        /*0a50*/ 	.short	0x010a
        /*0a52*/ 	.byte	0xff
	.zero		1


	//   ....[145]....
        /*0a54*/ 	.word	0x0000e540
        /*0a58*/ 	.word	0x00000002
        /*0a5c*/ 	.word	0x000000b0
        /*0a60*/ 	.short	0x010a
        /*0a62*/ 	.byte	0xff
	.zero		1


	//   ....[146]....
        /*0a64*/ 	.word	0x0000e590
        /*0a68*/ 	.word	0x00000002
        /*0a6c*/ 	.word	0x000000a0
        /*0a70*/ 	.short	0x010a
        /*0a72*/ 	.byte	0xff
	.zero		1


	//   ....[147]....
        /*0a74*/ 	.word	0x0000e5f0
        /*0a78*/ 	.word	0x00000000
        /*0a7c*/ 	.word	0x000000b0
        /*0a80*/ 	.short	0x010a
        /*0a82*/ 	.byte	0xff
	.zero		1


	//   ....[148]....
        /*0a84*/ 	.word	0x0000e650
        /*0a88*/ 	.word	0x00000000
        /*0a8c*/ 	.word	0x00000008
        /*0a90*/ 	.short	0x010a
        /*0a92*/ 	.byte	0xff
	.zero		1


	//   ....[149]....
        /*0a94*/ 	.word	0x0000e730
        /*0a98*/ 	.word	0x00000000
        /*0a9c*/ 	.word	0x00000008
        /*0aa0*/ 	.short	0x010a
        /*0aa2*/ 	.byte	0xff
	.zero		1


	//   ....[150]....
        /*0aa4*/ 	.word	0x0000e780
        /*0aa8*/ 	.word	0x00000000
        /*0aac*/ 	.word	0x000000a0
        /*0ab0*/ 	.short	0x010a
        /*0ab2*/ 	.byte	0xff
	.zero		1


	//   ....[151]....
        /*0ab4*/ 	.word	0x0000e7e0
        /*0ab8*/ 	.word	0x00000000
        /*0abc*/ 	.word	0x000000d0
        /*0ac0*/ 	.short	0x010a
        /*0ac2*/ 	.byte	0xff
	.zero		1


	//   ....[152]....
        /*0ac4*/ 	.word	0x0000e840
        /*0ac8*/ 	.word	0x00000000
        /*0acc*/ 	.word	0x00000000
        /*0ad0*/ 	.short	0x010a
        /*0ad2*/ 	.byte	0xff
	.zero		1


	//   ....[153]....
        /*0ad4*/ 	.word	0x0000e8a0
        /*0ad8*/ 	.word	0x00000000
        /*0adc*/ 	.word	0x00000000
        /*0ae0*/ 	.short	0x010a
        /*0ae2*/ 	.byte	0xff
	.zero		1


	//   ....[154]....
        /*0ae4*/ 	.word	0x0000e900
        /*0ae8*/ 	.word	0x00000000
        /*0aec*/ 	.word	0x00000100
        /*0af0*/ 	.short	0x010a
        /*0af2*/ 	.byte	0xff
	.zero		1


	//   ....[155]....
        /*0af4*/ 	.word	0x0000e950
        /*0af8*/ 	.word	0x0000000c
        /*0afc*/ 	.word	0x000000a0
        /*0b00*/ 	.short	0x010a
        /*0b02*/ 	.byte	0xff
	.zero		1


	//   ....[156]....
        /*0b04*/ 	.word	0x0000e9b0
        /*0b08*/ 	.word	0x00000000
        /*0b0c*/ 	.word	0x00000098
        /*0b10*/ 	.short	0x010a
        /*0b12*/ 	.byte	0xff
	.zero		1


	//   ....[157]....
        /*0b14*/ 	.word	0x0000ea10
        /*0b18*/ 	.word	0x00000009
        /*0b1c*/ 	.word	0x00000070
        /*0b20*/ 	.short	0x010a
        /*0b22*/ 	.byte	0xff
	.zero		1


	//   ....[158]....
        /*0b24*/ 	.word	0x0000ea70
        /*0b28*/ 	.word	0x00000009
        /*0b2c*/ 	.word	0x00000078
        /*0b30*/ 	.short	0x010a
        /*0b32*/ 	.byte	0xff
	.zero		1


	//   ....[159]....
        /*0b34*/ 	.word	0x0000ead0
        /*0b38*/ 	.word	0x00000009
        /*0b3c*/ 	.word	0x00000080
        /*0b40*/ 	.short	0x010a
        /*0b42*/ 	.byte	0xff
	.zero		1


	//   ....[160]....
        /*0b44*/ 	.word	0x0000eb30
        /*0b48*/ 	.word	0x00000009
        /*0b4c*/ 	.word	0x00000088
        /*0b50*/ 	.short	0x010a
        /*0b52*/ 	.byte	0xff
	.zero		1


	//   ....[161]....
        /*0b54*/ 	.word	0x0000eb90
        /*0b58*/ 	.word	0x00000000
        /*0b5c*/ 	.word	0x00000070
        /*0b60*/ 	.short	0x010a
        /*0b62*/ 	.byte	0xff
	.zero		1


	//   ....[162]....
        /*0b64*/ 	.word	0x0000ebf0
        /*0b68*/ 	.word	0x00000000
        /*0b6c*/ 	.word	0x00000078
        /*0b70*/ 	.short	0x010a
        /*0b72*/ 	.byte	0xff
	.zero		1


	//   ....[163]....
        /*0b74*/ 	.word	0x0000ec50
        /*0b78*/ 	.word	0x00000000
        /*0b7c*/ 	.word	0x00000080
        /*0b80*/ 	.short	0x010a
        /*0b82*/ 	.byte	0xff
	.zero		1


	//   ....[164]....
        /*0b84*/ 	.word	0x0000ecb0
        /*0b88*/ 	.word	0x00000000
        /*0b8c*/ 	.word	0x00000088
        /*0b90*/ 	.short	0x010a
        /*0b92*/ 	.byte	0xff
	.zero		1


	//   ....[165]....
        /*0b94*/ 	.word	0x0000ed10
        /*0b98*/ 	.word	0x00000003
        /*0b9c*/ 	.word	0x00000070
        /*0ba0*/ 	.short	0x010a
        /*0ba2*/ 	.byte	0xff
	.zero		1


	//   ....[166]....
        /*0ba4*/ 	.word	0x0000ed70
        /*0ba8*/ 	.word	0x00000003
        /*0bac*/ 	.word	0x00000078
        /*0bb0*/ 	.short	0x010a
        /*0bb2*/ 	.byte	0xff
	.zero		1


	//   ....[167]....
        /*0bb4*/ 	.word	0x0000edd0
        /*0bb8*/ 	.word	0x00000003
        /*0bbc*/ 	.word	0x00000080
        /*0bc0*/ 	.short	0x010a
        /*0bc2*/ 	.byte	0xff
	.zero		1


	//   ....[168]....
        /*0bc4*/ 	.word	0x0000ee20
        /*0bc8*/ 	.word	0x00000000
        /*0bcc*/ 	.word	0x000000a0
        /*0bd0*/ 	.short	0x010a
        /*0bd2*/ 	.byte	0xff
	.zero		1


	//   ....[169]....
        /*0bd4*/ 	.word	0x0000ee80
        /*0bd8*/ 	.word	0x00000002
        /*0bdc*/ 	.word	0x00000050
        /*0be0*/ 	.short	0x010a
        /*0be2*/ 	.byte	0xff
	.zero		1


	//   ....[170]....
        /*0be4*/ 	.word	0x0000eed0
        /*0be8*/ 	.word	0x00000075
        /*0bec*/ 	.word	0x000000c0
        /*0bf0*/ 	.short	0x010a
        /*0bf2*/ 	.byte	0xff
	.zero		1


	//   ....[171]....
        /*0bf4*/ 	.word	0x0000ef20
        /*0bf8*/ 	.word	0x00000003
        /*0bfc*/ 	.word	0x00000050
        /*0c00*/ 	.short	0x010a
        /*0c02*/ 	.byte	0xff
	.zero		1


	//   ....[172]....
        /*0c04*/ 	.word	0x0000ef70
        /*0c08*/ 	.word	0x0000007c
        /*0c0c*/ 	.word	0x00000050
        /*0c10*/ 	.short	0x010a
        /*0c12*/ 	.byte	0xff
	.zero		1


	//   ....[173]....
        /*0c14*/ 	.word	0x0000efc0
        /*0c18*/ 	.word	0x0000007c
        /*0c1c*/ 	.word	0x00000050
        /*0c20*/ 	.short	0x010a
        /*0c22*/ 	.byte	0xff
	.zero		1


	//   ....[174]....
        /*0c24*/ 	.word	0x0000f010
        /*0c28*/ 	.word	0x0000007d
        /*0c2c*/ 	.word	0x00000050
        /*0c30*/ 	.short	0x010a
        /*0c32*/ 	.byte	0xff
	.zero		1


	//   ....[175]....
        /*0c34*/ 	.word	0x0000f060
        /*0c38*/ 	.word	0x00000028
        /*0c3c*/ 	.word	0x00000050
        /*0c40*/ 	.short	0x010a
        /*0c42*/ 	.byte	0xff
	.zero		1


	//   ....[176]....
        /*0c44*/ 	.word	0x0000f0b0
        /*0c48*/ 	.word	0x00000000
        /*0c4c*/ 	.word	0x00000050
        /*0c50*/ 	.short	0x010a
        /*0c52*/ 	.byte	0xff
	.zero		1


	//   ....[177]....
        /*0c54*/ 	.word	0x0000f100
        /*0c58*/ 	.word	0x00000000
        /*0c5c*/ 	.word	0x00000050
        /*0c60*/ 	.short	0x010a
        /*0c62*/ 	.byte	0xff
	.zero		1


	//----- nvinfo : EIATTR_NUM_MBARRIERS
	.align		4
.L_47:
        /*0c64*/ 	.byte	0x03, 0x38
        /*0c66*/ 	.short	0x0021


	//----- nvinfo : EIATTR_EXIT_INSTR_OFFSETS
	.align		4
        /*0c68*/ 	.byte	0x04, 0x1c
        /*0c6a*/ 	.short	(.L_49 - .L_48)


	//   ....[0]....
.L_48:
        /*0c6c*/ 	.word	0x00002c00


	//   ....[1]....
        /*0c70*/ 	.word	0x000030f0


	//   ....[2]....
        /*0c74*/ 	.word	0x00003150


	//   ....[3]....
        /*0c78*/ 	.word	0x000043b0


	//   ....[4]....
        /*0c7c*/ 	.word	0x00005b10


	//   ....[5]....
        /*0c80*/ 	.word	0x00005b50


	//   ....[6]....
        /*0c84*/ 	.word	0x0000e0e0


	//   ....[7]....
        /*0c88*/ 	.word	0x0000e150


	//   ....[8]....
        /*0c8c*/ 	.word	0x0000e180


	//   ....[9]....
        /*0c90*/ 	.word	0x0000e1f0


	//----- nvinfo : EIATTR_MAX_THREADS
	.align		4
.L_49:
        /*0c94*/ 	.byte	0x04, 0x05
        /*0c96*/ 	.short	(.L_51 - .L_50)
.L_50:
        /*0c98*/ 	.word	0x00000100
        /*0c9c*/ 	.word	0x00000001
        /*0ca0*/ 	.word	0x00000001


	//----- nvinfo : EIATTR_CRS_STACK_SIZE
	.align		4
.L_51:
        /*0ca4*/ 	.byte	0x04, 0x1e
        /*0ca6*/ 	.short	(.L_53 - .L_52)
.L_52:
        /*0ca8*/ 	.word	0x00000000


	//----- nvinfo : EIATTR_CBANK_PARAM_SIZE
	.align		4
.L_53:
        /*0cac*/ 	.byte	0x03, 0x19
        /*0cae*/ 	.short	0x0800


	//----- nvinfo : EIATTR_PARAM_CBANK
	.align		4
        /*0cb0*/ 	.byte	0x04, 0x0a
        /*0cb2*/ 	.short	(.L_55 - .L_54)
	.align		4
.L_54:
        /*0cb4*/ 	.word	index@(.nv.constant0._ZN7cutlass13device_kernelINS_4gemm6kernel13GemmUniversalIN4cute5tupleIJiiiiEEENS1_10collective13CollectiveMmaINS1_35MainloopSm100TmaUmmaWarpSpecializedILi5ELi2ELi2ENS5_IJNS4_1CILi2EEENSA_ILi4EEENSA_ILi1EEEEEEEENS5_IJNSA_ILi256EEESG_NSA_ILi32EEEEEENS_10tfloat32_tENS5_IJlSD_lEEESJ_SK_NS4_8TiledMMAINS4_8MMA_AtomIJNS4_23SM100_MMA_TF32_2x1SM_SSISJ_SJ_fLi256ELi256ELNS4_4UMMA5MajorE0ELSP_0ELNSO_7ScaleInE0ELSQ_0EEEEEENS4_6LayoutINS5_IJSD_SD_SD_EEENS5_IJNSA_ILi0EEESV_SV_EEEEENS5_IJNS4_10UnderscoreESY_SY_EEEEENS4_28SM100_TMA_2SM_LOAD_MULTICASTENS4_14ComposedLayoutINS4_7SwizzleILi3ELi4ELi3EEENS4_18smem_ptr_flag_bitsILi32EEENST_INS5_IJNSA_ILi8EEESH_EEENS5_IJSH_SD_EEEEEEEvNS4_8identityENS4_18SM100_TMA_2SM_LOADES1B_vS1C_EENS_8epilogue10collective18CollectiveEpilogueINS1F_23Sm100TmaWarpSpecializedILi4ELi2ELi32ELb1ELb0EEEJNS5_IJNSA_ILi128EEESG_SH_EEENS5_IJNST_IS1K_SD_EENST_ISH_SD_EEEEESJ_SK_SJ_SK_NS1F_6fusion15FusionCallbacksIS1J_NS1P_17LinearCombinationISJ_fSJ_fLNS_15FloatRoundStyleE2EEES1L_S1O_JEEENS4_5SM1004TMEM4LOAD26SM100_TMEM_LOAD_32dp32b32xENS4_13SM90_TMA_LOADES1B_NS4_39AutoVectorizingCopyWithAssumedAlignmentILi128EEENS4_14SM90_TMA_STOREES1B_S21_S21_EEEvvEEEEvNT_6ParamsE)
        /*0cb8*/ 	.short	0x0380
        /*0cba*/ 	.short	0x0800


	//----- nvinfo : EIATTR_SW_WAR
	.align		4
.L_55:
        /*0cbc*/ 	.byte	0x04, 0x36
        /*0cbe*/ 	.short	(.L_57 - .L_56)
.L_56:
        /*0cc0*/ 	.word	0x00000008
.L_57:


//--------------------- .nv.callgraph             --------------------------
	.section	.nv.callgraph,"",@"SHT_CUDA_CALLGRAPH"
	.align	4
	.sectionentsize	8
	.align		4
        /*0000*/ 	.word	0x00000000
	.align		4
        /*0004*/ 	.word	0xffffffff
	.align		4
        /*0008*/ 	.word	index@(_ZN7cutlass13device_kernelINS_4gemm6kernel13GemmUniversalIN4cute5tupleIJiiiiEEENS1_10collective13CollectiveMmaINS1_35MainloopSm100TmaUmmaWarpSpecializedILi5ELi2ELi2ENS5_IJNS4_1CILi2EEENSA_ILi4EEENSA_ILi1EEEEEEEENS5_IJNSA_ILi256EEESG_NSA_ILi32EEEEEENS_10tfloat32_tENS5_IJlSD_lEEESJ_SK_NS4_8TiledMMAINS4_8MMA_AtomIJNS4_23SM100_MMA_TF32_2x1SM_SSISJ_SJ_fLi256ELi256ELNS4_4UMMA5MajorE0ELSP_0ELNSO_7ScaleInE0ELSQ_0EEEEEENS4_6LayoutINS5_IJSD_SD_SD_EEENS5_IJNSA_ILi0EEESV_SV_EEEEENS5_IJNS4_10UnderscoreESY_SY_EEEEENS4_28SM100_TMA_2SM_LOAD_MULTICASTENS4_14ComposedLayoutINS4_7SwizzleILi3ELi4ELi3EEENS4_18smem_ptr_flag_bitsILi32EEENST_INS5_IJNSA_ILi8EEESH_EEENS5_IJSH_SD_EEEEEEEvNS4_8identityENS4_18SM100_TMA_2SM_LOADES1B_vS1C_EENS_8epilogue10collective18CollectiveEpilogueINS1F_23Sm100TmaWarpSpecializedILi4ELi2ELi32ELb1ELb0EEEJNS5_IJNSA_ILi128EEESG_SH_EEENS5_IJNST_IS1K_SD_EENST_ISH_SD_EEEEESJ_SK_SJ_SK_NS1F_6fusion15FusionCallbacksIS1J_NS1P_17LinearCombinationISJ_fSJ_fLNS_15FloatRoundStyleE2EEES1L_S1O_JEEENS4_5SM1004TMEM4LOAD26SM100_TMEM_LOAD_32dp32b32xENS4_13SM90_TMA_LOADES1B_NS4_39AutoVectorizingCopyWithAssumedAlignmentILi128EEENS4_14SM90_TMA_STOREES1B_S21_S21_EEEvvEEEEvNT_6ParamsE)
	.align		4
        /*000c*/ 	.word	index@(__assertfail)
	.align		4
        /*0010*/ 	.word	0x00000000
	.align		4
        /*0014*/ 	.word	0xfffffffe
	.align		4
        /*0018*/ 	.word	0x00000000
	.align		4
        /*001c*/ 	.word	0xfffffffd
	.align		4
        /*0020*/ 	.word	0x00000000
	.align		4
        /*0024*/ 	.word	0xfffffffc


//--------------------- .nv.constant4             --------------------------
	.section	.nv.constant4,"a",@progbits
	.align	8
	.align		8
.nv.constant4:
        /*0000*/ 	.dword	__assertfail
	.align		8
        /*0008*/ 	.dword	__unnamed_1
	.align		8
        /*0010*/ 	.dword	__unnamed_2
	.align		8
        /*0018*/ 	.dword	_ZN40_INTERNAL_fb48c490_4_k_cu_0c51ff3c_299104cuda3std3__45__cpo5beginE
	.align		8
        /*0020*/ 	.dword	_ZN40_INTERNAL_fb48c490_4_k_cu_0c51ff3c_299104cuda3std3__45__cpo3endE
	.align		8
        /*0028*/ 	.dword	_ZN40_INTERNAL_fb48c490_4_k_cu_0c51ff3c_299104cuda3std3__45__cpo6cbeginE
	.align		8
        /*0030*/ 	.dword	_ZN40_INTERNAL_fb48c490_4_k_cu_0c51ff3c_299104cuda3std3__45__cpo4cendE
	.align		8
        /*0038*/ 	.dword	_ZN40_INTERNAL_fb48c490_4_k_cu_0c51ff3c_299104cuda3std3__442_GLOBAL__N__fb48c490_4_k_cu_0c51ff3c_299106ignoreE
	.align		8
        /*0040*/ 	.dword	_ZN40_INTERNAL_fb48c490_4_k_cu_0c51ff3c_299104cuda3std3__419piecewise_constructE
	.align		8
        /*0048*/ 	.dword	_ZN40_INTERNAL_fb48c490_4_k_cu_0c51ff3c_299104cuda3std3__48in_placeE
	.align		8
        /*0050*/ 	.dword	_ZN40_INTERNAL_fb48c490_4_k_cu_0c51ff3c_299104cuda3std6ranges3__45__cpo4swapE
	.align		8
        /*0058*/ 	.dword	_ZN40_INTERNAL_fb48c490_4_k_cu_0c51ff3c_299104cuda3std6ranges3__45__cpo9iter_moveE
	.align		8
        /*0060*/ 	.dword	_ZN40_INTERNAL_fb48c490_4_k_cu_0c51ff3c_299104cute7productE
	.align		8
        /*0068*/ 	.dword	_ZN40_INTERNAL_fb48c490_4_k_cu_0c51ff3c_299104cute1_E
	.align		8
        /*0070*/ 	.dword	$str$25
	.align		8
        /*0078*/ 	.dword	$str$26
	.align		8
        /*0080*/ 	.dword	$str$27
	.align		8
        /*0088*/ 	.dword	$str$28


//--------------------- .text._ZN7cutlass13device_kernelINS_4gemm6kernel13GemmUniversalIN4cute5tupleIJiiiiEEENS1_10collective13CollectiveMmaINS1_35MainloopSm100TmaUmmaWarpSpecializedILi5ELi2ELi2ENS5_IJNS4_1CILi2EEENSA_ILi4EEENSA_ILi1EEEEEEEENS5_IJNSA_ILi256EEESG_NSA_ILi32EEEEEENS_10tfloat32_tENS5_IJlSD_lEEESJ_SK_NS4_8TiledMMAINS4_8MMA_AtomIJNS4_23SM100_MMA_TF32_2x1SM_SSISJ_SJ_fLi256ELi256ELNS4_4UMMA5MajorE0ELSP_0ELNSO_7ScaleInE0ELSQ_0EEEEEENS4_6LayoutINS5_IJSD_SD_SD_EEENS5_IJNSA_ILi0EEESV_SV_EEEEENS5_IJNS4_10UnderscoreESY_SY_EEEEENS4_28SM100_TMA_2SM_LOAD_MULTICASTENS4_14ComposedLayoutINS4_7SwizzleILi3ELi4ELi3EEENS4_18smem_ptr_flag_bitsILi32EEENST_INS5_IJNSA_ILi8EEESH_EEENS5_IJSH_SD_EEEEEEEvNS4_8identityENS4_18SM100_TMA_2SM_LOADES1B_vS1C_EENS_8epilogue10collective18CollectiveEpilogueINS1F_23Sm100TmaWarpSpecializedILi4ELi2ELi32ELb1ELb0EEEJNS5_IJNSA_ILi128EEESG_SH_EEENS5_IJNST_IS1K_SD_EENST_ISH_SD_EEEEESJ_SK_SJ_SK_NS1F_6fusion15FusionCallbacksIS1J_NS1P_17LinearCombinationISJ_fSJ_fLNS_15FloatRoundStyleE2EEES1L_S1O_JEEENS4_5SM1004TMEM4LOAD26SM100_TMEM_LOAD_32dp32b32xENS4_13SM90_TMA_LOADES1B_NS4_39AutoVectorizingCopyWithAssumedAlignmentILi128EEENS4_14SM90_TMA_STOREES1B_S21_S21_EEEvvEEEEvNT_6ParamsE --------------------------
	.section	.text._ZN7cutlass13device_kernelINS_4gemm6kernel13GemmUniversalIN4cute5tupleIJiiiiEEENS1_10collective13CollectiveMmaINS1_35MainloopSm100TmaUmmaWarpSpecializedILi5ELi2ELi2ENS5_IJNS4_1CILi2EEENSA_ILi4EEENSA_ILi1EEEEEEEENS5_IJNSA_ILi256EEESG_NSA_ILi32EEEEEENS_10tfloat32_tENS5_IJlSD_lEEESJ_SK_NS4_8TiledMMAINS4_8MMA_AtomIJNS4_23SM100_MMA_TF32_2x1SM_SSISJ_SJ_fLi256ELi256ELNS4_4UMMA5MajorE0ELSP_0ELNSO_7ScaleInE0ELSQ_0EEEEEENS4_6LayoutINS5_IJSD_SD_SD_EEENS5_IJNSA_ILi0EEESV_SV_EEEEENS5_IJNS4_10UnderscoreESY_SY_EEEEENS4_28SM100_TMA_2SM_LOAD_MULTICASTENS4_14ComposedLayoutINS4_7SwizzleILi3ELi4ELi3EEENS4_18smem_ptr_flag_bitsILi32EEENST_INS5_IJNSA_ILi8EEESH_EEENS5_IJSH_SD_EEEEEEEvNS4_8identityENS4_18SM100_TMA_2SM_LOADES1B_vS1C_EENS_8epilogue10collective18CollectiveEpilogueINS1F_23Sm100TmaWarpSpecializedILi4ELi2ELi32ELb1ELb0EEEJNS5_IJNSA_ILi128EEESG_SH_EEENS5_IJNST_IS1K_SD_EENST_ISH_SD_EEEEESJ_SK_SJ_SK_NS1F_6fusion15FusionCallbacksIS1J_NS1P_17LinearCombinationISJ_fSJ_fLNS_15FloatRoundStyleE2EEES1L_S1O_JEEENS4_5SM1004TMEM4LOAD26SM100_TMEM_LOAD_32dp32b32xENS4_13SM90_TMA_LOADES1B_NS4_39AutoVectorizingCopyWithAssumedAlignmentILi128EEENS4_14SM90_TMA_STOREES1B_S21_S21_EEEvvEEEEvNT_6ParamsE,"ax",@progbits
	.align	128
.text._ZN7cutlass13device_kernelINS_4gemm6kernel13GemmUniversalIN4cute5tupleIJiiiiEEENS1_10collective13CollectiveMmaINS1_35MainloopSm100TmaUmmaWarpSpecializedILi5ELi2ELi2ENS5_IJNS4_1CILi2EEENSA_ILi4EEENSA_ILi1EEEEEEEENS5_IJNSA_ILi256EEESG_NSA_ILi32EEEEEENS_10tfloat32_tENS5_IJlSD_lEEESJ_SK_NS4_8TiledMMAINS4_8MMA_AtomIJNS4_23SM100_MMA_TF32_2x1SM_SSISJ_SJ_fLi256ELi256ELNS4_4UMMA5MajorE0ELSP_0ELNSO_7ScaleInE0ELSQ_0EEEEEENS4_6LayoutINS5_IJSD_SD_SD_EEENS5_IJNSA_ILi0EEESV_SV_EEEEENS5_IJNS4_10UnderscoreESY_SY_EEEEENS4_28SM100_TMA_2SM_LOAD_MULTICASTENS4_14ComposedLayoutINS4_7SwizzleILi3ELi4ELi3EEENS4_18smem_ptr_flag_bitsILi32EEENST_INS5_IJNSA_ILi8EEESH_EEENS5_IJSH_SD_EEEEEEEvNS4_8identityENS4_18SM100_TMA_2SM_LOADES1B_vS1C_EENS_8epilogue10collective18CollectiveEpilogueINS1F_23Sm100TmaWarpSpecializedILi4ELi2ELi32ELb1ELb0EEEJNS5_IJNSA_ILi128EEESG_SH_EEENS5_IJNST_IS1K_SD_EENST_ISH_SD_EEEEESJ_SK_SJ_SK_NS1F_6fusion15FusionCallbacksIS1J_NS1P_17LinearCombinationISJ_fSJ_fLNS_15FloatRoundStyleE2EEES1L_S1O_JEEENS4_5SM1004TMEM4LOAD26SM100_TMEM_LOAD_32dp32b32xENS4_13SM90_TMA_LOADES1B_NS4_39AutoVectorizingCopyWithAssumedAlignmentILi128EEENS4_14SM90_TMA_STOREES1B_S21_S21_EEEvvEEEEvNT_6ParamsE:
        .type           _ZN7cutlass13device_kernelINS_4gemm6kernel13GemmUniversalIN4cute5tupleIJiiiiEEENS1_10collective13CollectiveMmaINS1_35MainloopSm100TmaUmmaWarpSpecializedILi5ELi2ELi2ENS5_IJNS4_1CILi2EEENSA_ILi4EEENSA_ILi1EEEEEEEENS5_IJNSA_ILi256EEESG_NSA_ILi32EEEEEENS_10tfloat32_tENS5_IJlSD_lEEESJ_SK_NS4_8TiledMMAINS4_8MMA_AtomIJNS4_23SM100_MMA_TF32_2x1SM_SSISJ_SJ_fLi256ELi256ELNS4_4UMMA5MajorE0ELSP_0ELNSO_7ScaleInE0ELSQ_0EEEEEENS4_6LayoutINS5_IJSD_SD_SD_EEENS5_IJNSA_ILi0EEESV_SV_EEEEENS5_IJNS4_10UnderscoreESY_SY_EEEEENS4_28SM100_TMA_2SM_LOAD_MULTICASTENS4_14ComposedLayoutINS4_7SwizzleILi3ELi4ELi3EEENS4_18smem_ptr_flag_bitsILi32EEENST_INS5_IJNSA_ILi8EEESH_EEENS5_IJSH_SD_EEEEEEEvNS4_8identityENS4_18SM100_TMA_2SM_LOADES1B_vS1C_EENS_8epilogue10collective18CollectiveEpilogueINS1F_23Sm100TmaWarpSpecializedILi4ELi2ELi32ELb1ELb0EEEJNS5_IJNSA_ILi128EEESG_SH_EEENS5_IJNST_IS1K_SD_EENST_ISH_SD_EEEEESJ_SK_SJ_SK_NS1F_6fusion15FusionCallbacksIS1J_NS1P_17LinearCombinationISJ_fSJ_fLNS_15FloatRoundStyleE2EEES1L_S1O_JEEENS4_5SM1004TMEM4LOAD26SM100_TMEM_LOAD_32dp32b32xENS4_13SM90_TMA_LOADES1B_NS4_39AutoVectorizingCopyWithAssumedAlignmentILi128EEENS4_14SM90_TMA_STOREES1B_S21_S21_EEEvvEEEEvNT_6ParamsE,@function
        .size           _ZN7cutlass13device_kernelINS_4gemm6kernel13GemmUniversalIN4cute5tupleIJiiiiEEENS1_10collective13CollectiveMmaINS1_35MainloopSm100TmaUmmaWarpSpecializedILi5ELi2ELi2ENS5_IJNS4_1CILi2EEENSA_ILi4EEENSA_ILi1EEEEEEEENS5_IJNSA_ILi256EEESG_NSA_ILi32EEEEEENS_10tfloat32_tENS5_IJlSD_lEEESJ_SK_NS4_8TiledMMAINS4_8MMA_AtomIJNS4_23SM100_MMA_TF32_2x1SM_SSISJ_SJ_fLi256ELi256ELNS4_4UMMA5MajorE0ELSP_0ELNSO_7ScaleInE0ELSQ_0EEEEEENS4_6LayoutINS5_IJSD_SD_SD_EEENS5_IJNSA_ILi0EEESV_SV_EEEEENS5_IJNS4_10UnderscoreESY_SY_EEEEENS4_28SM100_TMA_2SM_LOAD_MULTICASTENS4_14ComposedLayoutINS4_7SwizzleILi3ELi4ELi3EEENS4_18smem_ptr_flag_bitsILi32EEENST_INS5_IJNSA_ILi8EEESH_EEENS5_IJSH_SD_EEEEEEEvNS4_8identityENS4_18SM100_TMA_2SM_LOADES1B_vS1C_EENS_8epilogue10collective18CollectiveEpilogueINS1F_23Sm100TmaWarpSpecializedILi4ELi2ELi32ELb1ELb0EEEJNS5_IJNSA_ILi128EEESG_SH_EEENS5_IJNST_IS1K_SD_EENST_ISH_SD_EEEEESJ_SK_SJ_SK_NS1F_6fusion15FusionCallbacksIS1J_NS1P_17LinearCombinationISJ_fSJ_fLNS_15FloatRoundStyleE2EEES1L_S1O_JEEENS4_5SM1004TMEM4LOAD26SM100_TMEM_LOAD_32dp32b32xENS4_13SM90_TMA_LOADES1B_NS4_39AutoVectorizingCopyWithAssumedAlignmentILi128EEENS4_14SM90_TMA_STOREES1B_S21_S21_EEEvvEEEEvNT_6ParamsE,(.L_x_238 - _ZN7cutlass13device_kernelINS_4gemm6kernel13GemmUniversalIN4cute5tupleIJiiiiEEENS1_10collective13CollectiveMmaINS1_35MainloopSm100TmaUmmaWarpSpecializedILi5ELi2ELi2ENS5_IJNS4_1CILi2EEENSA_ILi4EEENSA_ILi1EEEEEEEENS5_IJNSA_ILi256EEESG_NSA_ILi32EEEEEENS_10tfloat32_tENS5_IJlSD_lEEESJ_SK_NS4_8TiledMMAINS4_8MMA_AtomIJNS4_23SM100_MMA_TF32_2x1SM_SSISJ_SJ_fLi256ELi256ELNS4_4UMMA5MajorE0ELSP_0ELNSO_7ScaleInE0ELSQ_0EEEEEENS4_6LayoutINS5_IJSD_SD_SD_EEENS5_IJNSA_ILi0EEESV_SV_EEEEENS5_IJNS4_10UnderscoreESY_SY_EEEEENS4_28SM100_TMA_2SM_LOAD_MULTICASTENS4_14ComposedLayoutINS4_7SwizzleILi3ELi4ELi3EEENS4_18smem_ptr_flag_bitsILi32EEENST_INS5_IJNSA_ILi8EEESH_EEENS5_IJSH_SD_EEEEEEEvNS4_8identityENS4_18SM100_TMA_2SM_LOADES1B_vS1C_EENS_8epilogue10collective18CollectiveEpilogueINS1F_23Sm100TmaWarpSpecializedILi4ELi2ELi32ELb1ELb0EEEJNS5_IJNSA_ILi128EEESG_SH_EEENS5_IJNST_IS1K_SD_EENST_ISH_SD_EEEEESJ_SK_SJ_SK_NS1F_6fusion15FusionCallbacksIS1J_NS1P_17LinearCombinationISJ_fSJ_fLNS_15FloatRoundStyleE2EEES1L_S1O_JEEENS4_5SM1004TMEM4LOAD26SM100_TMEM_LOAD_32dp32b32xENS4_13SM90_TMA_LOADES1B_NS4_39AutoVectorizingCopyWithAssumedAlignmentILi128EEENS4_14SM90_TMA_STOREES1B_S21_S21_EEEvvEEEEvNT_6ParamsE)
        .other          _ZN7cutlass13device_kernelINS_4gemm6kernel13GemmUniversalIN4cute5tupleIJiiiiEEENS1_10collective13CollectiveMmaINS1_35MainloopSm100TmaUmmaWarpSpecializedILi5ELi2ELi2ENS5_IJNS4_1CILi2EEENSA_ILi4EEENSA_ILi1EEEEEEEENS5_IJNSA_ILi256EEESG_NSA_ILi32EEEEEENS_10tfloat32_tENS5_IJlSD_lEEESJ_SK_NS4_8TiledMMAINS4_8MMA_AtomIJNS4_23SM100_MMA_TF32_2x1SM_SSISJ_SJ_fLi256ELi256ELNS4_4UMMA5MajorE0ELSP_0ELNSO_7ScaleInE0ELSQ_0EEEEEENS4_6LayoutINS5_IJSD_SD_SD_EEENS5_IJNSA_ILi0EEESV_SV_EEEEENS5_IJNS4_10UnderscoreESY_SY_EEEEENS4_28SM100_TMA_2SM_LOAD_MULTICASTENS4_14ComposedLayoutINS4_7SwizzleILi3ELi4ELi3EEENS4_18smem_ptr_flag_bitsILi32EEENST_INS5_IJNSA_ILi8EEESH_EEENS5_IJSH_SD_EEEEEEEvNS4_8identityENS4_18SM100_TMA_2SM_LOADES1B_vS1C_EENS_8epilogue10collective18CollectiveEpilogueINS1F_23Sm100TmaWarpSpecializedILi4ELi2ELi32ELb1ELb0EEEJNS5_IJNSA_ILi128EEESG_SH_EEENS5_IJNST_IS1K_SD_EENST_ISH_SD_EEEEESJ_SK_SJ_SK_NS1F_6fusion15FusionCallbacksIS1J_NS1P_17LinearCombinationISJ_fSJ_fLNS_15FloatRoundStyleE2EEES1L_S1O_JEEENS4_5SM1004TMEM4LOAD26SM100_TMEM_LOAD_32dp32b32xENS4_13SM90_TMA_LOADES1B_NS4_39AutoVectorizingCopyWithAssumedAlignmentILi128EEENS4_14SM90_TMA_STOREES1B_S21_S21_EEEvvEEEEvNT_6ParamsE,@"STO_CUDA_ENTRY STV_DEFAULT"
_ZN7cutlass13device_kernelINS_4gemm6kernel13GemmUniversalIN4cute5tupleIJiiiiEEENS1_10collective13CollectiveMmaINS1_35MainloopSm100TmaUmmaWarpSpecializedILi5ELi2ELi2ENS5_IJNS4_1CILi2EEENSA_ILi4EEENSA_ILi1EEEEEEEENS5_IJNSA_ILi256EEESG_NSA_ILi32EEEEEENS_10tfloat32_tENS5_IJlSD_lEEESJ_SK_NS4_8TiledMMAINS4_8MMA_AtomIJNS4_23SM100_MMA_TF32_2x1SM_SSISJ_SJ_fLi256ELi256ELNS4_4UMMA5MajorE0ELSP_0ELNSO_7ScaleInE0ELSQ_0EEEEEENS4_6LayoutINS5_IJSD_SD_SD_EEENS5_IJNSA_ILi0EEESV_SV_EEEEENS5_IJNS4_10UnderscoreESY_SY_EEEEENS4_28SM100_TMA_2SM_LOAD_MULTICASTENS4_14ComposedLayoutINS4_7SwizzleILi3ELi4ELi3EEENS4_18smem_ptr_flag_bitsILi32EEENST_INS5_IJNSA_ILi8EEESH_EEENS5_IJSH_SD_EEEEEEEvNS4_8identityENS4_18SM100_TMA_2SM_LOADES1B_vS1C_EENS_8epilogue10collective18CollectiveEpilogueINS1F_23Sm100TmaWarpSpecializedILi4ELi2ELi32ELb1ELb0EEEJNS5_IJNSA_ILi128EEESG_SH_EEENS5_IJNST_IS1K_SD_EENST_ISH_SD_EEEEESJ_SK_SJ_SK_NS1F_6fusion15FusionCallbacksIS1J_NS1P_17LinearCombinationISJ_fSJ_fLNS_15FloatRoundStyleE2EEES1L_S1O_JEEENS4_5SM1004TMEM4LOAD26SM100_TMEM_LOAD_32dp32b32xENS4_13SM90_TMA_LOADES1B_NS4_39AutoVectorizingCopyWithAssumedAlignmentILi128EEENS4_14SM90_TMA_STOREES1B_S21_S21_EEEvvEEEEvNT_6ParamsE:
[----:B------:R-:W1:Y:S01]  /*0000*/  LDC R1, c[0x0][0x37c] ;  /* 0x0000df00ff017b82 */ /* 0x000e620000000800 */
[----:B------:R-:W2:Y:S01]  /*0010*/  S2R R110, SR_TID.X ;  /* 0x00000000006e7919 */ /* 0x000ea20000002100 */
[----:B------:R-:W3:Y:S06]  /*0020*/  LDCU.64 UR8, c[0x0][0x890] ;  /* 0x00011200ff0877ac */ /* 0x000eec0008000a00 */
[----:B------:R-:W4:Y:S01]  /*0030*/  S2UR UR52, SR_CgaCtaId ;  /* 0x00000000003479c3 */ /* 0x000f220000008800 */
[----:B------:R-:W-:Y:S02]  /*0040*/  PRMT R94, RZ, 0x7610, R94 ;  /* 0x00007610ff5e7816 */ /* 0x000fe4000000005e */
[----:B------:R-:W-:-:S02]  /*0050*/  ELECT P0, URZ, PT ;  /* 0x0000000000ff782f */ /* 0x000fc40003800000 */
[----:B---3--:R-:W-:-:S04]  /*0060*/  ISETP.NE.U32.AND P1, PT, RZ, UR8, PT ;  /* 0x00000008ff007c0c */ /* 0x008fc8000bf25070 */
[----:B------:R-:W-:Y:S01]  /*0070*/  ISETP.NE.AND.EX P2, PT, RZ, UR9, PT, P1 ;  /* 0x00000009ff007c0c */ /* 0x000fe2000bf45310 */
[----:B----4-:R-:W-:Y:S02]  /*0080*/  ULOP3.LUT UR47, UR52, 0x1, URZ, 0xc0, !UPT ;  /* 0x00000001342f7892 */ /* 0x010fe4000f8ec0ff */
[----:B------:R-:W-:Y:S01]  /*0090*/  ULOP3.LUT UR48, UR52, 0x1, URZ, 0x3c, !UPT ;  /* 0x0000000134307892 */ /* 0x000fe2000f8e3cff */
[----:B--2---:R-:W-:-:S05]  /*00a0*/  SHF.R.U32.HI R95, RZ, 0x5, R110 ;  /* 0x00000005ff5f7819 */ /* 0x004fca000001166e */
[----:B------:R-:W2:Y:S02]  /*00b0*/  SHFL.IDX PT, R0, R95, RZ, 0x1f ;  /* 0x00001fff5f007589 */ /* 0x000ea400000e0000 */
[----:B--2---:R-:W-:Y:S02]  /*00c0*/  R2UR UR17, R0 ;  /* 0x00000000001172ca */ /* 0x004fe400000e0000 */
[----:B-1----:R-:W-:Y:S05]  /*00d0*/  @P2 BRA `(.L_x_0) ;  /* 0x0000000000302947 */ /* 0x002fea0003800000 */
[----:B------:R-:W1:Y:S02]  /*00e0*/  LDCU.64 UR4, c[0x0][0x888] ;  /* 0x00011100ff0477ac */ /* 0x000e640008000a00 */
[----:B-1----:R-:W-:-:S04]  /*00f0*/  UISETP.NE.U32.AND UP0, UPT, UR4, URZ, UPT ;  /* 0x000000ff0400728c */ /* 0x002fc8000bf05070 */
[----:B------:R-:W-:-:S09]  /*0100*/  UISETP.NE.AND.EX UP0, UPT, UR5, URZ, UPT, UP0 ;  /* 0x000000ff0500728c */ /* 0x000fd2000bf05300 */
[----:B------:R-:W-:Y:S05]  /*0110*/  BRA.U !UP0, `(.L_x_1) ;  /* 0x0000000108147547 */ /* 0x000fea000b800000 */
[----:B------:R-:W1:Y:S01]  /*0120*/  LDC.64 R2, c[0x0][0x888] ;  /* 0x00022200ff027b82 */ /* 0x000e620000000a00 */
[----:B------:R-:W1:Y:S02]  /*0130*/  LDCU.64 UR4, c[0x0][0x358] ;  /* 0x00006b00ff0477ac */ /* 0x000e640008000a00 */
[----:B-1----:R1:W5:Y:S01]  /*0140*/  LDG.E R45, desc[UR4][R2.64] ;  /* 0x00000004022d7981 */ /* 0x002362000c1e1900 */
[----:B------:R-:W-:Y:S01]  /*0150*/  HFMA2 R94, -RZ, RZ, 0, 5.9604644775390625e-08 ;  /* 0x00000001ff5e7431 */ /* 0x000fe200000001ff */
[----:B------:R-:W-:Y:S05]  /*0160*/  BRA `(.L_x_0) ;  /* 0x00000000000c7947 */ /* 0x000fea0003800000 */
.L_x_1:
[----:B------:R-:W1:Y:S01]  /*0170*/  LDCU UR4, c[0x0][0x880] ;  /* 0x00011000ff0477ac */ /* 0x000e620008000800 */
[----:B------:R-:W-:Y:S01]  /*0180*/  HFMA2 R94, -RZ, RZ, 0, 5.9604644775390625e-08 ;  /* 0x00000001ff5e7431 */ /* 0x000fe200000001ff */
[----:B-1----:R-:W-:-:S07]  /*0190*/  MOV R45, UR4 ;  /* 0x00000004002d7c02 */ /* 0x002fce0008000f00 */
.L_x_0:
[----:B------:R-:W2:Y:S02]  /*01a0*/  LDCU.64 UR4, c[0x0][0x8b0] ;  /* 0x00011600ff0477ac */ /* 0x000ea40008000a00 */
[----:B--2---:R-:W-:-:S04]  /*01b0*/  UISETP.NE.U32.AND UP0, UPT, UR4, URZ, UPT ;  /* 0x000000ff0400728c */ /* 0x004fc8000bf05070 */
[----:B------:R-:W-:-:S09]  /*01c0*/  UISETP.NE.AND.EX UP0, UPT, UR5, URZ, UPT, UP0 ;  /* 0x000000ff0500728c */ /* 0x000fd2000bf05300 */
[----:B------:R-:W-:Y:S05]  /*01d0*/  BRA.U UP0, `(.L_x_2) ;  /* 0x0000000100287547 */ /* 0x000fea000b800000 */
[----:B------:R-:W2:Y:S02]  /*01e0*/  LDCU.64 UR4, c[0x0][0x8a8] ;  /* 0x00011500ff0477ac */ /* 0x000ea40008000a00 */
[----:B--2---:R-:W-:-:S04]  /*01f0*/  UISETP.NE.U32.AND UP0, UPT, UR4, URZ, UPT ;  /* 0x000000ff0400728c */ /* 0x004fc8000bf05070 */
[----:B------:R-:W-:-:S09]  /*0200*/  UISETP.NE.AND.EX UP0, UPT, UR5, URZ, UPT, UP0 ;  /* 0x000000ff0500728c */ /* 0x000fd2000bf05300 */
[----:B------:R-:W-:Y:S05]  /*0210*/  BRA.U !UP0, `(.L_x_3) ;  /* 0x0000000108107547 */ /* 0x000fea000b800000 */
[----:B------:R-:W2:Y:S01]  /*0220*/  LDC.64 R38, c[0x0][0x8a8] ;  /* 0x00022a00ff267b82 */ /* 0x000ea20000000a00 */
[----:B------:R-:W2:Y:S02]  /*0230*/  LDCU.64 UR4, c[0x0][0x358] ;  /* 0x00006b00ff0477ac */ /* 0x000ea40008000a00 */
[----:B--2---:R2:W5:Y:S01]  /*0240*/  LDG.E R38, desc[UR4][R38.64] ;  /* 0x0000000426267981 */ /* 0x004562000c1e1900 */
[----:B------:R-:W-:Y:S05]  /*0250*/  BRA `(.L_x_2) ;  /* 0x0000000000087947 */ /* 0x000fea0003800000 */
.L_x_3:
[----:B------:R-:W2:Y:S02]  /*0260*/  LDCU UR4, c[0x0][0x8a0] ;  /* 0x00011400ff0477ac */ /* 0x000ea40008000800 */
[----:B--2---:R-:W-:Y:S02]  /*0270*/  MOV R38, UR4 ;  /* 0x0000000400267c02 */ /* 0x004fe40008000f00 */
.L_x_2:
[----:B------:R-:W-:Y:S01]  /*0280*/  IMAD.U32 R0, RZ, RZ, UR17 ;  /* 0x00000011ff007e24 */ /* 0x000fe2000f8e00ff */
[----:B------:R-:W-:Y:S04]  /*0290*/  BSSY.RECONVERGENT B0, `(.L_x_4) ;  /* 0x000000c000007945 */ /* 0x000fe80003800200 */
[C---:B------:R-:W-:Y:S02]  /*02a0*/  ISETP.NE.OR P3, PT, R0.reuse, 0x1, !P0 ;  /* 0x000000010000780c */ /* 0x040fe40004765670 */
[----:B------:R-:W-:-:S11]  /*02b0*/  ISETP.NE.OR P2, PT, R0, 0x3, !P0 ;  /* 0x000000030000780c */ /* 0x000fd60004745670 */
[----:B------:R-:W-:Y:S05]  /*02c0*/  @P3 BRA `(.L_x_5) ;  /* 0x0000000000203947 */ /* 0x000fea0003800000 */
[----:B------:R-:W3:Y:S02]  /*02d0*/  LDCU.64 UR4, c[0x0][0x348] ;  /* 0x00006900ff0477ac */ /* 0x000ee40008000a00 */
[----:B---3--:R-:W-:Y:S02]  /*02e0*/  UIADD3 UR6, UP1, UPT, UR4, 0x80, URZ ;  /* 0x0000008004067890 */ /* 0x008fe4000ff3e0ff */
[----:B------:R-:W-:Y:S02]  /*02f0*/  UIADD3 UR4, UP0, UPT, UR4, 0x180, URZ ;  /* 0x0000018004047890 */ /* 0x000fe4000ff1e0ff */
[----:B------:R-:W-:Y:S02]  /*0300*/  UIADD3.X UR7, UPT, UPT, URZ, UR5, URZ, UP1, !UPT ;  /* 0x00000005ff077290 */ /* 0x000fe40008ffe4ff */
[----:B------:R-:W-:-:S07]  /*0310*/  UIADD3.X UR5, UPT, UPT, URZ, UR5, URZ, UP0, !UPT ;  /* 0x00000005ff057290 */ /* 0x000fce00087fe4ff */
[----:B------:R3:W-:Y:S02]  /*0320*/  UTMACCTL.PF [UR6] ;  /* 0x00000000060079b9 */ /* 0x0007e40008040000 */
[----:B------:R3:W-:Y:S02]  /*0330*/  UTMACCTL.PF [UR4] ;  /* 0x00000000040079b9 */ /* 0x0007e40008040000 */
[----:B---3--:R-:W-:Y:S01]  /*0340*/  NOP ;  /* 0x0000000000007918 */ /* 0x008fe20000000000 */
.L_x_5:
[----:B------:R-:W-:Y:S05]  /*0350*/  BSYNC.RECONVERGENT B0 ;  /* 0x0000000000007941 */ /* 0x000fea0003800200 */
.L_x_4:
[----:B------:R-:W-:Y:S04]  /*0360*/  BSSY.RECONVERGENT B0, `(.L_x_6) ;  /* 0x000000a000007945 */ /* 0x000fe80003800200 */
        /* <DEDUP_REMOVED lines=9> */
.L_x_7:
[----:B------:R-:W-:Y:S05]  /*0400*/  BSYNC.RECONVERGENT B0 ;  /* 0x0000000000007941 */ /* 0x000fea0003800200 */
.L_x_6:
[----:B------:R-:W3:Y:S01]  /*0410*/  LDCU.64 UR4, c[0x0][0x888] ;  /* 0x00011100ff0477ac */ /* 0x000ee20008000a00 */
[----:B------:R-:W-:Y:S01]  /*0420*/  ISETP.NE.AND.EX P1, PT, RZ, UR9, PT, P1 ;  /* 0x00000009ff007c0c */ /* 0x000fe2000bf25310 */
[----:B------:R-:W-:Y:S01]  /*0430*/  UPLOP3.LUT UP4, UPT, UPT, UPT, UPT, 0x80, 0x8 ;  /* 0x000000000008789c */ /* 0x000fe20003f8f070 */
[----:B---3--:R-:W-:-:S04]  /*0440*/  ISETP.NE.U32.AND P2, PT, RZ, UR4, PT ;  /* 0x00000004ff007c0c */ /* 0x008fc8000bf45070 */
[----:B------:R-:W-:-:S13]  /*0450*/  ISETP.NE.AND.EX P2, PT, RZ, UR5, PT, P2 ;  /* 0x00000005ff007c0c */ /* 0x000fda000bf45320 */
[----:B------:R-:W-:Y:S05]  /*0460*/  @P2 BRA P1, `(.L_x_8) ;  /* 0x0000000000282947 */ /* 0x000fea0000800000 */
[----:B------:R-:W-:Y:S01]  /*0470*/  UISETP.NE.U32.AND UP0, UPT, UR8, URZ, UPT ;  /* 0x000000ff0800728c */ /* 0x000fe2000bf05070 */
[----:B-----5:R-:W-:Y:S01]  /*0480*/  FSETP.NEU.AND P1, PT, R45, RZ, PT ;  /* 0x000000ff2d00720b */ /* 0x020fe20003f2d000 */
[----:B------:R-:W-:Y:S02]  /*0490*/  UISETP.NE.U32.AND UP2, UPT, UR4, URZ, UPT ;  /* 0x000000ff0400728c */ /* 0x000fe4000bf45070 */
[----:B------:R-:W-:Y:S02]  /*04a0*/  UISETP.NE.AND.EX UP1, UPT, UR9, URZ, UPT, UP0 ;  /* 0x000000ff0900728c */ /* 0x000fe4000bf25300 */
[----:B------:R-:W-:-:S04]  /*04b0*/  UISETP.NE.AND.EX UP0, UPT, UR5, URZ, UPT, UP2 ;  /* 0x000000ff0500728c */ /* 0x000fc8000bf05320 */
[----:B------:R-:W-:-:S04]  /*04c0*/  USEL UR4, URZ, 0xffffffff, UP0 ;  /* 0xffffffffff047887 */ /* 0x000fc80008000000 */
[----:B------:R-:W-:Y:S01]  /*04d0*/  VOTEU.ANY UP0, P1 ;  /* 0x0000000000ff7886 */ /* 0x000fe20000800100 */
[----:B------:R-:W-:-:S04]  /*04e0*/  @!UP1 USEL UR4, URZ, 0xffffffff, UP0 ;  /* 0xffffffffff049887 */ /* 0x000fc80008000000 */
[----:B------:R-:W-:-:S04]  /*04f0*/  ULOP3.LUT UR4, UR4, 0x1, URZ, 0xc0, !UPT ;  /* 0x0000000104047892 */ /* 0x000fc8000f8ec0ff */
[----:B------:R-:W-:-:S11]  /*0500*/  UISETP.NE.U32.AND UP4, UPT, UR4, 0x1, UPT ;  /* 0x000000010400788c */ /* 0x000fd6000bf85070 */
.L_x_8:
[----:B------:R-:W3:Y:S01]  /*0510*/  SHFL.IDX PT, R0, R95, RZ, 0x1f ;  /* 0x00001fff5f007589 */ /* 0x000ee200000e0000 */
[----:B------:R-:W-:-:S04]  /*0520*/  UISETP.NE.AND UP0, UPT, UR17, 0x2, UPT ;  /* 0x000000021100788c */ /* 0x000fc8000bf05270 */
[----:B------:R-:W-:Y:S02]  /*0530*/  UISETP.EQ.AND UP1, UPT, UR47, URZ, !UP0 ;  /* 0x000000ff2f00728c */ /* 0x000fe4000c722270 */
[----:B------:R-:W-:-:S04]  /*0540*/  USEL UR46, URZ, 0x1, UP0 ;  /* 0x00000001ff2e7887 */ /* 0x000fc80008000000 */
[----:B------:R-:W-:Y:S02]  /*0550*/  PLOP3.LUT P3, PT, P0, PT, UP1, 0x80, 0x8 ;  /* 0x000000000008781c */ /* 0x000fe4000076f018 */
[----:B---3--:R-:W-:-:S13]  /*0560*/  ISETP.NE.AND P1, PT, R0, RZ, PT ;  /* 0x000000ff0000720c */ /* 0x008fda0003f25270 */
[----:B------:R-:W-:Y:S05]  /*0570*/  @P1 BRA `(.L_x_9) ;  /* 0x00000000005c1947 */ /* 0x000fea0003800000 */
[----:B------:R-:W-:Y:S01]  /*0580*/  UMOV UR4, 0x400 ;  /* 0x0000040000047882 */ /* 0x000fe20000000000 */
[----:B------:R-:W-:Y:S01]  /*0590*/  UMOV UR8, 0x1 ;  /* 0x0000000100087882 */ /* 0x000fe20000000000 */
[----:B------:R-:W-:Y:S01]  /*05a0*/  UMOV UR6, 0x4 ;  /* 0x0000000400067882 */ /* 0x000fe20000000000 */
[----:B------:R-:W-:Y:S02]  /*05b0*/  ULEA UR4, UR52, UR4, 0x18 ;  /* 0x0000000434047291 */ /* 0x000fe4000f8ec0ff */
[----:B------:R-:W-:-:S04]  /*05c0*/  UIADD3 UR8, UPT, UPT, -UR8, 0x100000, URZ ;  /* 0x0010000008087890 */ /* 0x000fc8000fffe1ff */
[----:B------:R-:W-:Y:S02]  /*05d0*/  USHF.L.U32 UR9, UR8, 0xb, URZ ;  /* 0x0000000b08097899 */ /* 0x000fe400080006ff */
[----:B------:R-:W-:Y:S02]  /*05e0*/  USHF.L.U32 UR8, UR8, 0x1, URZ ;  /* 0x0000000108087899 */ /* 0x000fe400080006ff */
[----:B------:R-:W-:-:S04]  /*05f0*/  UIADD3 UR6, UPT, UPT, -UR6, 0x100000, URZ ;  /* 0x0010000006067890 */ /* 0x000fc8000fffe1ff */
[----:B------:R-:W-:Y:S02]  /*0600*/  USHF.L.U32 UR7, UR6, 0xb, URZ ;  /* 0x0000000b06077899 */ /* 0x000fe400080006ff */
[----:B------:R-:W-:Y:S01]  /*0610*/  USHF.L.U32 UR6, UR6, 0x1, URZ ;  /* 0x0000000106067899 */ /* 0x000fe200080006ff */
[----:B------:R-:W-:Y:S01]  /*0620*/  ELECT P1, URZ, PT ;  /* 0x0000000000ff782f */ /* 0x000fe20003820000 */
[----:B------:R-:W3:Y:S02]  /*0630*/  FENCE.VIEW.ASYNC.S ;  /* 0x00000000000073c6 */ /* 0x000ee40000000000 */
[----:B---3--:R3:W4:Y:S08]  /*0640*/  SYNCS.EXCH.64 URZ, [UR4], UR8 ;  /* 0x0000000804ff75b2 */ /* 0x0087300008000100 */
[----:B------:R3:W1:Y:S01]  /*0650*/  SYNCS.EXCH.64 URZ, [UR4+0x28], UR6 ;  /* 0x0000280604ff75b2 */ /* 0x0006620008000100 */
        /* <DEDUP_REMOVED lines=8> */
[----:B------:R-:W-:Y:S01]  /*06e0*/  NOP ;  /* 0x0000000000007918 */ /* 0x000fe20000000000 */
.L_x_9:
[----:B------:R-:W2:Y:S01]  /*06f0*/  SHFL.IDX PT, R0, R95, RZ, 0x1f ;  /* 0x00001fff5f007589 */ /* 0x000ea200000e0000 */
[----:B------:R-:W-:Y:S01]  /*0700*/  NOP ;  /* 0x0000000000007918 */ /* 0x000fe20000000000 */
[----:B--2---:R-:W-:-:S13]  /*0710*/  ISETP.NE.AND P1, PT, R0, 0x1, PT ;  /* 0x000000010000780c */ /* 0x004fda0003f25270 */
[----:B------:R-:W-:Y:S05]  /*0720*/  @P1 BRA `(.L_x_10) ;  /* 0x0000000000541947 */ /* 0x000fea0003800000 */
[----:B---3--:R-:W-:Y:S01]  /*0730*/  UMOV UR4, 0x400 ;  /* 0x0000040000047882 */ /* 0x008fe20000000000 */
        /* <DEDUP_REMOVED lines=10> */
[----:B------:R-:W2:Y:S02]  /*07e0*/  FENCE.VIEW.ASYNC.S ;  /* 0x00000000000073c6 */ /* 0x000ea40000000000 */
[----:B--2---:R2:W3:Y:S08]  /*07f0*/  SYNCS.EXCH.64 URZ, [UR4+0x50], UR8 ;  /* 0x0000500804ff75b2 */ /* 0x0044f00008000100 */
        /* <DEDUP_REMOVED lines=8> */
.L_x_10:
[----:B------:R-:W4:Y:S01]  /*0880*/  SHFL.IDX PT, R0, R95, RZ, 0x1f ;  /* 0x00001fff5f007589 */ /* 0x000f2200000e0000 */
[----:B------:R-:W-:Y:S01]  /*0890*/  NOP ;  /* 0x0000000000007918 */ /* 0x000fe20000000000 */
[----:B----4-:R-:W-:-:S13]  /*08a0*/  ISETP.NE.AND P1, PT, R0, 0x3, PT ;  /* 0x000000030000780c */ /* 0x010fda0003f25270 */
[----:B------:R-:W-:Y:S05]  /*08b0*/  @P1 BRA `(.L_x_11) ;  /* 0x00000000002c1947 */ /* 0x000fea0003800000 */
[----:B--23--:R-:W-:Y:S01]  /*08c0*/  UMOV UR6, 0x400 ;  /* 0x0000040000067882 */ /* 0x00cfe20000000000 */
[----:B------:R-:W-:Y:S01]  /*08d0*/  UMOV UR4, 0x20 ;  /* 0x0000002000047882 */ /* 0x000fe20000000000 */
[----:B------:R-:W-:Y:S02]  /*08e0*/  ULEA UR6, UR52, UR6, 0x18 ;  /* 0x0000000634067291 */ /* 0x000fe4000f8ec0ff */
[----:B------:R-:W-:-:S04]  /*08f0*/  UIADD3 UR4, UPT, UPT, -UR4, 0x100000, URZ ;  /* 0x0010000004047890 */ /* 0x000fc8000fffe1ff */
[----:B------:R-:W-:Y:S02]  /*0900*/  USHF.L.U32 UR5, UR4, 0xb, URZ ;  /* 0x0000000b04057899 */ /* 0x000fe400080006ff */
[----:B------:R-:W-:Y:S01]  /*0910*/  USHF.L.U32 UR4, UR4, 0x1, URZ ;  /* 0x0000000104047899 */ /* 0x000fe200080006ff */
[----:B------:R-:W-:Y:S01]  /*0920*/  ELECT P1, URZ, PT ;  /* 0x0000000000ff782f */ /* 0x000fe20003820000 */
[----:B------:R-:W2:Y:S10]  /*0930*/  FENCE.VIEW.ASYNC.S ;  /* 0x00000000000073c6 */ /* 0x000eb40000000000 */
[----:B--2---:R4:W2:Y:S01]  /*0940*/  SYNCS.EXCH.64 URZ, [UR6+0x90], UR4 ;  /* 0x0000900406ff75b2 */ /* 0x0048a20008000100 */
[----:B------:R4:W3:Y:S02]  /*0950*/  SYNCS.EXCH.64 URZ, [UR6+0x98], UR4 ;  /* 0x0000980406ff75b2 */ /* 0x0008e40008000100 */
[----:B----4-:R-:W-:Y:S01]  /*0960*/  NOP ;  /* 0x0000000000007918 */ /* 0x010fe20000000000 */
.L_x_11:
[----:B------:R-:W4:Y:S01]  /*0970*/  SHFL.IDX PT, R0, R95, RZ, 0x1f ;  /* 0x00001fff5f007589 */ /* 0x000f2200000e0000 */
[----:B------:R-:W-:Y:S01]  /*0980*/  NOP ;  /* 0x0000000000007918 */ /* 0x000fe20000000000 */
[----:B----4-:R-:W-:-:S13]  /*0990*/  ISETP.NE.AND P1, PT, R0, 0x4, PT ;  /* 0x000000040000780c */ /* 0x010fda0003f25270 */
[----:B------:R-:W-:Y:S05]  /*09a0*/  @P1 BRA `(.L_x_12) ;  /* 0x0000000000481947 */ /* 0x000fea0003800000 */
[----:B--23--:R-:W-:Y:S01]  /*09b0*/  UMOV UR4, 0x720 ;  /* 0x0000072000047882 */ /* 0x00cfe20000000000 */
[----:B------:R-:W-:Y:S01]  /*09c0*/  UMOV UR6, 0x400 ;  /* 0x0000040000067882 */ /* 0x000fe20000000000 */
[----:B------:R-:W-:Y:S01]  /*09d0*/  USEL UR4, UR4, 0x620, UP4 ;  /* 0x0000062004047887 */ /* 0x000fe2000a000000 */
        /* <DEDUP_REMOVED lines=10> */
[----:B--2---:R4:W2:Y:S08]  /*0a80*/  SYNCS.EXCH.64 URZ, [UR6+0xa0], UR8 ;  /* 0x0000a00806ff75b2 */ /* 0x0048b00008000100 */
[----:B------:R4:W3:Y:S01]  /*0a90*/  SYNCS.EXCH.64 URZ, [UR6+0xb0], UR4 ;  /* 0x0000b00406ff75b2 */ /* 0x0008e20008000100 */
[----:B------:R4:W1:Y:S01]  /*0aa0*/  SYNCS.EXCH.64 URZ, [UR6+0xa8], UR8 ;  /* 0x0000a80806ff75b2 */ /* 0x0008620008000100 */
[----:B------:R4:W1:Y:S02]  /*0ab0*/  SYNCS.EXCH.64 URZ, [UR6+0xb8], UR4 ;  /* 0x0000b80406ff75b2 */ /* 0x0008640008000100 */
[----:B----4-:R-:W-:Y:S01]  /*0ac0*/  NOP ;  /* 0x0000000000007918 */ /* 0x010fe20000000000 */
.L_x_12:
[----:B------:R-:W4:Y:S01]  /*0ad0*/  SHFL.IDX PT, R0, R95, RZ, 0x1f ;  /* 0x00001fff5f007589 */ /* 0x000f2200000e0000 */
[----:B------:R-:W-:Y:S01]  /*0ae0*/  NOP ;  /* 0x0000000000007918 */ /* 0x000fe20000000000 */
[----:B----4-:R-:W-:-:S13]  /*0af0*/  ISETP.NE.AND P1, PT, R0, 0x5, PT ;  /* 0x000000050000780c */ /* 0x010fda0003f25270 */
[----:B------:R-:W-:Y:S05]  /*0b00*/  @P1 BRA `(.L_x_13) ;  /* 0x0000000000441947 */ /* 0x000fea0003800000 */
[----:B--23--:R-:W-:Y:S01]  /*0b10*/  UMOV UR4, 0x400 ;  /* 0x0000040000047882 */ /* 0x00cfe20000000000 */
        /* <DEDUP_REMOVED lines=16> */
.L_x_13:
[----:B------:R-:W4:Y:S01]  /*0c20*/  SHFL.IDX PT, R0, R95, RZ, 0x1f ;  /* 0x00001fff5f007589 */ /* 0x000f2200000e0000 */
[----:B------:R-:W-:Y:S01]  /*0c30*/  ISETP.NE.OR P0, PT, RZ, UR17, !P0 ;  /* 0x00000011ff007c0c */ /* 0x000fe2000c705670 */
        /* <DEDUP_REMOVED lines=12> */
[----:B------:R4:W3:Y:S01]  /*0d00*/  SYNCS.EXCH.64 URZ, [UR4+0xf0], UR6 ;  /* 0x0000f00604ff75b2 */ /* 0x0008e20008000100 */
[----:B------:R4:W1:Y:S01]  /*0d10*/  SYNCS.EXCH.64 URZ, [UR4+0xe8], UR6 ;  /* 0x0000e80604ff75b2 */ /* 0x0008620008000100 */
[----:B------:R4:W1:Y:S02]  /*0d20*/  SYNCS.EXCH.64 URZ, [UR4+0xf8], UR6 ;  /* 0x0000f80604ff75b2 */ /* 0x0008640008000100 */
[----:B----4-:R-:W-:Y:S01]  /*0d30*/  NOP ;  /* 0x0000000000007918 */ /* 0x010fe20000000000 */
.L_x_14:
[----:B------:R-:W-:Y:S01]  /*0d40*/  VOTEU.ALL UP0, P0 ;  /* 0x0000000000ff7886 */ /* 0x000fe20000000000 */
[----:B--23--:R-:W-:Y:S01]  /*0d50*/  UMOV UR4, 0x20 ;  /* 0x0000002000047882 */ /* 0x00cfe20000000000 */
[----:B------:R-:W2:Y:S01]  /*0d60*/  LDCU UR7, c[0x0][0x36c] ;  /* 0x00006d80ff0777ac */ /* 0x000ea20008000800 */
[----:B------:R-:W-:Y:S01]  /*0d70*/  NOP ;  /* 0x0000000000007918 */ /* 0x000fe20000000000 */
[----:B------:R-:W-:Y:S01]  /*0d80*/  LOP3.LUT R0, R110, 0x1f, RZ, 0xc0, !PT ;  /* 0x0000001f6e007812 */ /* 0x000fe200078ec0ff */
[----:B------:R-:W-:Y:S01]  /*0d90*/  @!UP0 UMOV UR6, 0x400 ;  /* 0x0000040000068882 */ /* 0x000fe20000000000 */
[----:B------:R-:W-:-:S04]  /*0da0*/  @!UP0 UIADD3 UR4, UPT, UPT, -UR4, 0x100000, URZ ;  /* 0x0010000004048890 */ /* 0x000fc8000fffe1ff */
[----:B------:R-:W-:Y:S02]  /*0db0*/  @!UP0 USHF.L.U32 UR5, UR4, 0xb, URZ ;  /* 0x0000000b04058899 */ /* 0x000fe400080006ff */
[----:B------:R-:W-:Y:S02]  /*0dc0*/  @!UP0 USHF.L.U32 UR4, UR4, 0x1, URZ ;  /* 0x0000000104048899 */ /* 0x000fe400080006ff */
[----:B------:R-:W-:Y:S01]  /*0dd0*/  @!UP0 ULEA UR6, UR52, UR6, 0x18 ;  /* 0x0000000634068291 */ /* 0x000fe2000f8ec0ff */
[----:B------:R-:W-:Y:S01]  /*0de0*/  VOTEU.ALL UP0, P0 ;  /* 0x0000000000ff7886 */ /* 0x000fe20000000000 */
[----:B------:R-:W-:Y:S02]  /*0df0*/  UISETP.NE.AND UP5, UPT, UR17, URZ, UPT ;  /* 0x000000ff1100728c */ /* 0x000fe4000bfa5270 */
[----:B--2---:R-:W-:Y:S01]  /*0e00*/  UISETP.EQ.U32.AND UP6, UPT, UR7, 0x1, UPT ;  /* 0x000000010700788c */ /* 0x004fe2000bfc2070 */
[----:B------:R-:W2:Y:S07]  /*0e10*/  FENCE.VIEW.ASYNC.S ;  /* 0x00000000000073c6 */ /* 0x000eae0000000000 */
[----:B--2---:R2:W3:Y:S01]  /*0e20*/  @!UP0 SYNCS.EXCH.64 URZ, [UR6+0x100], UR4 ;  /* 0x0001000406ff85b2 */ /* 0x0044e20008000100 */
[----:B------:R-:W-:Y:S05]  /*0e30*/  BRA.U !UP6, `(.L_x_15) ;  /* 0x000000010e087547 */ /* 0x000fea000b800000 */
[----:B-1-3--:R-:W-:Y:S01]  /*0e40*/  UCGABAR_ARV ;  /* 0x00000000000079c7 */ /* 0x00afe20008000000 */
[----:B------:R-:W-:Y:S05]  /*0e50*/  BRA `(.L_x_16) ;  /* 0x0000000000047947 */ /* 0x000fea0003800000 */
.L_x_15:
[----:B-1-3--:R-:W-:Y:S01]  /*0e60*/  NOP ;  /* 0x0000000000007918 */ /* 0x00afe20000000000 */
.L_x_16:
[----:B------:R-:W1:Y:S01]  /*0e70*/  S2UR UR16, SR_CTAID.X ;  /* 0x00000000001079c3 */ /* 0x000e620000002500 */
[----:B------:R-:W-:-:S05]  /*0e80*/  CS2R.32 R97, SR_CgaSize ;  /* 0x0000000000617805 */ /* 0x000fca0000008a00 */
[----:B------:R-:W-:-:S05]  /*0e90*/  IMAD R97, R97, -0xa0, RZ ;  /* 0xffffff6061617824 */ /* 0x000fca00078e02ff */
[----:B--2---:R-:W-:-:S14]  /*0ea0*/  R2UR UR5, R97 ;  /* 0x00000000610572ca */ /* 0x004fdc00000e0000 */
[----:B------:R-:W2:Y:S01]  /*0eb0*/  LDCU UR5, c[0x0][UR5+0x2b0] ;  /* 0x00005600050577ac */ /* 0x000ea20008000800 */
[----:B------:R-:W-:-:S05]  /*0ec0*/  CS2R.32 R97, SR_CgaSize ;  /* 0x0000000000617805 */ /* 0x000fca0000008a00 */
[----:B------:R-:W-:-:S05]  /*0ed0*/  IMAD R97, R97, -0xa0, RZ ;  /* 0xffffff6061617824 */ /* 0x000fca00078e02ff */
[----:B------:R-:W-:-:S14]  /*0ee0*/  R2UR UR4, R97 ;  /* 0x00000000610472ca */ /* 0x000fdc00000e0000 */
[----:B------:R-:W3:Y:S01]  /*0ef0*/  LDCU UR4, c[0x0][UR4+0x2b4] ;  /* 0x00005680040477ac */ /* 0x000ee20008000800 */
[----:B------:R-:W4:Y:S01]  /*0f00*/  S2UR UR20, SR_CTAID.Y ;  /* 0x00000000001479c3 */ /* 0x000f220000002600 */
[----:B------:R-:W-:-:S05]  /*0f10*/  CS2R.32 R97, SR_CgaSize ;  /* 0x0000000000617805 */ /* 0x000fca0000008a00 */
[----:B------:R-:W-:-:S05]  /*0f20*/  IMAD R97, R97, -0xa0, RZ ;  /* 0xffffff6061617824 */ /* 0x000fca00078e02ff */
[----:B------:R-:W-:-:S14]  /*0f30*/  R2UR UR7, R97 ;  /* 0x00000000610772ca */ /* 0x000fdc00000e0000 */
[----:B------:R-:W3:Y:S01]  /*0f40*/  LDCU UR7, c[0x0][UR7+0x2a0] ;  /* 0x00005400070777ac */ /* 0x000ee20008000800 */
[----:B------:R-:W-:-:S05]  /*0f50*/  CS2R.32 R97, SR_CgaSize ;  /* 0x0000000000617805 */ /* 0x000fca0000008a00 */
[----:B------:R-:W-:-:S05]  /*0f60*/  IMAD R97, R97, -0xa0, RZ ;  /* 0xffffff6061617824 */ /* 0x000fca00078e02ff */
[----:B------:R-:W-:-:S14]  /*0f70*/  R2UR UR8, R97 ;  /* 0x00000000610872ca */ /* 0x000fdc00000e0000 */
[----:B------:R-:W3:Y:S01]  /*0f80*/  LDCU UR8, c[0x0][UR8+0x2a4] ;  /* 0x00005480080877ac */ /* 0x000ee20008000800 */
[----:B------:R-:W-:Y:S01]  /*0f90*/  UISETP.GT.U32.AND UP0, UPT, UR47, 0xffff, UPT ;  /* 0x0000ffff2f00788c */ /* 0x000fe2000bf04070 */
[----:B------:R-:W3:Y:S01]  /*0fa0*/  LDCU UR23, c[0x0][0xb24] ;  /* 0x00016480ff1777ac */ /* 0x000ee20008000800 */
[----:B------:R-:W3:Y:S01]  /*0fb0*/  LDCU UR45, c[0x0][0xb24] ;  /* 0x00016480ff2d77ac */ /* 0x000ee20008000800 */
[----:B-1----:R-:W-:Y:S01]  /*0fc0*/  I2FP.F32.U32 R3, UR16 ;  /* 0x0000001000037c45 */ /* 0x002fe20008201000 */
[----:B------:R-:W1:Y:S04]  /*0fd0*/  LDCU UR29, c[0x0][0xb30] ;  /* 0x00016600ff1d77ac */ /* 0x000e680008000800 */
[----:B--2---:R-:W-:Y:S01]  /*0fe0*/  FMUL R3, R3, UR5 ;  /* 0x0000000503037c20 */ /* 0x004fe20008400000 */
[----:B------:R-:W-:Y:S01]  /*0ff0*/  USHF.L.U32 UR22, UR52, 0x9, URZ ;  /* 0x0000000934167899 */ /* 0x000fe200080006ff */
[----:B----4-:R-:W-:Y:S01]  /*1000*/  I2FP.F32.U32 R2, UR20 ;  /* 0x0000001400027c45 */ /* 0x010fe20008201000 */
[----:B------:R-:W-:Y:S01]  /*1010*/  UMOV UR11, 0x55 ;  /* 0x00000055000b7882 */ /* 0x000fe20000000000 */
[----:B------:R-:W-:-:S02]  /*1020*/  USHF.L.U32 UR44, UR16, 0x7, URZ ;  /* 0x00000007102c7899 */ /* 0x000fc400080006ff */
[----:B------:R-:W2:Y:S01]  /*1030*/  F2I.U32.TRUNC.NTZ R3, R3 ;  /* 0x0000000300037305 */ /* 0x000ea2000020f000 */
[----:B------:R-:W-:Y:S01]  /*1040*/  USEL UR21, UR47, 0xffff, !UP0 ;  /* 0x0000ffff2f157887 */ /* 0x000fe2000c000000 */
[----:B---3--:R-:W-:-:S06]  /*1050*/  FMUL R2, R2, UR4 ;  /* 0x0000000402027c20 */ /* 0x008fcc0008400000 */
[----:B------:R-:W3:Y:S01]  /*1060*/  F2I.U32.TRUNC.NTZ R2, R2 ;  /* 0x0000000200027305 */ /* 0x000ee2000020f000 */
[----:B--2---:R-:W-:Y:S02]  /*1070*/  R2UR UR4, R3 ;  /* 0x00000000030472ca */ /* 0x004fe400000e0000 */
[----:B------:R-:W-:Y:S02]  /*1080*/  PRMT R3, RZ, 0x7610, R3 ;  /* 0x00007610ff037816 */ /* 0x000fe40000000003 */
[----:B---3--:R-:W-:Y:S02]  /*1090*/  R2UR UR6, R2 ;  /* 0x00000000020672ca */ /* 0x008fe400000e0000 */
[----:B------:R-:W-:-:S07]  /*10a0*/  PRMT R2, RZ, 0x7610, R2 ;  /* 0x00007610ff027816 */ /* 0x000fce0000000002 */
[----:B------:R-:W-:-:S04]  /*10b0*/  UIADD3 UR5, UPT, UPT, -UR4, URZ, URZ ;  /* 0x000000ff04057290 */ /* 0x000fc8000fffe1ff */
[----:B------:R-:W-:Y:S02]  /*10c0*/  UIMAD UR5, UR7, UR5, UR16 ;  /* 0x00000005070572a4 */ /* 0x000fe4000f8e0210 */
[----:B------:R-:W-:-:S04]  /*10d0*/  UIADD3 UR4, UPT, UPT, -UR6, URZ, URZ ;  /* 0x000000ff06047290 */ /* 0x000fc8000fffe1ff */
[----:B------:R-:W-:Y:S01]  /*10e0*/  IMAD.U32 R97, RZ, RZ, UR5 ;  /* 0x00000005ff617e24 */ /* 0x000fe2000f8e00ff */
[----:B------:R-:W-:-:S06]  /*10f0*/  UIMAD UR4, UR8, UR4, UR20 ;  /* 0x00000004080472a4 */ /* 0x000fcc000f8e0214 */
[----:B------:R-:W-:Y:S01]  /*1100*/  IMAD.U32 R96, RZ, RZ, UR4 ;  /* 0x00000004ff607e24 */ /* 0x000fe2000f8e00ff */
[----:B-1----:R-:W-:Y:S06]  /*1110*/  BRA.U UP5, `(.L_x_17) ;  /* 0x0000000105647547 */ /* 0x002fec000b800000 */
[----:B------:R-:W-:Y:S02]  /*1120*/  R2UR UR4, R97 ;  /* 0x00000000610472ca */ /* 0x000fe400000e0000 */
[----:B------:R-:W-:-:S11]  /*1130*/  R2UR UR12, R96 ;  /* 0x00000000600c72ca */ /* 0x000fd600000e0000 */
[----:B------:R-:W-:Y:S02]  /*1140*/  UISETP.GT.U32.AND UP0, UPT, UR4, 0x1, UPT ;  /* 0x000000010400788c */ /* 0x000fe4000bf04070 */
[----:B------:R-:W-:Y:S02]  /*1150*/  ULOP3.LUT UR10, UR4, 0xfffffffe, URZ, 0xc0, !UPT ;  /* 0xfffffffe040a7892 */ /* 0x000fe4000f8ec0ff */
[----:B------:R-:W-:Y:S02]  /*1160*/  UISETP.NE.AND UP3, UPT, UR12, URZ, UP0 ;  /* 0x000000ff0c00728c */ /* 0x000fe40008765270 */
[----:B------:R-:W-:Y:S02]  /*1170*/  UISETP.NE.AND UP2, UPT, UR12, 0x1, UP0 ;  /* 0x000000010c00788c */ /* 0x000fe40008745270 */
[----:B------:R-:W-:Y:S02]  /*1180*/  UISETP.NE.AND UP1, UPT, UR12, 0x2, UP0 ;  /* 0x000000020c00788c */ /* 0x000fe40008725270 */
[----:B------:R-:W-:-:S02]  /*1190*/  UISETP.NE.AND UP0, UPT, UR12, 0x3, UP0 ;  /* 0x000000030c00788c */ /* 0x000fc40008705270 */
[----:B------:R-:W-:Y:S02]  /*11a0*/  USEL UR6, URZ, 0x1, UP3 ;  /* 0x00000001ff067887 */ /* 0x000fe40009800000 */
[----:B------:R-:W-:Y:S02]  /*11b0*/  USEL UR5, URZ, 0x4, UP2 ;  /* 0x00000004ff057887 */ /* 0x000fe40009000000 */
[----:B------:R-:W-:Y:S02]  /*11c0*/  USEL UR4, URZ, 0x10, UP1 ;  /* 0x00000010ff047887 */ /* 0x000fe40008800000 */
[----:B------:R-:W-:Y:S02]  /*11d0*/  USEL UR9, URZ, 0x40, UP0 ;  /* 0x00000040ff097887 */ /* 0x000fe40008000000 */
[----:B------:R-:W-:Y:S02]  /*11e0*/  USEL UR8, URZ, 0x2, UP3 ;  /* 0x00000002ff087887 */ /* 0x000fe40009800000 */
[----:B------:R-:W-:-:S02]  /*11f0*/  UIADD3 UR4, UPT, UPT, UR4, UR5, UR6 ;  /* 0x0000000504047290 */ /* 0x000fc4000fffe006 */
[----:B------:R-:W-:Y:S02]  /*1200*/  USEL UR6, URZ, 0x20, UP1 ;  /* 0x00000020ff067887 */ /* 0x000fe40008800000 */
[----:B------:R-:W-:Y:S02]  /*1210*/  USEL UR7, URZ, 0x8, UP2 ;  /* 0x00000008ff077887 */ /* 0x000fe40009000000 */
[----:B------:R-:W-:Y:S02]  /*1220*/  UIADD3 UR5, UPT, UPT, UR8, UR9, UR4 ;  /* 0x0000000908057290 */ /* 0x000fe4000fffe004 */
[----:B------:R-:W-:Y:S02]  /*1230*/  ULEA UR4, UR12, UR10, 0x1 ;  /* 0x0000000a0c047291 */ /* 0x000fe4000f8e08ff */
[----:B------:R-:W-:Y:S02]  /*1240*/  USEL UR8, URZ, 0x80, UP0 ;  /* 0x00000080ff087887 */ /* 0x000fe40008000000 */
[----:B------:R-:W-:-:S03]  /*1250*/  UIADD3 UR5, UPT, UPT, UR6, UR7, UR5 ;  /* 0x0000000706057290 */ /* 0x000fc6000fffe005 */
[----:B------:R-:W-:Y:S01]  /*1260*/  UMOV UR6, 0x3 ;  /* 0x0000000300067882 */ /* 0x000fe20000000000 */
[----:B------:R-:W-:Y:S02]  /*1270*/  UIADD3 UR5, UPT, UPT, UR5, UR8, URZ ;  /* 0x0000000805057290 */ /* 0x000fe4000fffe0ff */
[----:B------:R-:W-:-:S04]  /*1280*/  USHF.L.U32 UR4, UR6, UR4, URZ ;  /* 0x0000000406047299 */ /* 0x000fc800080006ff */
[----:B------:R-:W-:Y:S02]  /*1290*/  IMAD.U32 R3, RZ, RZ, UR5 ;  /* 0x00000005ff037e24 */ /* 0x000fe4000f8e00ff */
[----:B------:R-:W-:-:S07]  /*12a0*/  IMAD.U32 R2, RZ, RZ, UR4 ;  /* 0x00000004ff027e24 */ /* 0x000fce000f8e00ff */
.L_x_17:
[----:B------:R-:W1:Y:S01]  /*12b0*/  S2UR UR36, SR_CTAID.Z ;  /* 0x00000000002479c3 */ /* 0x000e620000002700 */
[----:B------:R-:W-:Y:S02]  /*12c0*/  UISETP.GE.AND UP0, UPT, UR23, 0x1, UPT ;  /* 0x000000011700788c */ /* 0x000fe4000bf06270 */
[----:B------:R-:W-:Y:S02]  /*12d0*/  ULOP3.LUT UR21, UR21, 0xffff, URZ, 0xc0, !UPT ;  /* 0x0000ffff15157892 */ /* 0x000fe4000f8ec0ff */
[----:B------:R-:W-:Y:S02]  /*12e0*/  UISETP.NE.AND UP3, UPT, UR17, 0x2, UPT ;  /* 0x000000021100788c */ /* 0x000fe4000bf65270 */
[----:B------:R-:W-:Y:S02]  /*12f0*/  ULOP3.LUT UR22, UR22, 0xc00, URZ, 0xc0, !UPT ;  /* 0x00000c0016167892 */ /* 0x000fe4000f8ec0ff */
[----:B------:R-:W-:Y:S02]  /*1300*/  ULOP3.LUT UR44, UR44, 0x80, URZ, 0xc0, !UPT ;  /* 0x000000802c2c7892 */ /* 0x000fe4000f8ec0ff */
[----:B------:R-:W-:Y:S01]  /*1310*/  USHF.L.U32 UR21, UR11, UR21, URZ ;  /* 0x000000150b157299 */ /* 0x000fe200080006ff */
[----:B------:R-:W-:Y:S11]  /*1320*/  BRA.U !UP0, `(.L_x_18) ;  /* 0x0000000108d47547 */ /* 0x000ff6000b800000 */
[----:B------:R-:W2:Y:S01]  /*1330*/  LDCU.128 UR12, c[0x0][0xb10] ;  /* 0x00016200ff0c77ac */ /* 0x000ea20008000c00 */
[----:B------:R-:W3:Y:S01]  /*1340*/  LDCU UR6, c[0x0][0x370] ;  /* 0x00006e00ff0677ac */ /* 0x000ee20008000800 */
[----:B------:R-:W4:Y:S01]  /*1350*/  LDCU UR5, c[0x0][0x374] ;  /* 0x00006e80ff0577ac */ /* 0x000f220008000800 */
[----:B------:R-:W1:Y:S01]  /*1360*/  LDCU UR28, c[0x0][0xb0c] ;  /* 0x00016180ff1c77ac */ /* 0x000e620008000800 */
[----:B------:R-:W1:Y:S01]  /*1370*/  LDCU UR4, c[0x0][0xb20] ;  /* 0x00016400ff0477ac */ /* 0x000e620008000800 */
[----:B------:R-:W1:Y:S01]  /*1380*/  LDCU.64 UR8, c[0x0][0xb28] ;  /* 0x00016500ff0877ac */ /* 0x000e620008000a00 */
[----:B--2---:R-:W-:Y:S02]  /*1390*/  UISETP.NE.AND UP0, UPT, UR14, 0x1, UPT ;  /* 0x000000010e00788c */ /* 0x004fe4000bf05270 */
[----:B----4-:R-:W-:Y:S02]  /*13a0*/  UIMAD.WIDE.U32 UR10, UR5, UR15, URZ ;  /* 0x0000000f050a72a5 */ /* 0x010fe4000f8e00ff */
[----:B---3--:R-:W-:-:S02]  /*13b0*/  UIMAD.WIDE.U32 UR24, UR6, UR12, URZ ;  /* 0x0000000c061872a5 */ /* 0x008fc4000f8e00ff */
[----:B-1----:R-:W-:Y:S02]  /*13c0*/  UISETP.NE.AND UP1, UPT, UR28, 0x1, UPT ;  /* 0x000000011c00788c */ /* 0x002fe4000bf25270 */
[----:B------:R-:W-:Y:S01]  /*13d0*/  UISETP.NE.AND UP2, UPT, UR23, 0x1, UPT ;  /* 0x000000011700788c */ /* 0x000fe2000bf45270 */
[----:B------:R-:W-:Y:S02]  /*13e0*/  UMOV UR10, UR11 ;  /* 0x0000000b000a7c82 */ /* 0x000fe40008000000 */
[----:B------:R-:W-:Y:S01]  /*13f0*/  UMOV UR24, UR25 ;  /* 0x0000001900187c82 */ /* 0x000fe20008000000 */
[----:B------:R-:W-:Y:S02]  /*1400*/  @UP0 USHF.R.U32.HI UR5, URZ, UR4, UR10 ;  /* 0x00000004ff050299 */ /* 0x000fe4000801160a */
[----:B------:R-:W-:Y:S02]  /*1410*/  UIMAD.WIDE.U32 UR26, UR20, UR15, URZ ;  /* 0x0000000f141a72a5 */ /* 0x000fe4000f8e00ff */
[----:B------:R-:W-:-:S02]  /*1420*/  UIMAD.WIDE.U32 UR10, UR5, UR8, URZ ;  /* 0x00000008050a72a5 */ /* 0x000fc4000f8e00ff */
[----:B------:R-:W-:Y:S02]  /*1430*/  @UP1 USHF.R.U32.HI UR6, URZ, UR13, UR24 ;  /* 0x0000000dff061299 */ /* 0x000fe40008011618 */
[----:B------:R-:W-:Y:S02]  /*1440*/  UIMAD.WIDE.U32 UR18, UR16, UR12, URZ ;  /* 0x0000000c101272a5 */ /* 0x000fe4000f8e00ff */
[----:B------:R-:W-:Y:S01]  /*1450*/  UIMAD.WIDE.U32 UR24, UR6, UR8, URZ ;  /* 0x00000008061872a5 */ /* 0x000fe2000f8e00ff */
[----:B------:R-:W-:Y:S01]  /*1460*/  UMOV UR26, UR27 ;  /* 0x0000001b001a7c82 */ /* 0x000fe20008000000 */
[----:B------:R-:W-:Y:S01]  /*1470*/  UMOV UR10, UR11 ;  /* 0x0000000b000a7c82 */ /* 0x000fe20008000000 */
[----:B------:R-:W-:Y:S02]  /*1480*/  USHF.R.U32.HI UR26, URZ, UR4, UR26 ;  /* 0x00000004ff1a7299 */ /* 0x000fe4000801161a */
[----:B------:R-:W-:Y:S02]  /*1490*/  @UP2 USHF.R.U32.HI UR5, URZ, UR9, UR10 ;  /* 0x00000009ff052299 */ /* 0x000fe4000801160a */
[----:B------:R-:W-:Y:S01]  /*14a0*/  UMOV UR7, UR25 ;  /* 0x0000001900077c82 */ /* 0x000fe20008000000 */
[----:B------:R-:W-:Y:S01]  /*14b0*/  UMOV UR18, UR19 ;  /* 0x0000001300127c82 */ /* 0x000fe20008000000 */
[----:B------:R-:W-:-:S02]  /*14c0*/  @UP2 USHF.R.U32.HI UR6, URZ, UR9, UR7 ;  /* 0x00000009ff062299 */ /* 0x000fc40008011607 */
[----:B------:R-:W-:Y:S02]  /*14d0*/  USHF.R.U32.HI UR13, URZ, UR13, UR18 ;  /* 0x0000000dff0d7299 */ /* 0x000fe40008011612 */
[----:B------:R-:W-:Y:S02]  /*14e0*/  USEL UR4, UR20, UR26, !UP0 ;  /* 0x0000001a14047287 */ /* 0x000fe4000c000000 */
[----:B------:R-:W-:Y:S02]  /*14f0*/  UIMAD UR7, UR5, UR23, URZ ;  /* 0x00000017050772a4 */ /* 0x000fe4000f8e02ff */
[----:B------:R-:W-:Y:S02]  /*1500*/  USEL UR5, UR16, UR13, !UP1 ;  /* 0x0000000d10057287 */ /* 0x000fe4000c800000 */
[----:B------:R-:W-:Y:S02]  /*1510*/  UIMAD UR12, UR6, UR23, URZ ;  /* 0x00000017060c72a4 */ /* 0x000fe4000f8e02ff */
[----:B------:R-:W-:-:S02]  /*1520*/  UISETP.GE.AND UP0, UPT, UR4, UR7, UPT ;  /* 0x000000070400728c */ /* 0x000fc4000bf06270 */
[----:B------:R-:W-:Y:S02]  /*1530*/  UIMAD.WIDE.U32 UR10, UR4, UR8, URZ ;  /* 0x00000008040a72a5 */ /* 0x000fe4000f8e00ff */
[----:B------:R-:W-:Y:S02]  /*1540*/  UISETP.GE.OR UP0, UPT, UR5, UR12, UP0 ;  /* 0x0000000c0500728c */ /* 0x000fe40008706670 */
[----:B------:R-:W-:Y:S02]  /*1550*/  UIMAD.WIDE.U32 UR12, UR5, UR8, URZ ;  /* 0x00000008050c72a5 */ /* 0x000fe4000f8e00ff */
[----:B------:R-:W-:Y:S01]  /*1560*/  UIADD3 UR10, UPT, UPT, -UR4, URZ, URZ ;  /* 0x000000ff040a7290 */ /* 0x000fe2000fffe1ff */
[----:B------:R-:W-:Y:S01]  /*1570*/  UMOV UR8, UR11 ;  /* 0x0000000b00087c82 */ /* 0x000fe20008000000 */
[----:B------:R-:W-:Y:S02]  /*1580*/  UIADD3 UR11, UPT, UPT, -UR5, URZ, URZ ;  /* 0x000000ff050b7290 */ /* 0x000fe4000fffe1ff */
[----:B------:R-:W-:-:S03]  /*1590*/  USHF.R.U32.HI UR8, URZ, UR9, UR8 ;  /* 0x00000009ff087299 */ /* 0x000fc60008011608 */
[----:B------:R-:W-:Y:S01]  /*15a0*/  @!UP0 UMOV UR7, UR13 ;  /* 0x0000000d00078c82 */ /* 0x000fe20008000000 */
[----:B------:R-:W-:Y:S02]  /*15b0*/  UIMAD UR20, UR14, UR10, UR20 ;  /* 0x0000000a0e1472a4 */ /* 0x000fe4000f8e0214 */
[----:B------:R-:W-:Y:S02]  /*15c0*/  USEL UR8, UR4, UR8, !UP2 ;  /* 0x0000000804087287 */ /* 0x000fe4000d000000 */
[----:B------:R-:W-:Y:S02]  /*15d0*/  @!UP0 USHF.R.U32.HI UR7, URZ, UR9, UR7 ;  /* 0x00000009ff078299 */ /* 0x000fe40008011607 */
[----:B------:R-:W-:Y:S02]  /*15e0*/  UIADD3 UR9, UPT, UPT, -UR8, URZ, URZ ;  /* 0x000000ff08097290 */ /* 0x000fe4000fffe1ff */
[----:B------:R-:W-:Y:S02]  /*15f0*/  @!UP0 USEL UR7, UR5, UR7, !UP2 ;  /* 0x0000000705078287 */ /* 0x000fe4000d000000 */
[----:B------:R-:W-:-:S02]  /*1600*/  UIMAD UR9, UR23, UR9, UR4 ;  /* 0x00000009170972a4 */ /* 0x000fc4000f8e0204 */
[----:B------:R-:W-:Y:S02]  /*1610*/  @!UP0 UIADD3 UR8, UPT, UPT, UR8, -UR7, URZ ;  /* 0x8000000708088290 */ /* 0x000fe4000fffe0ff */
[----:B------:R-:W-:Y:S02]  /*1620*/  @!UP0 UIMAD UR6, UR9, UR6, UR7 ;  /* 0x00000006090682a4 */ /* 0x000fe4000f8e0207 */
[----:B------:R-:W-:Y:S02]  /*1630*/  @!UP0 UIMAD UR4, UR8, UR23, UR5 ;  /* 0x00000017080482a4 */ /* 0x000fe4000f8e0205 */
[----:B------:R-:W-:Y:S02]  /*1640*/  UIMAD UR16, UR28, UR11, UR16 ;  /* 0x0000000b1c1072a4 */ /* 0x000fe4000f8e0210 */
[----:B------:R-:W-:Y:S01]  /*1650*/  UIMAD UR20, UR4, UR14, UR20 ;  /* 0x0000000e041472a4 */ /* 0x000fe2000f8e0214 */
[----:B------:R-:W-:Y:S02]  /*1660*/  @!UP0 UMOV UR5, UR6 ;  /* 0x0000000600058c82 */ /* 0x000fe40008000000 */
[----:B------:R-:W-:-:S12]  /*1670*/  UIMAD UR16, UR5, UR28, UR16 ;  /* 0x0000001c051072a4 */ /* 0x000fd8000f8e0210 */
.L_x_18:
[----:B------:R-:W-:-:S09]  /*1680*/  UISETP.NE.AND UP0, UPT, UR29, 0x1, UPT ;  /* 0x000000011d00788c */ /* 0x000fd2000bf05270 */
[----:B------:R-:W-:Y:S05]  /*1690*/  BRA.U UP0, `(.L_x_19) ;  /* 0x0000000100447547 */ /* 0x000fea000b800000 */
[----:B------:R-:W2:Y:S01]  /*16a0*/  LDCU.128 UR8, c[0x0][0xb10] ;  /* 0x00016200ff0877ac */ /* 0x000ea20008000c00 */
[----:B------:R-:W3:Y:S01]  /*16b0*/  LDCU UR12, c[0x0][0xb0c] ;  /* 0x00016180ff0c77ac */ /* 0x000ee20008000800 */
[----:B------:R-:W4:Y:S01]  /*16c0*/  LDCU UR13, c[0x0][0xb20] ;  /* 0x00016400ff0d77ac */ /* 0x000f220008000800 */
[----:B--2---:R-:W-:Y:S02]  /*16d0*/  UIMAD.WIDE.U32 UR6, UR16, UR8, URZ ;  /* 0x00000008100672a5 */ /* 0x004fe4000f8e00ff */
[----:B------:R-:W-:Y:S02]  /*16e0*/  UIMAD.WIDE.U32 UR4, UR20, UR11, URZ ;  /* 0x0000000b140472a5 */ /* 0x000fe4000f8e00ff */
[----:B---3--:R-:W-:Y:S02]  /*16f0*/  UISETP.NE.AND UP1, UPT, UR12, 0x1, UPT ;  /* 0x000000010c00788c */ /* 0x008fe4000bf25270 */
[----:B------:R-:W-:Y:S01]  /*1700*/  UISETP.NE.AND UP0, UPT, UR10, 0x1, UPT ;  /* 0x000000010a00788c */ /* 0x000fe2000bf05270 */
[----:B------:R-:W-:-:S02]  /*1710*/  UMOV UR6, UR7 ;  /* 0x0000000700067c82 */ /* 0x000fc40008000000 */
[----:B------:R-:W-:Y:S01]  /*1720*/  UMOV UR4, UR5 ;  /* 0x0000000500047c82 */ /* 0x000fe20008000000 */
[----:B------:R-:W-:Y:S02]  /*1730*/  USHF.R.U32.HI UR6, URZ, UR9, UR6 ;  /* 0x00000009ff067299 */ /* 0x000fe40008011606 */
[----:B----4-:R-:W-:Y:S02]  /*1740*/  USHF.R.U32.HI UR4, URZ, UR13, UR4 ;  /* 0x0000000dff047299 */ /* 0x010fe40008011604 */
[----:B------:R-:W-:Y:S02]  /*1750*/  USEL UR5, UR16, UR6, !UP1 ;  /* 0x0000000610057287 */ /* 0x000fe4000c800000 */
[----:B------:R-:W-:-:S04]  /*1760*/  USEL UR4, UR20, UR4, !UP0 ;  /* 0x0000000414047287 */ /* 0x000fc8000c000000 */
[----:B------:R-:W-:Y:S02]  /*1770*/  UIADD3 UR6, UPT, UPT, UR5, -UR4, URZ ;  /* 0x8000000405067290 */ /* 0x000fe4000fffe0ff */
[----:B------:R-:W-:Y:S02]  /*1780*/  UIADD3 UR4, UPT, UPT, -UR5, UR4, URZ ;  /* 0x0000000405047290 */ /* 0x000fe4000fffe1ff */
[----:B------:R-:W-:Y:S02]  /*1790*/  UIMAD UR20, UR6, UR10, UR20 ;  /* 0x0000000a061472a4 */ /* 0x000fe4000f8e0214 */
[----:B------:R-:W-:-:S12]  /*17a0*/  UIMAD UR16, UR4, UR12, UR16 ;  /* 0x0000000c041072a4 */ /* 0x000fd8000f8e0210 */
.L_x_19:
[----:B------:R-:W-:Y:S05]  /*17b0*/  BRA.U !UP6, `(.L_x_20) ;  /* 0x000000010e0c7547 */ /* 0x000fea000b800000 */
[----:B------:R-:W-:Y:S01]  /*17c0*/  UCGABAR_WAIT ;  /* 0x0000000000007dc7 */ /* 0x000fe20008000000 */
[----:B------:R-:W-:Y:S01]  /*17d0*/  CCTL.IVALL ;  /* 0x00000000ff00798f */ /* 0x000fe20002000000 */
[----:B------:R-:W-:Y:S05]  /*17e0*/  BRA `(.L_x_21) ;  /* 0x0000000000047947 */ /* 0x000fea0003800000 */
.L_x_20:
[----:B------:R-:W-:Y:S06]  /*17f0*/  BAR.SYNC.DEFER_BLOCKING 0x0 ;  /* 0x0000000000007b1d */ /* 0x000fec0000010000 */
.L_x_21:
[----:B------:R-:W-:Y:S05]  /*1800*/  BRA.U UP3, `(.L_x_22) ;  /* 0x0000001503047547 */ /* 0x000fea000b800000 */
[----:B------:R-:W2:Y:S01]  /*1810*/  LDCU UR6, c[0x0][0x38c] ;  /* 0x00007180ff0677ac */ /* 0x000ea20008000800 */
[----:B------:R-:W-:Y:S01]  /*1820*/  PLOP3.LUT P1, PT, PT, PT, UP4, 0x80, 0x8 ;  /* 0x000000000008781c */ /* 0x000fe20003f2f048 */
[----:B------:R-:W-:Y:S01]  /*1830*/  IMAD.MOV.U32 R12, RZ, RZ, 0x1 ;  /* 0x00000001ff0c7424 */ /* 0x000fe200078e00ff */
[----:B------:R-:W-:Y:S02]  /*1840*/  ISETP.NE.AND P2, PT, R0, RZ, P3 ;  /* 0x000000ff0000720c */ /* 0x000fe40001f45270 */
[----:B------:R-:W-:Y:S02]  /*1850*/  CS2R R10, SRZ ;  /* 0x00000000000a7805 */ /* 0x000fe4000001ff00 */
[----:B------:R-:W-:Y:S01]  /*1860*/  PLOP3.LUT P1, PT, P1, PT, PT, 0x8, 0x80 ;  /* 0x000000000080781c */ /* 0x000fe20000f2e170 */
[----:B------:R-:W-:Y:S01]  /*1870*/  IMAD.MOV.U32 R9, RZ, RZ, RZ ;  /* 0x000000ffff097224 */ /* 0x000fe200078e00ff */
[----:B------:R-:W3:Y:S01]  /*1880*/  LDCU UR38, c[0x0][0x370] ;  /* 0x00006e00ff2677ac */ /* 0x000ee20008000800 */
[----:B------:R-:W-:Y:S01]  /*1890*/  IMAD.MOV.U32 R8, RZ, RZ, 0x1 ;  /* 0x00000001ff087424 */ /* 0x000fe200078e00ff */
[----:B------:R-:W4:Y:S01]  /*18a0*/  LDCU.64 UR26, c[0x0][0x348] ;  /* 0x00006900ff1a77ac */ /* 0x000f220008000a00 */
[----:B------:R-:W-:Y:S01]  /*18b0*/  ULEA.HI UR42, UR22, UR44, URZ, 0x1b ;  /* 0x0000002c162a7291 */ /* 0x000fe2000f8fd8ff */
[----:B------:R-:W1:Y:S01]  /*18c0*/  LDCU UR37, c[0x0][0x374] ;  /* 0x00006e80ff2577ac */ /* 0x000e620008000800 */
[----:B--2---:R-:W-:-:S02]  /*18d0*/  UIADD3 UR5, UPT, UPT, UR6, 0x1f, URZ ;  /* 0x0000001f06057890 */ /* 0x004fc4000fffe0ff */
[----:B------:R-:W-:Y:S02]  /*18e0*/  UIADD3 UR47, UPT, UPT, UR6, 0x3e, URZ ;  /* 0x0000003e062f7890 */ /* 0x000fe4000fffe0ff */
[----:B------:R-:W-:Y:S01]  /*18f0*/  USHF.R.S32.HI UR4, URZ, 0x1f, UR5 ;  /* 0x0000001fff047899 */ /* 0x000fe20008011405 */
[----:B------:R-:W-:-:S03]  /*1900*/  UMOV UR7, URZ ;  /* 0x000000ff00077c82 */ /* 0x000fc60008000000 */
[----:B------:R-:W-:Y:S02]  /*1910*/  ULEA.HI UR4, UR4, UR5, URZ, 0x5 ;  /* 0x0000000504047291 */ /* 0x000fe4000f8f28ff */
[----:B------:R-:W-:Y:S02]  /*1920*/  UIADD3 UR5, UPT, UPT, UR6, -0x1, URZ ;  /* 0xffffffff06057890 */ /* 0x000fe4000fffe0ff */
[----:B------:R-:W-:Y:S02]  /*1930*/  USHF.R.S32.HI UR40, URZ, 0x5, UR4 ;  /* 0x00000005ff287899 */ /* 0x000fe40008011404 */
[----:B------:R-:W-:Y:S02]  /*1940*/  UISETP.GE.U32.AND UP1, UPT, UR5, -0x3f, UPT ;  /* 0xffffffc10500788c */ /* 0x000fe4000bf26070 */
[----:B------:R-:W-:-:S04]  /*1950*/  UISETP.LT.U32.AND UP0, UPT, UR40, 0x5, UPT ;  /* 0x000000052800788c */ /* 0x000fc8000bf01070 */
[----:B------:R-:W-:Y:S02]  /*1960*/  USEL UR39, UR40, 0x5, UP0 ;  /* 0x0000000528277887 */ /* 0x000fe40008000000 */
[----:B------:R-:W-:Y:S02]  /*1970*/  UISETP.NE.AND UP0, UPT, UR17, URZ, UPT ;  /* 0x000000ff1100728c */ /* 0x000fe4000bf05270 */
[----:B------:R-:W-:Y:S02]  /*1980*/  UIADD3 UR4, UPT, UPT, UR39, -0x1, URZ ;  /* 0xffffffff27047890 */ /* 0x000fe4000fffe0ff */
[----:B------:R-:W-:Y:S02]  /*1990*/  @UP1 UIADD3 UR4, UPT, UPT, UR39, URZ, URZ ;  /* 0x000000ff27041290 */ /* 0x000fe4000fffe0ff */
[----:B------:R-:W-:Y:S02]  /*19a0*/  USEL UR23, UR46, 0x2, UP0 ;  /* 0x000000022e177887 */ /* 0x000fe40008000000 */
[----:B------:R-:W-:-:S02]  /*19b0*/  UIADD3 UR43, UPT, UPT, UR40, -UR39, URZ ;  /* 0x80000027282b7290 */ /* 0x000fc4000fffe0ff */
[----:B------:R-:W-:Y:S02]  /*19c0*/  UIADD3 UR25, UPT, UPT, UR4, 0x1, URZ ;  /* 0x0000000104197890 */ /* 0x000fe4000fffe0ff */
[----:B-1-34-:R-:W-:-:S12]  /*19d0*/  UIADD3 UR41, UPT, UPT, -UR4, URZ, URZ ;  /* 0x000000ff04297290 */ /* 0x01afd8000fffe1ff */
.L_x_42:
[----:B------:R-:W-:Y:S01]  /*19e0*/  UISETP.NE.AND UP0, UPT, UR52, URZ, UPT ;  /* 0x000000ff3400728c */ /* 0x000fe2000bf05270 */
[----:B-1----:R-:W1:Y:S08]  /*19f0*/  S2UR UR52, SR_CgaCtaId ;  /* 0x00000000003479c3 */ /* 0x002e700000008800 */
[----:B------:R-:W-:Y:S05]  /*1a00*/  BRA.U UP0, `(.L_x_23) ;  /* 0x0000000100347547 */ /* 0x000fea000b800000 */
[----:B------:R-:W2:Y:S01]  /*1a10*/  S2R R0, SR_CgaCtaId ;  /* 0x0000000000007919 */ /* 0x000ea20000008800 */
[----:B------:R-:W-:Y:S02]  /*1a20*/  MOV R3, 0x400 ;  /* 0x0000040000037802 */ /* 0x000fe40000000f00 */
[----:B------:R-:W-:Y:S02]  /*1a30*/  SHF.L.U32 R2, R8, 0x1f, RZ ;  /* 0x0000001f08027819 */ /* 0x000fe400000006ff */
[----:B--2---:R-:W-:-:S05]  /*1a40*/  LEA R0, R0, R3, 0x18 ;  /* 0x0000000300007211 */ /* 0x004fca00078ec0ff */
[----:B------:R-:W-:-:S04]  /*1a50*/  IMAD R3, R9, 0x8, R0 ;  /* 0x0000000809037824 */ /* 0x000fc800078e0200 */
[----:B------:R-:W2:Y:S02]  /*1a60*/  SYNCS.PHASECHK.TRANS64.TRYWAIT P0, [R3+URZ+0xf0], R2 ;  /* 0x0000f002030075a7 */ /* 0x000ea400080011ff */
[----:B--2---:R-:W-:Y:S05]  /*1a70*/  @!P0 BRA `(.L_x_24) ;  /* 0x000000c400e08947 */ /* 0x004fea0003800000 */
.L_x_184:
[----:B------:R-:W-:Y:S01]  /*1a80*/  VIADD R9, R9, 0x1 ;  /* 0x0000000109097836 */ /* 0x000fe20000000000 */
[----:B------:R2:W-:Y:S04]  /*1a90*/  SYNCS.ARRIVE.TRANS64.A1T0 RZ, [R3+URZ+0xe0], RZ ;  /* 0x0000e0ff03ff79a7 */ /* 0x0005e800081000ff */
[----:B------:R-:W-:-:S04]  /*1aa0*/  ISETP.NE.AND P0, PT, R9, 0x2, PT ;  /* 0x000000020900780c */ /* 0x000fc80003f05270 */
[----:B------:R-:W-:Y:S02]  /*1ab0*/  SEL R9, R9, RZ, P0 ;  /* 0x000000ff09097207 */ /* 0x000fe40000000000 */
[----:B--2---:R-:W-:-:S04]  /*1ac0*/  SEL R3, RZ, 0x1, P0 ;  /* 0x00000001ff037807 */ /* 0x004fc80000000000 */
[----:B------:R-:W-:-:S07]  /*1ad0*/  LOP3.LUT R8, R8, R3, RZ, 0x3c, !PT ;  /* 0x0000000308087212 */ /* 0x000fce00078e3cff */
.L_x_23:
[----:B------:R-:W-:Y:S01]  /*1ae0*/  UMOV UR6, 0x400 ;  /* 0x0000040000067882 */ /* 0x000fe20000000000 */
[----:B------:R-:W-:Y:S01]  /*1af0*/  SHF.L.U32 R0, R12, 0x1f, RZ ;  /* 0x0000001f0c007819 */ /* 0x000fe200000006ff */
[----:B-1----:R-:W-:Y:S02]  /*1b00*/  ULEA UR6, UR52, UR6, 0x18 ;  /* 0x0000000634067291 */ /* 0x002fe4000f8ec0ff */
[----:B------:R-:W-:Y:S02]  /*1b10*/  UISETP.GE.U32.AND UP0, UPT, UR47, 0x3f, UPT ;  /* 0x0000003f2f00788c */ /* 0x000fe4000bf06070 */
[----:B------:R-:W-:Y:S02]  /*1b20*/  ULEA UR4, UR7, UR6, 0x3 ;  /* 0x0000000607047291 */ /* 0x000fe4000f8e18ff */
[----:B------:R-:W-:Y:S01]  /*1b30*/  ULEA UR11, UR20, UR44, 0x8 ;  /* 0x0000002c140b7291 */ /* 0x000fe2000f8e40ff */
[----:B------:R-:W-:-:S06]  /*1b40*/  UMOV UR13, URZ ;  /* 0x000000ff000d7c82 */ /* 0x000fcc0008000000 */
[----:B------:R1:W2:Y:S01]  /*1b50*/  SYNCS.PHASECHK.TRANS64.TRYWAIT P0, [UR4+0x28], R0 ;  /* 0x00002800ff0075a7 */ /* 0x0002a20008001104 */
[----:B------:R-:W-:-:S04]  /*1b60*/  ULEA.HI UR4, UR16, UR16, URZ, 0x1 ;  /* 0x0000001010047291 */ /* 0x000fc8000f8f08ff */
[----:B------:R-:W-:-:S04]  /*1b70*/  USHF.L.U32 UR4, UR4, 0x7, URZ ;  /* 0x0000000704047899 */ /* 0x000fc800080006ff */
[----:B------:R-:W-:-:S04]  /*1b80*/  ULOP3.LUT UR35, UR4, 0xffffff00, URZ, 0xc0, !UPT ;  /* 0xffffff0004237892 */ /* 0x000fc8000f8ec0ff */
[----:B------:R-:W-:Y:S01]  /*1b90*/  UIADD3 UR35, UPT, UPT, UR42, UR35, URZ ;  /* 0x000000232a237290 */ /* 0x000fe2000fffe0ff */
[----:B------:R-:W-:Y:S11]  /*1ba0*/  BRA.U !UP0, `(.L_x_25) ;  /* 0x0000000108c47547 */ /* 0x000ff6000b800000 */
[----:B------:R-:W-:Y:S01]  /*1bb0*/  UMOV UR16, UR41 ;  /* 0x0000002900107c82 */ /* 0x000fe20008000000 */
[----:B------:R-:W-:Y:S01]  /*1bc0*/  UMOV UR4, UR7 ;  /* 0x0000000700047c82 */ /* 0x000fe20008000000 */
[----:B------:R-:W-:-:S05]  /*1bd0*/  UMOV UR34, URZ ;  /* 0x000000ff00227c82 */ /* 0x000fca0008000000 */
.L_x_31:
[----:B------:R-:W-:Y:S01]  /*1be0*/  ULEA UR33, UR4, UR6, 0x3 ;  /* 0x0000000604217291 */ /* 0x000fe2000f8e18ff */
[----:B------:R-:W-:Y:S01]  /*1bf0*/  @P3 MOV R2, 0x10000 ;  /* 0x0001000000023802 */ /* 0x000fe20000000f00 */
[----:B--234-:R-:W-:Y:S10]  /*1c00*/  @P0 BRA `(.L_x_26) ;  /* 0x00000000000c0947 */ /* 0x01cff40003800000 */
[----:B------:R-:W-:-:S04]  /*1c10*/  SHF.L.U32 R3, R12, 0x1f, RZ ;  /* 0x0000001f0c037819 */ /* 0x000fc800000006ff */
[----:B------:R-:W2:Y:S02]  /*1c20*/  SYNCS.PHASECHK.TRANS64.TRYWAIT P0, [UR33+0x28], R3 ;  /* 0x00002803ff0075a7 */ /* 0x000ea40008001121 */
[----:B--2---:R-:W-:Y:S05]  /*1c30*/  @!P0 BRA `(.L_x_27) ;  /* 0x000000c400848947 */ /* 0x004fea0003800000 */
.L_x_26:
[----:B------:R2:W-:Y:S01]  /*1c40*/  @P3 SYNCS.ARRIVE.TRANS64 RZ, [UR33], R2 ;  /* 0x00000002ffff39a7 */ /* 0x0005e20008000021 */
[----:B------:R-:W-:Y:S02]  /*1c50*/  ULOP3.LUT UR5, UR23, 0x2, URZ, 0xfc, !UPT ;  /* 0x0000000217057892 */ /* 0x000fe4000f8efcff */
[----:B------:R-:W-:Y:S02]  /*1c60*/  UIADD3 UR16, UPT, UPT, UR16, 0x1, URZ ;  /* 0x0000000110107890 */ /* 0x000fe4000fffe0ff */
[----:B------:R-:W-:Y:S02]  /*1c70*/  UISETP.NE.AND UP0, UPT, UR5, 0x2, UPT ;  /* 0x000000020500788c */ /* 0x000fe4000bf05270 */
[----:B------:R-:W-:-:S07]  /*1c80*/  UISETP.NE.AND UP2, UPT, UR16, 0x1, UPT ;  /* 0x000000011000788c */ /* 0x000fce000bf45270 */
[----:B------:R-:W-:Y:S05]  /*1c90*/  BRA.U UP0, `(.L_x_28) ;  /* 0x0000000100047547 */ /* 0x000fea000b800000 */
[----:B------:R-:W-:Y:S05]  /*1ca0*/  BPT.TRAP 0x1 ;  /* 0x000000040000795c */ /* 0x000fea0000300000 */
.L_x_28:
[----:B------:R-:W-:Y:S04]  /*1cb0*/  BSSY.RECONVERGENT B0, `(.L_x_29) ;  /* 0x0000003000007945 */ /* 0x000fe80003800200 */
[----:B------:R-:W-:Y:S05]  /*1cc0*/  @!P2 BRA `(.L_x_30) ;  /* 0x000000000004a947 */ /* 0x000fea0003800000 */
[----:B------:R-:W-:Y:S05]  /*1cd0*/  BPT.TRAP 0x1 ;  /* 0x000000040000795c */ /* 0x000fea0000300000 */
.L_x_30:
[----:B------:R-:W-:Y:S05]  /*1ce0*/  BSYNC.RECONVERGENT B0 ;  /* 0x0000000000007941 */ /* 0x000fea0003800200 */
.L_x_29:
[----:B------:R-:W-:Y:S02]  /*1cf0*/  UIADD3 UR5, UPT, UPT, UR4, 0x1, URZ ;  /* 0x0000000104057890 */ /* 0x000fe4000fffe0ff */
[----:B------:R-:W-:Y:S02]  /*1d00*/  UIADD3 UR14, UP1, UPT, UR26, 0x80, URZ ;  /* 0x000000801a0e7890 */ /* 0x000fe4000ff3e0ff */
[----:B------:R-:W-:Y:S02]  /*1d10*/  UISETP.NE.AND UP0, UPT, UR5, 0x5, UPT ;  /* 0x000000050500788c */ /* 0x000fe4000bf05270 */
[----:B------:R-:W-:Y:S02]  /*1d20*/  ULOP3.LUT UR33, UR33, 0xfefffff8, URZ, 0xc0, !UPT ;  /* 0xfefffff821217892 */ /* 0x000fe4000f8ec0ff */
[----:B------:R-:W-:Y:S02]  /*1d30*/  USEL UR8, URZ, 0x1, UP0 ;  /* 0x00000001ff087887 */ /* 0x000fe40008000000 */
[----:B------:R-:W-:-:S02]  /*1d40*/  USEL UR7, UR5, URZ, UP0 ;  /* 0x000000ff05077287 */ /* 0x000fc40008000000 */
[----:B------:R-:W-:Y:S02]  /*1d50*/  UIADD3.X UR15, UPT, UPT, URZ, UR27, URZ, UP1, !UPT ;  /* 0x0000001bff0f7290 */ /* 0x000fe40008ffe4ff */
[----:B------:R-:W-:Y:S01]  /*1d60*/  ULEA UR5, UR7, UR6, 0x3 ;  /* 0x0000000607057291 */ /* 0x000fe2000f8e18ff */
[----:B------:R-:W-:Y:S01]  /*1d70*/  LOP3.LUT R12, R12, UR8, RZ, 0x3c, !PT ;  /* 0x000000080c0c7c12 */ /* 0x000fe2000f8e3cff */
[----:B------:R-:W-:Y:S02]  /*1d80*/  USHF.L.U32 UR8, UR4, 0xe, URZ ;  /* 0x0000000e04087899 */ /* 0x000fe400080006ff */
[----:B------:R-:W-:Y:S01]  /*1d90*/  UIADD3 UR4, UP0, UPT, UR26, 0x180, URZ ;  /* 0x000001801a047890 */ /* 0x000fe2000ff1e0ff */
[----:B-1----:R-:W-:Y:S01]  /*1da0*/  SHF.L.U32 R0, R12, 0x1f, RZ ;  /* 0x0000001f0c007819 */ /* 0x002fe200000006ff */
[----:B------:R-:W-:Y:S02]  /*1db0*/  ULEA UR32, UR22, UR8, 0x2 ;  /* 0x0000000816207291 */ /* 0x000fe4000f8e10ff */
[----:B------:R-:W-:Y:S01]  /*1dc0*/  UPRMT UR13, URZ, 0x5410, UR21 ;  /* 0x00005410ff0d7896 */ /* 0x000fe20008000015 */
[----:B------:R3:W4:Y:S01]  /*1dd0*/  SYNCS.PHASECHK.TRANS64.TRYWAIT P0, [UR5+0x28], R0 ;  /* 0x00002800ff0075a7 */ /* 0x0007220008001105 */
[----:B------:R-:W-:-:S02]  /*1de0*/  UIADD3 UR32, UPT, UPT, UR6, 0x10800, UR32 ;  /* 0x0001080006207890 */ /* 0x000fc4000fffe020 */
[----:B------:R-:W-:Y:S02]  /*1df0*/  UIADD3 UR8, UPT, UPT, UR6, 0x24800, UR8 ;  /* 0x0002480006087890 */ /* 0x000fe4000fffe008 */
[----:B------:R-:W-:Y:S01]  /*1e00*/  UIADD3.X UR5, UPT, UPT, URZ, UR27, URZ, UP0, !UPT ;  /* 0x0000001bff057290 */ /* 0x000fe200087fe4ff */
[----:B------:R-:W-:Y:S01]  /*1e10*/  UMOV UR18, 0x0 ;  /* 0x0000000000127882 */ /* 0x000fe20000000000 */
[----:B------:R-:W-:Y:S01]  /*1e20*/  UMOV UR19, 0x10000000 ;  /* 0x1000000000137882 */ /* 0x000fe20000000000 */
[----:B------:R-:W-:Y:S01]  /*1e30*/  UMOV UR10, UR34 ;  /* 0x00000022000a7c82 */ /* 0x000fe20008000000 */
[----:B------:R-:W-:Y:S01]  /*1e40*/  UMOV UR12, UR36 ;  /* 0x00000024000c7c82 */ /* 0x000fe20008000000 */
[----:B------:R-:W-:Y:S01]  /*1e50*/  UMOV UR9, UR33 ;  /* 0x0000002100097c82 */ /* 0x000fe20008000000 */
[----:B------:R1:W-:Y:S03]  /*1e60*/  UTMALDG.3D.MULTICAST.2CTA [UR32], [UR14], UR13, desc[UR18] ;  /* 0x000012200e0073b4 */ /* 0x0003e6000821180d */
[----:B------:R2:W-:Y:S01]  /*1e70*/  UTMALDG.3D.2CTA [UR8], [UR4], desc[UR18] ;  /* 0x00001208040075b4 */ /* 0x0005e20008211000 */
[----:B-1----:R-:W-:Y:S01]  /*1e80*/  UIADD3 UR34, UPT, UPT, UR34, 0x20, URZ ;  /* 0x0000002022227890 */ /* 0x002fe2000fffe0ff */
[----:B------:R-:W-:Y:S01]  /*1e90*/  UMOV UR13, UR25 ;  /* 0x00000019000d7c82 */ /* 0x000fe20008000000 */
[----:B--2---:R-:W-:Y:S01]  /*1ea0*/  UMOV UR4, UR7 ;  /* 0x0000000700047c82 */ /* 0x004fe20008000000 */
[----:B------:R-:W-:Y:S09]  /*1eb0*/  BRA.U UP2, `(.L_x_31) ;  /* 0xfffffffd02487547 */ /* 0x000ff2000b83ffff */
.L_x_25:
[----:B------:R-:W-:Y:S01]  /*1ec0*/  ULEA UR4, UR7, UR6, 0x3 ;  /* 0x0000000607047291 */ /* 0x000fe2000f8e18ff */
[----:B-1-3--:R-:W-:Y:S01]  /*1ed0*/  SHF.L.U32 R0, R12, 0x1f, RZ ;  /* 0x0000001f0c007819 */ /* 0x00afe200000006ff */
[----:B------:R-:W-:Y:S01]  /*1ee0*/  @!P1 SYNCS.ARRIVE.TRANS64.A1T0 RZ, [UR6+0x98], RZ ;  /* 0x000098ffffff99a7 */ /* 0x000fe20008100006 */
[----:B------:R-:W-:-:S06]  /*1ef0*/  UISETP.GT.AND UP0, UPT, UR40, UR39, UPT ;  /* 0x000000272800728c */ /* 0x000fcc000bf04270 */
[----:B--2-4-:R1:W2:Y:S03]  /*1f00*/  SYNCS.PHASECHK.TRANS64.TRYWAIT P0, [UR4+0x28], R0 ;  /* 0x00002800ff0075a7 */ /* 0x0142a60008001104 */
[----:B------:R-:W-:Y:S05]  /*1f10*/  BRA.U !UP0, `(.L_x_32) ;  /* 0x0000000108c47547 */ /* 0x000fea000b800000 */
[----:B------:R-:W-:Y:S01]  /*1f20*/  UIADD3 UR24, UPT, UPT, UR43, UR13, URZ ;  /* 0x0000000d2b187290 */ /* 0x000fe2000fffe0ff */
[----:B------:R-:W-:-:S11]  /*1f30*/  UMOV UR4, UR7 ;  /* 0x0000000700047c82 */ /* 0x000fd60008000000 */
.L_x_38:
[----:B------:R-:W-:Y:S01]  /*1f40*/  ULEA UR17, UR4, UR6, 0x3 ;  /* 0x0000000604117291 */ /* 0x000fe2000f8e18ff */
[----:B--2---:R-:W-:Y:S01]  /*1f50*/  @P3 MOV R2, 0x10000 ;  /* 0x0001000000023802 */ /* 0x004fe20000000f00 */
[----:B--2-4-:R-:W-:Y:S10]  /*1f60*/  @P0 BRA `(.L_x_33) ;  /* 0x00000000000c0947 */ /* 0x014ff40003800000 */
[----:B------:R-:W-:-:S04]  /*1f70*/  SHF.L.U32 R3, R12, 0x1f, RZ ;  /* 0x0000001f0c037819 */ /* 0x000fc800000006ff */
[----:B------:R-:W2:Y:S02]  /*1f80*/  SYNCS.PHASECHK.TRANS64.TRYWAIT P0, [UR17+0x28], R3 ;  /* 0x00002803ff0075a7 */ /* 0x000ea40008001111 */
[----:B--2---:R-:W-:Y:S05]  /*1f90*/  @!P0 BRA `(.L_x_34) ;  /* 0x000000c000c48947 */ /* 0x004fea0003800000 */
.L_x_33:
[----:B------:R2:W-:Y:S01]  /*1fa0*/  @P3 SYNCS.ARRIVE.TRANS64 RZ, [UR17], R2 ;  /* 0x00000002ffff39a7 */ /* 0x0005e20008000011 */
[----:B------:R-:W-:-:S04]  /*1fb0*/  ULOP3.LUT UR5, UR23, 0x2, URZ, 0xfc, !UPT ;  /* 0x0000000217057892 */ /* 0x000fc8000f8efcff */
[----:B------:R-:W-:-:S09]  /*1fc0*/  UISETP.NE.AND UP0, UPT, UR5, 0x2, UPT ;  /* 0x000000020500788c */ /* 0x000fd2000bf05270 */
[----:B------:R-:W-:Y:S05]  /*1fd0*/  BRA.U UP0, `(.L_x_35) ;  /* 0x0000000100047547 */ /* 0x000fea000b800000 */
[----:B------:R-:W-:Y:S05]  /*1fe0*/  BPT.TRAP 0x1 ;  /* 0x000000040000795c */ /* 0x000fea0000300000 */
.L_x_35:
[----:B------:R-:W-:Y:S04]  /*1ff0*/  BSSY.RECONVERGENT B0, `(.L_x_36) ;  /* 0x0000003000007945 */ /* 0x000fe80003800200 */
[----:B------:R-:W-:Y:S05]  /*2000*/  @!P2 BRA `(.L_x_37) ;  /* 0x000000000004a947 */ /* 0x000fea0003800000 */
[----:B------:R-:W-:Y:S05]  /*2010*/  BPT.TRAP 0x1 ;  /* 0x000000040000795c */ /* 0x000fea0000300000 */
.L_x_37:
[----:B------:R-:W-:Y:S05]  /*2020*/  BSYNC.RECONVERGENT B0 ;  /* 0x0000000000007941 */ /* 0x000fea0003800200 */
.L_x_36:
[----:B------:R-:W-:Y:S02]  /*2030*/  UIADD3 UR5, UPT, UPT, UR4, 0x1, URZ ;  /* 0x0000000104057890 */ /* 0x000fe4000fffe0ff */
[----:B------:R-:W-:Y:S02]  /*2040*/  USHF.L.U32 UR18, UR13, 0x5, URZ ;  /* 0x000000050d127899 */ /* 0x000fe400080006ff */
[----:B------:R-:W-:Y:S02]  /*2050*/  UISETP.NE.AND UP0, UPT, UR5, 0x5, UPT ;  /* 0x000000050500788c */ /* 0x000fe4000bf05270 */
[----:B------:R-:W-:Y:S02]  /*2060*/  ULOP3.LUT UR17, UR17, 0xfefffff8, URZ, 0xc0, !UPT ;  /* 0xfefffff811117892 */ /* 0x000fe4000f8ec0ff */
[----:B------:R-:W-:Y:S02]  /*2070*/  USEL UR8, URZ, 0x1, UP0 ;  /* 0x00000001ff087887 */ /* 0x000fe40008000000 */
[----:B------:R-:W-:-:S02]  /*2080*/  USEL UR7, UR5, URZ, UP0 ;  /* 0x000000ff05077287 */ /* 0x000fc40008000000 */
[----:B------:R-:W-:Y:S02]  /*2090*/  UIADD3 UR14, UP0, UPT, UR26, 0x180, URZ ;  /* 0x000001801a0e7890 */ /* 0x000fe4000ff1e0ff */
        /* <DEDUP_REMOVED lines=9> */
[----:B------:R-:W-:Y:S02]  /*2130*/  UIADD3.X UR5, UPT, UPT, URZ, UR27, URZ, UP1, !UPT ;  /* 0x0000001bff057290 */ /* 0x000fe40008ffe4ff */
[----:B------:R-:W-:Y:S02]  /*2140*/  UIADD3 UR8, UPT, UPT, UR6, 0x24800, UR8 ;  /* 0x0002480006087890 */ /* 0x000fe4000fffe008 */
[----:B------:R-:W-:Y:S01]  /*2150*/  UIADD3.X UR15, UPT, UPT, URZ, UR27, URZ, UP0, !UPT ;  /* 0x0000001bff0f7290 */ /* 0x000fe200087fe4ff */
[----:B------:R-:W-:Y:S01]  /*2160*/  UMOV UR28, 0x0 ;  /* 0x00000000001c7882 */ /* 0x000fe20000000000 */
[----:B------:R-:W-:Y:S01]  /*2170*/  UMOV UR29, 0x10000000 ;  /* 0x10000000001d7882 */ /* 0x000fe20000000000 */
[----:B------:R-:W-:Y:S01]  /*2180*/  UMOV UR19, UR35 ;  /* 0x0000002300137c82 */ /* 0x000fe20008000000 */
[----:B------:R-:W-:Y:S01]  /*2190*/  UMOV UR20, UR36 ;  /* 0x0000002400147c82 */ /* 0x000fe20008000000 */
[----:B------:R-:W-:Y:S01]  /*21a0*/  UMOV UR12, UR36 ;  /* 0x00000024000c7c82 */ /* 0x000fe20008000000 */
[----:B------:R1:W-:Y:S01]  /*21b0*/  UTMALDG.3D.MULTICAST.2CTA [UR16], [UR4], UR10, desc[UR28] ;  /* 0x00001c10040073b4 */ /* 0x0003e2000821180a */
[----:B------:R-:W-:Y:S01]  /*21c0*/  UMOV UR9, UR17 ;  /* 0x0000001100097c82 */ /* 0x000fe20008000000 */
[----:B------:R-:W-:-:S04]  /*21d0*/  UIADD3 UR13, UPT, UPT, UR13, 0x1, URZ ;  /* 0x000000010d0d7890 */ /* 0x000fc8000fffe0ff */
[----:B------:R-:W-:Y:S01]  /*21e0*/  UISETP.NE.AND UP0, UPT, UR13, UR24, UPT ;  /* 0x000000180d00728c */ /* 0x000fe2000bf05270 */
[----:B-1----:R-:W-:Y:S01]  /*21f0*/  UMOV UR10, UR18 ;  /* 0x00000012000a7c82 */ /* 0x002fe20008000000 */
[----:B------:R-:W-:Y:S01]  /*2200*/  UMOV UR4, UR7 ;  /* 0x0000000700047c82 */ /* 0x000fe20008000000 */
[----:B------:R3:W-:Y:S06]  /*2210*/  UTMALDG.3D.2CTA [UR8], [UR14], desc[UR28] ;  /* 0x00001c080e0075b4 */ /* 0x0007ec0008211000 */
[----:B---3--:R-:W-:Y:S05]  /*2220*/  BRA.U UP0, `(.L_x_38) ;  /* 0xfffffffd00447547 */ /* 0x008fea000b83ffff */
.L_x_32:
[C---:B------:R-:W-:Y:S01]  /*2230*/  LEA R3, R11.reuse, UR6, 0x3 ;  /* 0x000000060b037c11 */ /* 0x040fe2000f8e18ff */
[----:B------:R-:W-:Y:S01]  /*2240*/  NOP ;  /* 0x0000000000007918 */ /* 0x000fe20000000000 */
[----:B-1----:R-:W-:Y:S02]  /*2250*/  SHF.L.U32 R0, R10, 0x1f, RZ ;  /* 0x0000001f0a007819 */ /* 0x002fe400000006ff */
[----:B------:R-:W-:Y:S02]  /*2260*/  LEA R5, R11, UR6, 0x4 ;  /* 0x000000060b057c11 */ /* 0x000fe4000f8e20ff */
[----:B--2-4-:R-:W1:Y:S02]  /*2270*/  SYNCS.PHASECHK.TRANS64.TRYWAIT P0, [R3+URZ+0xa0], R0 ;  /* 0x0000a000030075a7 */ /* 0x014e6400080011ff */
[----:B-1----:R-:W-:Y:S05]  /*2280*/  @!P0 BRA `(.L_x_39) ;  /* 0x000000c000208947 */ /* 0x002fea0003800000 */
.L_x_187:
[----:B------:R-:W2:Y:S01]  /*2290*/  LDS.128 R4, [R5+0x110] ;  /* 0x0001100005047984 */ /* 0x000ea20000000c00 */
[----:B------:R-:W-:Y:S01]  /*22a0*/  UISETP.GE.AND UP0, UPT, UR45, 0x1, UPT ;  /* 0x000000012d00788c */ /* 0x000fe2000bf06270 */
[----:B------:R-:W-:Y:S01]  /*22b0*/  @!PT LDS RZ, [RZ] ;  /* 0x00000000fffff984 */ /* 0x000fe20000000800 */
[----:B------:R-:W-:Y:S01]  /*22c0*/  @!PT LDS RZ, [RZ] ;  /* 0x00000000fffff984 */ /* 0x000fe20000000800 */
[----:B------:R-:W-:Y:S01]  /*22d0*/  @!PT LDS RZ, [RZ] ;  /* 0x00000000fffff984 */ /* 0x000fe20000000800 */
[----:B------:R-:W-:Y:S01]  /*22e0*/  @!PT LDS RZ, [RZ] ;  /* 0x00000000fffff984 */ /* 0x000fe20000000800 */
[----:B------:R3:W-:Y:S06]  /*22f0*/  MEMBAR.ALL.CTA ;  /* 0x0000000000007992 */ /* 0x0007ec0000008000 */
[----:B---3--:R-:W3:Y:S01]  /*2300*/  FENCE.VIEW.ASYNC.S ;  /* 0x00000000000073c6 */ /* 0x008ee20000000000 */
[----:B--2---:R-:W-:-:S13]  /*2310*/  LOP3.LUT P0, RZ, R6, 0x1, RZ, 0xc0, !PT ;  /* 0x0000000106ff7812 */ /* 0x004fda000780c0ff */
[----:B---3--:R-:W-:Y:S01]  /*2320*/  VOTEU.ANY UP1, P0 ;  /* 0x0000000000ff7886 */ /* 0x008fe20000020100 */
[----:B------:R-:W-:-:S13]  /*2330*/  PLOP3.LUT P0, PT, PT, PT, UP1, 0x80, 0x8 ;  /* 0x000000000008781c */ /* 0x000fda0003f0f018 */
[----:B-1----:R-:W-:Y:S02]  /*2340*/  @P0 LOP3.LUT R0, R5, 0xffff, RZ, 0xc0, !PT ;  /* 0x0000ffff05000812 */ /* 0x002fe400078ec0ff */
[----:B------:R-:W-:Y:S02]  /*2350*/  @P0 MOV R2, R4 ;  /* 0x0000000400020202 */ /* 0x000fe40000000f00 */
[----:B------:R-:W-:Y:S01]  /*2360*/  @P0 R2UR UR5, R0 ;  /* 0x00000000000502ca */ /* 0x000fe200000e0000 */
[----:B------:R-:W-:Y:S01]  /*2370*/  VIADD R0, R3, 0xb0 ;  /* 0x000000b003007836 */ /* 0x000fe20000000000 */
[----:B------:R-:W-:Y:S02]  /*2380*/  @P0 SHF.R.U32.HI R4, RZ, 0x10, R5 ;  /* 0x00000010ff040819 */ /* 0x000fe40000011605 */
[----:B------:R-:W-:Y:S02]  /*2390*/  @P0 R2UR UR8, R2 ;  /* 0x00000000020802ca */ /* 0x000fe400000e0000 */
[----:B------:R-:W-:-:S02]  /*23a0*/  PRMT R0, RZ, 0x654, R0 ;  /* 0x00000654ff007816 */ /* 0x000fc40000000000 */
[----:B------:R-:W-:Y:S02]  /*23b0*/  @P0 R2UR UR4, R4 ;  /* 0x00000000040402ca */ /* 0x000fe400000e0000 */
[----:B------:R1:W-:Y:S03]  /*23c0*/  SYNCS.ARRIVE.TRANS64.RED.A1T0 RZ, [R0+URZ], RZ ;  /* 0x000000ff00ff79a7 */ /* 0x0003e600081004ff */
[----:B------:R-:W-:-:S04]  /*23d0*/  @UP1 UMOV UR30, UR5 ;  /* 0x00000005001e1c82 */ /* 0x000fc80008000000 */
[----:B------:R-:W-:-:S04]  /*23e0*/  @UP1 UMOV UR31, UR8 ;  /* 0x00000008001f1c82 */ /* 0x000fc80008000000 */
[----:B------:R-:W-:Y:S01]  /*23f0*/  @UP1 UMOV UR36, UR4 ;  /* 0x0000000400241c82 */ /* 0x000fe20008000000 */
[----:B------:R-:W-:Y:S05]  /*2400*/  BRA.U !UP0, `(.L_x_40) ;  /* 0x0000000108d47547 */ /* 0x000fea000b800000 */
[----:B------:R-:W2:Y:S01]  /*2410*/  LDCU.128 UR12, c[0x0][0xb10] ;  /* 0x00016200ff0c77ac */ /* 0x000ea20008000c00 */
[----:B------:R-:W3:Y:S01]  /*2420*/  LDCU UR24, c[0x0][0xb20] ;  /* 0x00016400ff1877ac */ /* 0x000ee20008000800 */
[----:B------:R-:W4:Y:S01]  /*2430*/  LDCU UR20, c[0x0][0xb0c] ;  /* 0x00016180ff1477ac */ /* 0x000f220008000800 */
[----:B------:R-:W1:Y:S01]  /*2440*/  LDCU.64 UR10, c[0x0][0xb28] ;  /* 0x00016500ff0a77ac */ /* 0x000e620008000a00 */
[----:B------:R-:W-:Y:S02]  /*2450*/  UISETP.NE.AND UP3, UPT, UR45, 0x1, UPT ;  /* 0x000000012d00788c */ /* 0x000fe4000bf65270 */
[----:B--2---:R-:W-:Y:S02]  /*2460*/  UIMAD.WIDE.U32 UR8, UR37, UR15, URZ ;  /* 0x0000000f250872a5 */ /* 0x004fe4000f8e00ff */
[----:B------:R-:W-:Y:S02]  /*2470*/  UIMAD.WIDE.U32 UR4, UR38, UR12, URZ ;  /* 0x0000000c260472a5 */ /* 0x000fe4000f8e00ff */
[----:B------:R-:W-:-:S02]  /*2480*/  UISETP.NE.AND UP0, UPT, UR14, 0x1, UPT ;  /* 0x000000010e00788c */ /* 0x000fc4000bf05270 */
[----:B------:R-:W-:Y:S01]  /*2490*/  UIMAD.WIDE.U32 UR28, UR30, UR15, URZ ;  /* 0x0000000f1e1c72a5 */ /* 0x000fe2000f8e00ff */
[----:B------:R-:W-:Y:S02]  /*24a0*/  UMOV UR8, UR9 ;  /* 0x0000000900087c82 */ /* 0x000fe40008000000 */
[----:B------:R-:W-:Y:S01]  /*24b0*/  UMOV UR4, UR5 ;  /* 0x0000000500047c82 */ /* 0x000fe20008000000 */
[----:B---3--:R-:W-:Y:S02]  /*24c0*/  USHF.R.U32.HI UR8, URZ, UR24, UR8 ;  /* 0x00000018ff087299 */ /* 0x008fe40008011608 */
[----:B----4-:R-:W-:Y:S02]  /*24d0*/  UISETP.NE.AND UP2, UPT, UR20, 0x1, UPT ;  /* 0x000000011400788c */ /* 0x010fe4000bf45270 */
[----:B------:R-:W-:Y:S02]  /*24e0*/  USHF.R.U32.HI UR4, URZ, UR13, UR4 ;  /* 0x0000000dff047299 */ /* 0x000fe40008011604 */
[----:B------:R-:W-:-:S02]  /*24f0*/  USEL UR5, UR37, UR8, !UP0 ;  /* 0x0000000825057287 */ /* 0x000fc4000c000000 */
[----:B------:R-:W-:Y:S02]  /*2500*/  USEL UR8, UR38, UR4, !UP2 ;  /* 0x0000000426087287 */ /* 0x000fe4000d000000 */
[----:B-1----:R-:W-:Y:S01]  /*2510*/  UIMAD.WIDE.U32 UR16, UR5, UR10, URZ ;  /* 0x0000000a051072a5 */ /* 0x002fe2000f8e00ff */
[----:B------:R-:W-:Y:S01]  /*2520*/  UMOV UR4, UR29 ;  /* 0x0000001d00047c82 */ /* 0x000fe20008000000 */
[----:B------:R-:W-:Y:S02]  /*2530*/  UIMAD.WIDE.U32 UR18, UR31, UR12, URZ ;  /* 0x0000000c1f1272a5 */ /* 0x000fe4000f8e00ff */
[----:B------:R-:W-:-:S03]  /*2540*/  UIMAD.WIDE.U32 UR28, UR8, UR10, URZ ;  /* 0x0000000a081c72a5 */ /* 0x000fc6000f8e00ff */
[----:B------:R-:W-:Y:S01]  /*2550*/  UMOV UR16, UR17 ;  /* 0x0000001100107c82 */ /* 0x000fe20008000000 */
[----:B------:R-:W-:Y:S02]  /*2560*/  USHF.R.U32.HI UR4, URZ, UR24, UR4 ;  /* 0x00000018ff047299 */ /* 0x000fe40008011604 */
[----:B------:R-:W-:Y:S01]  /*2570*/  @UP3 USHF.R.U32.HI UR5, URZ, UR11, UR16 ;  /* 0x0000000bff053299 */ /* 0x000fe20008011610 */
[----:B------:R-:W-:Y:S01]  /*2580*/  UMOV UR18, UR19 ;  /* 0x0000001300127c82 */ /* 0x000fe20008000000 */
[----:B------:R-:W-:Y:S01]  /*2590*/  UMOV UR28, UR29 ;  /* 0x0000001d001c7c82 */ /* 0x000fe20008000000 */
[----:B------:R-:W-:Y:S02]  /*25a0*/  USHF.R.U32.HI UR13, URZ, UR13, UR18 ;  /* 0x0000000dff0d7299 */ /* 0x000fe40008011612 */
[----:B------:R-:W-:Y:S02]  /*25b0*/  USEL UR4, UR30, UR4, !UP0 ;  /* 0x000000041e047287 */ /* 0x000fe4000c000000 */
[----:B------:R-:W-:-:S02]  /*25c0*/  @UP3 USHF.R.U32.HI UR8, URZ, UR11, UR28 ;  /* 0x0000000bff083299 */ /* 0x000fc4000801161c */
[----:B------:R-:W-:Y:S02]  /*25d0*/  UIMAD UR9, UR45, UR5, URZ ;  /* 0x000000052d0972a4 */ /* 0x000fe4000f8e02ff */
[----:B------:R-:W-:Y:S02]  /*25e0*/  USEL UR5, UR31, UR13, !UP2 ;  /* 0x0000000d1f057287 */ /* 0x000fe4000d000000 */
[----:B------:R-:W-:Y:S02]  /*25f0*/  UIMAD UR12, UR45, UR8, URZ ;  /* 0x000000082d0c72a4 */ /* 0x000fe4000f8e02ff */
[----:B------:R-:W-:Y:S02]  /*2600*/  UISETP.GE.AND UP0, UPT, UR4, UR9, UPT ;  /* 0x000000090400728c */ /* 0x000fe4000bf06270 */
[----:B------:R-:W-:Y:S02]  /*2610*/  UIMAD.WIDE.U32 UR16, UR4, UR10, URZ ;  /* 0x0000000a041072a5 */ /* 0x000fe4000f8e00ff */
[----:B------:R-:W-:-:S02]  /*2620*/  UISETP.GE.OR UP0, UPT, UR5, UR12, UP0 ;  /* 0x0000000c0500728c */ /* 0x000fc40008706670 */
        /* <DEDUP_REMOVED lines=19> */
.L_x_40:
[----:B------:R-:W2:Y:S02]  /*2760*/  LDCU UR4, c[0x0][0xb30] ;  /* 0x00016600ff0477ac */ /* 0x000ea40008000800 */
[----:B--2---:R-:W-:-:S09]  /*2770*/  UISETP.NE.AND UP0, UPT, UR4, 0x1, UPT ;  /* 0x000000010400788c */ /* 0x004fd2000bf05270 */
        /* <DEDUP_REMOVED lines=18> */
.L_x_41:
[----:B------:R-:W-:Y:S01]  /*28a0*/  VIADD R11, R11, 0x1 ;  /* 0x000000010b0b7836 */ /* 0x000fe20000000000 */
[----:B------:R-:W-:Y:S02]  /*28b0*/  R2UR UR5, R97 ;  /* 0x00000000610572ca */ /* 0x000fe400000e0000 */
[----:B------:R-:W-:Y:S02]  /*28c0*/  R2UR UR4, R96 ;  /* 0x00000000600472ca */ /* 0x000fe400000e0000 */
[C---:B------:R-:W-:Y:S02]  /*28d0*/  ISETP.NE.AND P0, PT, R11.reuse, 0x2, PT ;  /* 0x000000020b00780c */ /* 0x040fe40003f05270 */
[----:B------:R-:W-:Y:S02]  /*28e0*/  PLOP3.LUT P1, PT, PT, PT, PT, 0x80, 0x8 ;  /* 0x000000000008781c */ /* 0x000fe40003f2f070 */
[----:B------:R-:W-:Y:S02]  /*28f0*/  SEL R3, RZ, 0x1, P0 ;  /* 0x00000001ff037807 */ /* 0x000fe40000000000 */
[----:B------:R-:W-:-:S02]  /*2900*/  SEL R11, R11, RZ, P0 ;  /* 0x000000ff0b0b7207 */ /* 0x000fc40000000000 */
[----:B------:R-:W-:Y:S01]  /*2910*/  LOP3.LUT R10, R10, R3, RZ, 0x3c, !PT ;  /* 0x000000030a0a7212 */ /* 0x000fe200078e3cff */
[----:B------:R-:W-:Y:S02]  /*2920*/  UIADD3 UR16, UPT, UPT, UR31, UR5, URZ ;  /* 0x000000051f107290 */ /* 0x000fe4000fffe0ff */
[----:B------:R-:W-:Y:S01]  /*2930*/  UIADD3 UR20, UPT, UPT, UR30, UR4, URZ ;  /* 0x000000041e147290 */ /* 0x000fe2000fffe0ff */
[----:B------:R-:W-:Y:S11]  /*2940*/  BRA.U UP1, `(.L_x_42) ;  /* 0xfffffff101247547 */ /* 0x000ff6000b83ffff */
[----:B------:R-:W-:Y:S01]  /*2950*/  UIADD3 UR8, UPT, UPT, UR6, 0x28, URZ ;  /* 0x0000002806087890 */ /* 0x000fe2000fffe0ff */
[----:B------:R-:W-:-:S03]  /*2960*/  SHF.L.U32 R3, R12, 0x1f, RZ ;  /* 0x0000001f0c037819 */ /* 0x000fc600000006ff */
[----:B------:R-:W-:-:S09]  /*2970*/  ULEA UR4, UR7, UR8, 0x3 ;  /* 0x0000000807047291 */ /* 0x000fd2000f8e18ff */
[----:B------:R-:W2:Y:S02]  /*2980*/  SYNCS.PHASECHK.TRANS64.TRYWAIT P0, [UR4], R3 ;  /* 0x00000003ff0075a7 */ /* 0x000ea40008001104 */
[----:B--2---:R-:W-:Y:S05]  /*2990*/  @!P0 BRA `(.L_x_43) ;  /* 0x000000b800708947 */ /* 0x004fea0003800000 */
.L_x_189:
[----:B------:R-:W-:-:S04]  /*29a0*/  UIADD3 UR4, UPT, UPT, UR7, 0x1, URZ ;  /* 0x0000000107047890 */ /* 0x000fc8000fffe0ff */
[----:B------:R-:W-:-:S04]  /*29b0*/  UISETP.NE.AND UP0, UPT, UR4, 0x5, UPT ;  /* 0x000000050400788c */ /* 0x000fc8000bf05270 */
[----:B------:R-:W-:Y:S02]  /*29c0*/  USEL UR6, URZ, 0x1, UP0 ;  /* 0x00000001ff067887 */ /* 0x000fe40008000000 */
[----:B------:R-:W-:-:S04]  /*29d0*/  USEL UR4, UR4, URZ, UP0 ;  /* 0x000000ff04047287 */ /* 0x000fc80008000000 */
[----:B------:R-:W-:Y:S01]  /*29e0*/  ULEA UR5, UR4, UR8, 0x3 ;  /* 0x0000000804057291 */ /* 0x000fe2000f8e18ff */
[----:B------:R-:W-:-:S04]  /*29f0*/  LOP3.LUT R2, R12, UR6, RZ, 0x3c, !PT ;  /* 0x000000060c027c12 */ /* 0x000fc8000f8e3cff */
[----:B-1----:R-:W-:-:S04]  /*2a00*/  SHF.L.U32 R3, R2, 0x1f, RZ ;  /* 0x0000001f02037819 */ /* 0x002fc800000006ff */
[----:B------:R-:W1:Y:S02]  /*2a10*/  SYNCS.PHASECHK.TRANS64.TRYWAIT P0, [UR5], R3 ;  /* 0x00000003ff0075a7 */ /* 0x000e640008001105 */
[----:B-1----:R-:W-:Y:S05]  /*2a20*/  @!P0 BRA `(.L_x_44) ;  /* 0x000000b800648947 */ /* 0x002fea0003800000 */
.L_x_191:
        /* <DEDUP_REMOVED lines=9> */
.L_x_193:
        /* <DEDUP_REMOVED lines=9> */
.L_x_195:
[----:B------:R-:W-:-:S04]  /*2b50*/  UIADD3 UR4, UPT, UPT, UR4, 0x1, URZ ;  /* 0x0000000104047890 */ /* 0x000fc8000fffe0ff */
[----:B------:R-:W-:-:S04]  /*2b60*/  UISETP.NE.AND UP0, UPT, UR4, 0x5, UPT ;  /* 0x000000050400788c */ /* 0x000fc8000bf05270 */
[----:B------:R-:W-:Y:S02]  /*2b70*/  USEL UR5, URZ, 0x1, UP0 ;  /* 0x00000001ff057887 */ /* 0x000fe40008000000 */
[----:B------:R-:W-:-:S04]  /*2b80*/  USEL UR4, UR4, URZ, UP0 ;  /* 0x000000ff04047287 */ /* 0x000fc80008000000 */
[----:B------:R-:W-:Y:S01]  /*2b90*/  ULEA UR4, UR4, UR8, 0x3 ;  /* 0x0000000804047291 */ /* 0x000fe2000f8e18ff */
[----:B-1----:R-:W-:-:S04]  /*2ba0*/  LOP3.LUT R3, R2, UR5, RZ, 0x3c, !PT ;  /* 0x0000000502037c12 */ /* 0x002fc8000f8e3cff */
[----:B------:R-:W-:Y:S01]  /*2bb0*/  SHF.L.U32 R3, R3, 0x1f, RZ ;  /* 0x0000001f03037819 */ /* 0x000fe200000006ff */
[----:B------:R-:W-:-:S07]  /*2bc0*/  IMAD.U32 R0, RZ, RZ, UR4 ;  /* 0x00000004ff007e24 */ /* 0x000fce000f8e00ff */
.L_x_47:
[----:B-1----:R1:W2:Y:S02]  /*2bd0*/  SYNCS.PHASECHK.TRANS64.TRYWAIT P0, [R0+URZ], R3 ;  /* 0x00000003000075a7 */ /* 0x0022a400080011ff */
[----:B--2---:R-:W-:Y:S05]  /*2be0*/  @!P0 NANOSLEEP.SYNCS 0x989680 ;  /* 0x009896800000895d */ /* 0x004fea0003900000 */
[----:B------:R-:W2:Y:S02]  /*2bf0*/  @!P0 SYNCS.PHASECHK.TRANS64 P0, [R0+URZ], R3 ;  /* 0x00000003000085a7 */ /* 0x000ea400080010ff */
[----:B--2---:R-:W-:Y:S05]  /*2c00*/  @P0 EXIT ;  /* 0x000000000000094d */ /* 0x004fea0003800000 */
[----:B------:R-:W-:Y:S05]  /*2c10*/  BRA `(.L_x_47) ;  /* 0xfffffffc00ec7947 */ /* 0x000fea000383ffff */
.L_x_22:
[----:B------:R-:W-:-:S04]  /*2c20*/  UISETP.NE.AND UP0, UPT, UR52, URZ, UPT ;  /* 0x000000ff3400728c */ /* 0x000fc8000bf05270 */
[----:B------:R-:W-:-:S09]  /*2c30*/  UISETP.NE.OR UP0, UPT, UR17, 0x1, UP0 ;  /* 0x000000011100788c */ /* 0x000fd20008705670 */
[----:B------:R-:W-:Y:S05]  /*2c40*/  BRA.U UP0, `(.L_x_48) ;  /* 0x0000000500487547 */ /* 0x000fea000b800000 */
[----:B------:R-:W-:Y:S01]  /*2c50*/  ISETP.GE.U32.AND P2, PT, R0, 0x8, PT ;  /* 0x000000080000780c */ /* 0x000fe20003f46070 */
[----:B------:R-:W-:Y:S01]  /*2c60*/  IMAD.MOV.U32 R12, RZ, RZ, 0x1 ;  /* 0x00000001ff0c7424 */ /* 0x000fe200078e00ff */
[----:B------:R-:W-:Y:S02]  /*2c70*/  CS2R R10, SRZ ;  /* 0x00000000000a7805 */ /* 0x000fe4000001ff00 */
[----:B------:R-:W-:Y:S01]  /*2c80*/  CS2R R8, SRZ ;  /* 0x0000000000087805 */ /* 0x000fe2000001ff00 */
[----:B------:R-:W-:Y:S01]  /*2c90*/  UMOV UR6, 0x400 ;  /* 0x0000040000067882 */ /* 0x000fe20000000000 */
[----:B------:R-:W-:Y:S01]  /*2ca0*/  UMOV UR5, URZ ;  /* 0x000000ff00057c82 */ /* 0x000fe20008000000 */
[----:B------:R-:W-:-:S12]  /*2cb0*/  ULEA UR6, UR52, UR6, 0x18 ;  /* 0x0000000634067291 */ /* 0x000fd8000f8ec0ff */
.L_x_52:
[----:B------:R-:W-:Y:S02]  /*2cc0*/  LEA R2, R8, UR6, 0x3 ;  /* 0x0000000608027c11 */ /* 0x000fe4000f8e18ff */
[----:B------:R-:W-:-:S03]  /*2cd0*/  SHF.L.U32 R5, R9, 0x1f, RZ ;  /* 0x0000001f09057819 */ /* 0x000fc600000006ff */
[----:B------:R-:W-:Y:S01]  /*2ce0*/  VIADD R4, R2, 0xf0 ;  /* 0x000000f002047836 */ /* 0x000fe20000000000 */
[----:B------:R-:W2:Y:S02]  /*2cf0*/  SYNCS.PHASECHK.TRANS64.TRYWAIT P0, [R2+URZ+0xe0], R5 ;  /* 0x0000e005020075a7 */ /* 0x000ea400080011ff */
[----:B--2---:R-:W-:Y:S05]  /*2d00*/  @!P0 BRA `(.L_x_49) ;  /* 0x000000b400f48947 */ /* 0x004fea0003800000 */
.L_x_196:
[----:B------:R-:W-:Y:S01]  /*2d10*/  ULEA UR4, UR5, UR6, 0x3 ;  /* 0x0000000605047291 */ /* 0x000fe2000f8e18ff */
[----:B------:R-:W-:Y:S02]  /*2d20*/  PRMT R4, RZ, 0x654, R4 ;  /* 0x00000654ff047816 */ /* 0x000fe40000000004 */
[----:B--2---:R-:W-:Y:S01]  /*2d30*/  SHF.L.U32 R5, R12, 0x1f, RZ ;  /* 0x0000001f0c057819 */ /* 0x004fe200000006ff */
[----:B------:R-:W-:Y:S01]  /*2d40*/  UIADD3 UR7, UPT, UPT, UR4, 0xa0, URZ ;  /* 0x000000a004077890 */ /* 0x000fe2000fffe0ff */
[----:B------:R2:W-:Y:S05]  /*2d50*/  SYNCS.ARRIVE.TRANS64.RED.A1T0 RZ, [R4+URZ], RZ ;  /* 0x000000ff04ff79a7 */ /* 0x0005ea00081004ff */
[----:B------:R-:W-:Y:S01]  /*2d60*/  IMAD.U32 R7, RZ, RZ, UR7 ;  /* 0x00000007ff077e24 */ /* 0x000fe2000f8e00ff */
[----:B------:R-:W3:Y:S04]  /*2d70*/  SYNCS.PHASECHK.TRANS64.TRYWAIT P0, [UR4+0xb0], R5 ;  /* 0x0000b005ff0075a7 */ /* 0x000ee80008001104 */
[----:B------:R-:W-:Y:S01]  /*2d80*/  PRMT R6, R0, 0x654, R7 ;  /* 0x0000065400067816 */ /* 0x000fe20000000007 */
[----:B--2---:R-:W-:Y:S01]  /*2d90*/  @!P2 IMAD.MOV.U32 R4, RZ, RZ, 0x10 ;  /* 0x00000010ff04a424 */ /* 0x004fe200078e00ff */
[----:B---3--:R-:W-:Y:S06]  /*2da0*/  @!P0 BRA `(.L_x_50) ;  /* 0x000000b400e08947 */ /* 0x008fec0003800000 */
.L_x_198:
[----:B------:R-:W-:Y:S01]  /*2db0*/  ULEA UR8, UR5, UR6, 0x4 ;  /* 0x0000000605087291 */ /* 0x000fe2000f8e20ff */
[----:B------:R-:W-:Y:S01]  /*2dc0*/  SEL R3, R6, R3, !P2 ;  /* 0x0000000306037207 */ /* 0x000fe20005000000 */
[----:B------:R-:W-:Y:S01]  /*2dd0*/  UIADD3 UR9, UPT, UPT, UR4, 0xa0, URZ ;  /* 0x000000a004097890 */ /* 0x000fe2000fffe0ff */
[----:B--2---:R-:W-:Y:S01]  /*2de0*/  LEA R2, R11, UR6, 0x3 ;  /* 0x000000060b027c11 */ /* 0x004fe2000f8e18ff */
[----:B------:R-:W-:Y:S01]  /*2df0*/  UIADD3 UR8, UPT, UPT, UR8, 0x110, URZ ;  /* 0x0000011008087890 */ /* 0x000fe2000fffe0ff */
[----:B------:R-:W-:Y:S01]  /*2e00*/  SHF.L.U32 R5, R10, 0x1f, RZ ;  /* 0x0000001f0a057819 */ /* 0x000fe200000006ff */
[----:B------:R2:W-:Y:S01]  /*2e10*/  @!P2 SYNCS.ARRIVE.TRANS64.RED RZ, [R3+URZ], R4 ;  /* 0x0000000403ffa9a7 */ /* 0x0005e200080004ff */
[----:B------:R-:W-:Y:S01]  /*2e20*/  UIADD3 UR4, UPT, UPT, UR5, 0x1, URZ ;  /* 0x0000000105047890 */ /* 0x000fe2000fffe0ff */
[----:B------:R-:W-:-:S03]  /*2e30*/  VIADD R8, R8, 0x1 ;  /* 0x0000000108087836 */ /* 0x000fc60000000000 */
[----:B------:R-:W-:Y:S02]  /*2e40*/  UISETP.NE.AND UP0, UPT, UR4, 0x2, UPT ;  /* 0x000000020400788c */ /* 0x000fe4000bf05270 */
[----:B------:R-:W-:Y:S06]  /*2e50*/  UGETNEXTWORKID.BROADCAST [UR8], [UR9] ;  /* 0x00000000080073ca */ /* 0x000fec0008000100 */
[----:B------:R-:W-:Y:S01]  /*2e60*/  USEL UR7, URZ, 0x1, UP0 ;  /* 0x00000001ff077887 */ /* 0x000fe20008000000 */
[----:B------:R-:W-:Y:S01]  /*2e70*/  ISETP.NE.AND P0, PT, R8, 0x2, PT ;  /* 0x000000020800780c */ /* 0x000fe20003f05270 */
[----:B------:R-:W-:Y:S01]  /*2e80*/  USEL UR5, UR4, URZ, UP0 ;  /* 0x000000ff04057287 */ /* 0x000fe20008000000 */
[----:B------:R-:W3:Y:S03]  /*2e90*/  SYNCS.PHASECHK.TRANS64.TRYWAIT P1, [R2+URZ+0xa0], R5 ;  /* 0x0000a005020075a7 */ /* 0x000ee600080211ff */
[----:B------:R-:W-:Y:S01]  /*2ea0*/  LOP3.LUT R12, R12, UR7, RZ, 0x3c, !PT ;  /* 0x000000070c0c7c12 */ /* 0x000fe2000f8e3cff */
[----:B--23--:R-:W-:Y:S07]  /*2eb0*/  @!P1 BRA `(.L_x_51) ;  /* 0x000000b400b49947 */ /* 0x00cfee0003800000 */
.L_x_199:
[C---:B------:R-:W-:Y:S01]  /*2ec0*/  LEA R4, R11.reuse, UR6, 0x4 ;  /* 0x000000060b047c11 */ /* 0x040fe2000f8e20ff */
[----:B--2---:R-:W-:Y:S01]  /*2ed0*/  VIADD R2, R2, 0xb0 ;  /* 0x000000b002027836 */ /* 0x004fe20000000000 */
[----:B------:R-:W-:Y:S01]  /*2ee0*/  SEL R8, R8, RZ, P0 ;  /* 0x000000ff08087207 */ /* 0x000fe20000000000 */
[----:B------:R-:W-:-:S03]  /*2ef0*/  VIADD R11, R11, 0x1 ;  /* 0x000000010b0b7836 */ /* 0x000fc60000000000 */
[----:B------:R-:W2:Y:S01]  /*2f00*/  LDS.128 R4, [R4+0x110] ;  /* 0x0001100004047984 */ /* 0x000ea20000000c00 */
[----:B------:R-:W-:Y:S02]  /*2f10*/  PRMT R2, RZ, 0x654, R2 ;  /* 0x00000654ff027816 */ /* 0x000fe40000000002 */
[C---:B------:R-:W-:Y:S01]  /*2f20*/  ISETP.NE.AND P1, PT, R11.reuse, 0x2, PT ;  /* 0x000000020b00780c */ /* 0x040fe20003f25270 */
[----:B------:R-:W-:Y:S01]  /*2f30*/  @!PT LDS RZ, [RZ] ;  /* 0x00000000fffff984 */ /* 0x000fe20000000800 */
[----:B------:R-:W-:Y:S01]  /*2f40*/  @!PT LDS RZ, [RZ] ;  /* 0x00000000fffff984 */ /* 0x000fe20000000800 */
[----:B------:R-:W-:Y:S01]  /*2f50*/  @!PT LDS RZ, [RZ] ;  /* 0x00000000fffff984 */ /* 0x000fe20000000800 */
[----:B------:R-:W-:Y:S01]  /*2f60*/  @!PT LDS RZ, [RZ] ;  /* 0x00000000fffff984 */ /* 0x000fe20000000800 */
[----:B------:R3:W-:Y:S06]  /*2f70*/  MEMBAR.ALL.CTA ;  /* 0x0000000000007992 */ /* 0x0007ec0000008000 */
[----:B---3--:R-:W3:Y:S01]  /*2f80*/  FENCE.VIEW.ASYNC.S ;  /* 0x00000000000073c6 */ /* 0x008ee20000000000 */
[----:B------:R-:W-:Y:S01]  /*2f90*/  SEL R11, R11, RZ, P1 ;  /* 0x000000ff0b0b7207 */ /* 0x000fe20000800000 */
[----:B---3--:R3:W-:Y:S01]  /*2fa0*/  SYNCS.ARRIVE.TRANS64.RED.A1T0 RZ, [R2+URZ], RZ ;  /* 0x000000ff02ff79a7 */ /* 0x0087e200081004ff */
[----:B--2---:R-:W-:-:S02]  /*2fb0*/  LOP3.LUT P3, RZ, R6, 0x1, RZ, 0xc0, !PT ;  /* 0x0000000106ff7812 */ /* 0x004fc4000786c0ff */
[----:B------:R-:W-:-:S04]  /*2fc0*/  SEL R5, RZ, 0x1, P1 ;  /* 0x00000001ff057807 */ /* 0x000fc80000800000 */
[----:B------:R-:W-:Y:S02]  /*2fd0*/  LOP3.LUT R10, R10, R5, RZ, 0x3c, !PT ;  /* 0x000000050a0a7212 */ /* 0x000fe400078e3cff */
[----:B---3--:R-:W-:-:S04]  /*2fe0*/  SEL R2, RZ, 0x1, P0 ;  /* 0x00000001ff027807 */ /* 0x008fc80000000000 */
[----:B------:R-:W-:Y:S01]  /*2ff0*/  LOP3.LUT R9, R9, R2, RZ, 0x3c, !PT ;  /* 0x0000000209097212 */ /* 0x000fe200078e3cff */
[----:B------:R-:W-:Y:S06]  /*3000*/  @P3 BRA `(.L_x_52) ;  /* 0xfffffffc002c3947 */ /* 0x000fec000383ffff */
[----:B------:R-:W-:Y:S01]  /*3010*/  ULEA UR4, UR5, UR6, 0x3 ;  /* 0x0000000605047291 */ /* 0x000fe2000f8e18ff */
[----:B------:R-:W-:-:S08]  /*3020*/  SHF.L.U32 R3, R12, 0x1f, RZ ;  /* 0x0000001f0c037819 */ /* 0x000fd000000006ff */
[----:B------:R-:W2:Y:S02]  /*3030*/  SYNCS.PHASECHK.TRANS64 P0, [UR4+0xb0], R3 ;  /* 0x0000b003ff0075a7 */ /* 0x000ea40008001004 */
[----:B--2---:R-:W-:Y:S05]  /*3040*/  @P0 BRA `(.L_x_53) ;  /* 0x0000000000080947 */ /* 0x004fea0003800000 */
[----:B------:R-:W2:Y:S02]  /*3050*/  SYNCS.PHASECHK.TRANS64.TRYWAIT P0, [UR4+0xb0], R3 ;  /* 0x0000b003ff0075a7 */ /* 0x000ea40008001104 */
[----:B--2---:R-:W-:Y:S05]  /*3060*/  @!P0 BRA `(.L_x_54) ;  /* 0x000000b4005c8947 */ /* 0x004fea0003800000 */
.L_x_53:
[----:B------:R-:W-:-:S04]  /*3070*/  UIADD3 UR7, UPT, UPT, UR5, 0x1, URZ ;  /* 0x0000000105077890 */ /* 0x000fc8000fffe0ff */
[----:B------:R-:W-:-:S04]  /*3080*/  UISETP.NE.AND UP0, UPT, UR7, 0x2, UPT ;  /* 0x000000020700788c */ /* 0x000fc8000bf05270 */
[----:B------:R-:W-:Y:S02]  /*3090*/  USEL UR8, URZ, 0x1, UP0 ;  /* 0x00000001ff087887 */ /* 0x000fe40008000000 */
[----:B------:R-:W-:-:S04]  /*30a0*/  USEL UR7, UR7, URZ, UP0 ;  /* 0x000000ff07077287 */ /* 0x000fc80008000000 */
[----:B------:R-:W-:Y:S01]  /*30b0*/  ULEA UR7, UR7, UR6, 0x3 ;  /* 0x0000000607077291 */ /* 0x000fe2000f8e18ff */
[----:B--2---:R-:W-:-:S04]  /*30c0*/  LOP3.LUT R3, R12, UR8, RZ, 0x3c, !PT ;  /* 0x000000080c037c12 */ /* 0x004fc8000f8e3cff */
[----:B------:R-:W-:-:S04]  /*30d0*/  SHF.L.U32 R0, R3, 0x1f, RZ ;  /* 0x0000001f03007819 */ /* 0x000fc800000006ff */
[----:B------:R-:W2:Y:S02]  /*30e0*/  SYNCS.PHASECHK.TRANS64 P0, [UR7+0xb0], R0 ;  /* 0x0000b000ff0075a7 */ /* 0x000ea40008001007 */
[----:B-12---:R-:W-:Y:S05]  /*30f0*/  @P0 EXIT ;  /* 0x000000000000094d */ /* 0x006fea0003800000 */
[----:B------:R-:W-:Y:S02]  /*3100*/  SHF.L.U32 R3, R3, 0x1f, RZ ;  /* 0x0000001f03037819 */ /* 0x000fe400000006ff */
[----:B------:R-:W-:-:S07]  /*3110*/  MOV R0, UR7 ;  /* 0x0000000700007c02 */ /* 0x000fce0008000f00 */
.L_x_55:
[----:B-1----:R1:W2:Y:S02]  /*3120*/  SYNCS.PHASECHK.TRANS64.TRYWAIT P0, [R0+URZ+0xb0], R3 ;  /* 0x0000b003000075a7 */ /* 0x0022a400080011ff */
[----:B--2---:R-:W-:Y:S05]  /*3130*/  @!P0 NANOSLEEP.SYNCS 0x989680 ;  /* 0x009896800000895d */ /* 0x004fea0003900000 */
[----:B------:R-:W2:Y:S02]  /*3140*/  @!P0 SYNCS.PHASECHK.TRANS64 P0, [R0+URZ+0xb0], R3 ;  /* 0x0000b003000085a7 */ /* 0x000ea400080010ff */
[----:B--2---:R-:W-:Y:S05]  /*3150*/  @P0 EXIT ;  /* 0x000000000000094d */ /* 0x004fea0003800000 */
[----:B------:R-:W-:Y:S05]  /*3160*/  BRA `(.L_x_55) ;  /* 0xfffffffc00ec7947 */ /* 0x000fea000383ffff */
.L_x_48:
[----:B------:R-:W-:Y:S05]  /*3170*/  BRA.U UP5, `(.L_x_56) ;  /* 0x0000001105907547 */ /* 0x000fea000b800000 */
[----:B------:R-:W-:Y:S01]  /*3180*/  UMOV UR4, 0x40 ;  /* 0x0000004000047882 */ /* 0x000fe20000000000 */
[----:B------:R-:W-:Y:S01]  /*3190*/  NOP ;  /* 0x0000000000007918 */ /* 0x000fe20000000000 */
[----:B------:R-:W-:Y:S01]  /*31a0*/  ULEA UR5, UR52, UR4, 0x18 ;  /* 0x0000000434057291 */ /* 0x000fe2000f8ec0ff */
[----:B------:R-:W-:Y:S02]  /*31b0*/  UMOV UR6, 0x400 ;  /* 0x0000040000067882 */ /* 0x000fe40000000000 */
[----:B------:R-:W-:-:S06]  /*31c0*/  ULEA UR6, UR52, UR6, 0x18 ;  /* 0x0000000634067291 */ /* 0x000fcc000f8ec0ff */
[----:B------:R-:W2:Y:S02]  /*31d0*/  LDS.U8 R0, [UR5+0x1c] ;  /* 0x00001c05ff007984 */ /* 0x000ea40008000000 */
[----:B--2---:R-:W-:-:S13]  /*31e0*/  ISETP.NE.AND P0, PT, R0, RZ, PT ;  /* 0x000000ff0000720c */ /* 0x004fda0003f05270 */
[----:B------:R-:W-:Y:S05]  /*31f0*/  @P0 BRA `(.L_x_57) ;  /* 0x0000000400080947 */ /* 0x000fea0003800000 */
[----:B------:R-:W-:Y:S02]  /*3200*/  UISETP.NE.U32.AND UP1, UPT, UR47, 0x1, UPT ;  /* 0x000000012f00788c */ /* 0x000fe4000bf25070 */
[----:B------:R-:W-:-:S07]  /*3210*/  UIADD3 UR7, UPT, UPT, UR5, 0x8, URZ ;  /* 0x0000000805077890 */ /* 0x000fce000fffe0ff */
[----:B------:R-:W-:Y:S05]  /*3220*/  BRA.U !UP1, `(.L_x_58) ;  /* 0x00000001099c7547 */ /* 0x000fea000b800000 */
[----:B------:R-:W-:Y:S01]  /*3230*/  ELECT P0, URZ, PT ;  /* 0x0000000000ff782f */ /* 0x000fe20003800000 */
[----:B------:R-:W-:-:S12]  /*3240*/  BSSY B0, `(.L_x_58) ;  /* 0x0000025000007945 */ /* 0x000fd80003800000 */
[----:B------:R-:W-:Y:S05]  /*3250*/  @!P0 BRA `(.L_x_59) ;  /* 0x00000000008c8947 */ /* 0x000fea0003800000 */
[----:B------:R-:W-:-:S05]  /*3260*/  UMOV UR4, 0x10 ;  /* 0x0000001000047882 */ /* 0x000fca0000000000 */
[----:B------:R-:W-:Y:S04]  /*3270*/  DEPBAR.LE SB2, 0x36 ;  /* 0x0000ad800000791a */ /* 0x000fe80000000000 */
[----:B------:R-:W2:Y:S02]  /*3280*/  UTCATOMSWS.2CTA.FIND_AND_SET.ALIGN UP0, UR4, UR4 ;  /* 0x00000004000475e3 */ /* 0x000ea40008200800 */
[----:B--2---:R-:W-:Y:S01]  /*3290*/  MOV R11, UR4 ;  /* 0x00000004000b7c02 */ /* 0x004fe20008000f00 */
[----:B------:R-:W-:Y:S06]  /*32a0*/  BRA.U UP0, `(.L_x_60) ;  /* 0x0000000100187547 */ /* 0x000fec000b800000 */
.L_x_61:
[----:B------:R-:W-:Y:S05]  /*32b0*/  NANOSLEEP 0x64 ;  /* 0x000000640000795d */ /* 0x000fea0003800000 */
[----:B------:R-:W-:-:S05]  /*32c0*/  UMOV UR4, 0x10 ;  /* 0x0000001000047882 */ /* 0x000fca0000000000 */
[----:B------:R-:W-:Y:S04]  /*32d0*/  DEPBAR.LE SB2, 0x36 ;  /* 0x0000ad800000791a */ /* 0x000fe80000000000 */
[----:B------:R-:W2:Y:S02]  /*32e0*/  UTCATOMSWS.2CTA.FIND_AND_SET.ALIGN UP0, UR4, UR4 ;  /* 0x00000004000475e3 */ /* 0x000ea40008200800 */
[----:B--2---:R-:W-:Y:S01]  /*32f0*/  MOV R11, UR4 ;  /* 0x00000004000b7c02 */ /* 0x004fe20008000f00 */
[----:B------:R-:W-:Y:S05]  /*3300*/  BRA.U !UP0, `(.L_x_61) ;  /* 0xfffffffd08e87547 */ /* 0x000fea000b83ffff */
.L_x_60:
[----:B------:R-:W2:Y:S01]  /*3310*/  LDS R7, [UR5+0x10] ;  /* 0x00001005ff077984 */ /* 0x000ea20008000800 */
[----:B------:R-:W-:Y:S01]  /*3320*/  IMAD.U32 R5, RZ, RZ, UR6 ;  /* 0x00000006ff057e24 */ /* 0x000fe2000f8e00ff */
[----:B------:R-:W-:-:S03]  /*3330*/  MOV R4, UR48 ;  /* 0x0000003000047c02 */ /* 0x000fc60008000f00 */
[----:B------:R-:W-:Y:S01]  /*3340*/  VIADD R5, R5, 0x130 ;  /* 0x0000013005057836 */ /* 0x000fe20000000000 */
[----:B--2---:R-:W-:-:S04]  /*3350*/  SHF.L.U32 R7, R7, 0x1f, RZ ;  /* 0x0000001f07077819 */ /* 0x004fc800000006ff */
[----:B------:R-:W2:Y:S02]  /*3360*/  SYNCS.PHASECHK.TRANS64.TRYWAIT P0, [UR5+0x8], R7 ;  /* 0x00000807ff0075a7 */ /* 0x000ea40008001105 */
[----:B--2---:R-:W-:Y:S05]  /*3370*/  @P0 BRA `(.L_x_62) ;  /* 0x0000000000080947 */ /* 0x004fea0003800000 */
[----:B------:R-:W2:Y:S02]  /*3380*/  SYNCS.PHASECHK.TRANS64.TRYWAIT P0, [UR5+0x8], R7 ;  /* 0x00000807ff0075a7 */ /* 0x000ea40008001105 */
[----:B--2---:R-:W-:Y:S05]  /*3390*/  @!P0 BRA `(.L_x_63) ;  /* 0x000000b000a88947 */ /* 0x004fea0003800000 */
.L_x_62:
[----:B--2---:R-:W-:Y:S01]  /*33a0*/  HFMA2 R0, -RZ, RZ, 0, 5.9604644775390625e-08 ;  /* 0x00000001ff007431 */ /* 0x004fe200000001ff */
[----:B------:R-:W-:Y:S01]  /*33b0*/  UPRMT UR4, UR48, 0x654, UR7 ;  /* 0x0000065430047896 */ /* 0x000fe20008000007 */
[----:B------:R-:W-:Y:S01]  /*33c0*/  IMAD.MOV.U32 R8, RZ, RZ, 0xffff ;  /* 0x0000ffffff087424 */ /* 0x000fe200078e00ff */
[----:B------:R-:W-:Y:S01]  /*33d0*/  PRMT R4, R4, 0x654, R5 ;  /* 0x0000065404047816 */ /* 0x000fe20000000005 */
[----:B------:R-:W-:Y:S02]  /*33e0*/  IMAD.MOV.U32 R6, RZ, RZ, 0x4 ;  /* 0x00000004ff067424 */ /* 0x000fe400078e00ff */
[----:B------:R-:W-:Y:S01]  /*33f0*/  IMAD.SHL.U32 R9, R11, 0x20, RZ ;  /* 0x000000200b097824 */ /* 0x000fe200078e00ff */
[----:B------:R-:W-:Y:S02]  /*3400*/  MOV R5, UR4 ;  /* 0x0000000400057c02 */ /* 0x000fe40008000f00 */
[-C--:B------:R-:W-:Y:S01]  /*3410*/  SHF.L.U32 R8, R8, R11.reuse, RZ ;  /* 0x0000000b08087219 */ /* 0x080fe200000006ff */
[----:B------:R2:W-:Y:S01]  /*3420*/  SYNCS.ARRIVE.TRANS64.RED RZ, [UR4], R6 ;  /* 0x00000006ffff79a7 */ /* 0x0005e20008000404 */
[----:B------:R-:W-:Y:S01]  /*3430*/  SHF.L.U32 R7, R0, R11, RZ ;  /* 0x0000000b00077219 */ /* 0x000fe200000006ff */
[----:B------:R2:W-:Y:S04]  /*3440*/  STS [UR6+0x130], R9 ;  /* 0x00013009ff007988 */ /* 0x0005e80008000806 */
[----:B------:R2:W-:Y:S04]  /*3450*/  STAS [R4.64], R11 ;  /* 0x0000000b04007dbd */ /* 0x0005e8000c0008ff */
[----:B------:R2:W-:Y:S04]  /*3460*/  ATOMS.OR RZ, [UR5+0x14], R8 ;  /* 0x00001408ffff798c */ /* 0x0005e8000b000005 */
[----:B------:R2:W-:Y:S04]  /*3470*/  ATOMS.OR RZ, [UR5+0x18], R7 ;  /* 0x00001807ffff798c */ /* 0x0005e8000b000005 */
[----:B------:R2:W-:Y:S02]  /*3480*/  ATOMS.XOR RZ, [UR5+0x10], R0 ;  /* 0x00001000ffff798c */ /* 0x0005e4000b800005 */
.L_x_59:
[----:B-1----:R-:W-:Y:S05]  /*3490*/  BSYNC B0 ;  /* 0x0000000000007941 */ /* 0x002fea0003800000 */
.L_x_58:
[----:B------:R-:W-:Y:S05]  /*34a0*/  BRA.U UP1, `(.L_x_64) ;  /* 0x00000001016c7547 */ /* 0x000fea000b800000 */
[----:B------:R-:W-:-:S03]  /*34b0*/  UMOV UR4, 0xffffffff ;  /* 0xffffffff00047882 */ /* 0x000fc60000000000 */
[----:B------:R-:W-:Y:S05]  /*34c0*/  BRA.DIV UR4, `(.L_x_65) ;  /* 0x000000b204747947 */ /* 0x000fea000b800000 */
[----:B------:R-:W-:-:S13]  /*34d0*/  ELECT P6, URZ, PT ;  /* 0x0000000000ff782f */ /* 0x000fda00038c0000 */
.L_x_203:
[----:B------:R-:W-:Y:S05]  /*34e0*/  @!P6 BRA `(.L_x_64) ;  /* 0x00000000005ce947 */ /* 0x000fea0003800000 */
[----:B--2---:R-:W2:Y:S02]  /*34f0*/  LDS R5, [UR5+0x10] ;  /* 0x00001005ff057984 */ /* 0x004ea40008000800 */
[----:B--2---:R-:W-:-:S04]  /*3500*/  SHF.L.U32 R5, R5, 0x1f, RZ ;  /* 0x0000001f05057819 */ /* 0x004fc800000006ff */
[----:B------:R-:W2:Y:S02]  /*3510*/  SYNCS.PHASECHK.TRANS64.TRYWAIT P0, [UR5+0x8], R5 ;  /* 0x00000805ff0075a7 */ /* 0x000ea40008001105 */
[----:B--2---:R-:W-:Y:S05]  /*3520*/  @P0 BRA `(.L_x_66) ;  /* 0x0000000000080947 */ /* 0x004fea0003800000 */
[----:B------:R-:W2:Y:S02]  /*3530*/  SYNCS.PHASECHK.TRANS64.TRYWAIT P0, [UR5+0x8], R5 ;  /* 0x00000805ff0075a7 */ /* 0x000ea40008001105 */
[----:B--2---:R-:W-:Y:S05]  /*3540*/  @!P0 BRA `(.L_x_67) ;  /* 0x000000b000748947 */ /* 0x004fea0003800000 */
.L_x_66:
[----:B------:R-:W3:Y:S01]  /*3550*/  LDS R7, [UR6+0x130] ;  /* 0x00013006ff077984 */ /* 0x000ee20008000800 */
[----:B--2---:R-:W-:Y:S02]  /*3560*/  HFMA2 R0, -RZ, RZ, 0, 5.9604644775390625e-08 ;  /* 0x00000001ff007431 */ /* 0x004fe400000001ff */
[----:B------:R-:W-:Y:S01]  /*3570*/  IMAD.MOV.U32 R4, RZ, RZ, 0xffff ;  /* 0x0000ffffff047424 */ /* 0x000fe200078e00ff */
[----:B------:R-:W-:Y:S01]  /*3580*/  UPRMT UR4, UR48, 0x654, UR7 ;  /* 0x0000065430047896 */ /* 0x000fe20008000007 */
[----:B---3--:R-:W-:-:S03]  /*3590*/  IMAD.SHL.U32 R5, R7, 0x20, RZ ;  /* 0x0000002007057824 */ /* 0x008fc600078e00ff */
[-C--:B------:R-:W-:Y:S02]  /*35a0*/  SHF.L.U32 R4, R4, R7.reuse, RZ ;  /* 0x0000000704047219 */ /* 0x080fe400000006ff */
[----:B------:R-:W-:Y:S01]  /*35b0*/  SHF.L.U32 R7, R0, R7, RZ ;  /* 0x0000000700077219 */ /* 0x000fe200000006ff */
[----:B------:R3:W-:Y:S04]  /*35c0*/  STS [UR6+0x130], R5 ;  /* 0x00013005ff007988 */ /* 0x0007e80008000806 */
[----:B------:R3:W-:Y:S04]  /*35d0*/  ATOMS.OR RZ, [UR5+0x14], R4 ;  /* 0x00001404ffff798c */ /* 0x0007e8000b000005 */
[----:B------:R3:W-:Y:S01]  /*35e0*/  ATOMS.OR RZ, [UR5+0x18], R7 ;  /* 0x00001807ffff798c */ /* 0x0007e2000b000005 */
[----:B------:R-:W-:Y:S03]  /*35f0*/  SYNCS.ARRIVE.TRANS64.RED.A1T0 RZ, [UR4], RZ ;  /* 0x000000ffffff79a7 */ /* 0x000fe60008100404 */
[----:B------:R3:W-:Y:S01]  /*3600*/  ATOMS.XOR RZ, [UR5+0x10], R0 ;  /* 0x00001000ffff798c */ /* 0x0007e2000b800005 */
[----:B------:R-:W-:Y:S05]  /*3610*/  BRA `(.L_x_64) ;  /* 0x0000000000107947 */ /* 0x000fea0003800000 */
.L_x_57:
[----:B------:R-:W-:Y:S02]  /*3620*/  MOV R0, 0xffffffff ;  /* 0xffffffff00007802 */ /* 0x000fe40000000f00 */
[----:B------:R-:W-:-:S03]  /*3630*/  MOV R4, 0x3660 ;  /* 0x0000366000047802 */ /* 0x000fc60000000f00 */
[----:B------:R2:W-:Y:S04]  /*3640*/  STS [UR6+0x130], R0 ;  /* 0x00013000ff007988 */ /* 0x0005e80008000806 */
[----:B-12--5:R-:W-:Y:S05]  /*3650*/  CALL.REL.NOINC `($__internal_1_$__cuda_sm10x_tcgen05_guardrail_trap_phase_invalid_during_alloc) ;  /* 0x000000b800c87944 */ /* 0x026fea0003c00000 */
.L_x_64:
[----:B------:R-:W-:Y:S05]  /*3660*/  WARPSYNC.ALL ;  /* 0x0000000000007948 */ /* 0x000fea0003800000 */
[----:B------:R-:W4:Y:S01]  /*3670*/  S2UR UR4, SR_CgaCtaId ;  /* 0x00000000000479c3 */ /* 0x000f220000008800 */
[----:B------:R-:W-:Y:S01]  /*3680*/  UMOV UR26, 0x400 ;  /* 0x00000400001a7882 */ /* 0x000fe20000000000 */
[----:B------:R-:W-:-:S06]  /*3690*/  NOP ;  /* 0x0000000000007918 */ /* 0x000fcc0000000000 */
[----:B------:R-:W-:Y:S06]  /*36a0*/  BAR.ARV 0x6, 0xa0 ;  /* 0x0182800000007b1d */ /* 0x000fec0000002000 */
[----:B------:R-:W1:Y:S01]  /*36b0*/  LDCU UR6, c[0x0][0x38c] ;  /* 0x00007180ff0677ac */ /* 0x000e620008000800 */
[----:B------:R-:W-:Y:S01]  /*36c0*/  LOP3.LUT R3, R3, 0xffff, RZ, 0xc0, !PT ;  /* 0x0000ffff03037812 */ /* 0x000fe200078ec0ff */
[----:B--2---:R-:W-:Y:S01]  /*36d0*/  IMAD.MOV.U32 R9, RZ, RZ, 0x1 ;  /* 0x00000001ff097424 */ /* 0x004fe200078e00ff */
[----:B------:R-:W-:Y:S01]  /*36e0*/  LOP3.LUT R2, R2, 0xffff, RZ, 0xc0, !PT ;  /* 0x0000ffff02027812 */ /* 0x000fe200078ec0ff */
[----:B------:R-:W-:Y:S01]  /*36f0*/  IMAD.MOV.U32 R8, RZ, RZ, RZ ;  /* 0x000000ffff087224 */ /* 0x000fe200078e00ff */
[----:B------:R-:W-:Y:S01]  /*3700*/  R2UR UR28, R3 ;  /* 0x00000000031c72ca */ /* 0x000fe200000e0000 */
[----:B------:R-:W-:Y:S01]  /*3710*/  UMOV UR32, URZ ;  /* 0x000000ff00207c82 */ /* 0x000fe20008000000 */
[----:B------:R-:W-:-:S02]  /*3720*/  R2UR UR42, R2 ;  /* 0x00000000022a72ca */ /* 0x000fc400000e0000 */
[----:B------:R-:W-:Y:S01]  /*3730*/  CS2R R2, SRZ ;  /* 0x0000000000027805 */ /* 0x000fe2000001ff00 */
[----:B------:R-:W-:Y:S01]  /*3740*/  UMOV UR23, URZ ;  /* 0x000000ff00177c82 */ /* 0x000fe20008000000 */
[----:B----4-:R-:W-:Y:S01]  /*3750*/  ULEA UR26, UR4, UR26, 0x18 ;  /* 0x0000001a041a7291 */ /* 0x010fe2000f8ec0ff */
[----:B------:R-:W-:Y:S01]  /*3760*/  UMOV UR22, URZ ;  /* 0x000000ff00167c82 */ /* 0x000fe20008000000 */
[----:B------:R-:W-:Y:S02]  /*3770*/  UISETP.NE.AND UP3, UPT, UR47, URZ, UPT ;  /* 0x000000ff2f00728c */ /* 0x000fe4000bf65270 */
[----:B------:R-:W-:Y:S02]  /*3780*/  UIADD3 UR5, UPT, UPT, UR26, 0x10800, URZ ;  /* 0x000108001a057890 */ /* 0x000fe4000fffe0ff */
[----:B------:R-:W-:-:S03]  /*3790*/  UIADD3 UR4, UPT, UPT, UR26, 0x24800, URZ ;  /* 0x000248001a047890 */ /* 0x000fc6000fffe0ff */
[----:B---3--:R-:W2:Y:S01]  /*37a0*/  LDS R0, [UR26+0x130] ;  /* 0x0001301aff007984 */ /* 0x008ea20008000800 */
[----:B-1----:R-:W-:Y:S02]  /*37b0*/  UIADD3 UR6, UPT, UPT, UR6, 0x1f, URZ ;  /* 0x0000001f06067890 */ /* 0x002fe4000fffe0ff */
[----:B------:R-:W-:Y:S02]  /*37c0*/  USHF.R.U32.HI UR5, URZ, 0x4, UR5 ;  /* 0x00000004ff057899 */ /* 0x000fe40008011605 */
[----:B------:R-:W-:Y:S02]  /*37d0*/  USHF.R.S32.HI UR33, URZ, 0x1f, UR6 ;  /* 0x0000001fff217899 */ /* 0x000fe40008011406 */
[----:B------:R-:W-:Y:S02]  /*37e0*/  USHF.R.U32.HI UR4, URZ, 0x4, UR4 ;  /* 0x00000004ff047899 */ /* 0x000fe40008011604 */
[----:B------:R-:W-:Y:S02]  /*37f0*/  ULEA.HI UR33, UR33, UR6, URZ, 0x5 ;  /* 0x0000000621217291 */ /* 0x000fe4000f8f28ff */
[----:B------:R-:W-:-:S02]  /*3800*/  ULOP3.LUT UR5, UR5, 0x3fff, URZ, 0xc0, !UPT ;  /* 0x00003fff05057892 */ /* 0x000fc4000f8ec0ff */
[----:B------:R-:W-:Y:S02]  /*3810*/  USHF.R.S32.HI UR33, URZ, 0x5, UR33 ;  /* 0x00000005ff217899 */ /* 0x000fe40008011421 */
[----:B------:R-:W-:Y:S02]  /*3820*/  ULOP3.LUT UR30, UR4, 0x3fff, URZ, 0xc0, !UPT ;  /* 0x00003fff041e7892 */ /* 0x000fe4000f8ec0ff */
[----:B------:R-:W-:Y:S01]  /*3830*/  UISETP.LT.AND UP0, UPT, UR33, 0x1, UPT ;  /* 0x000000012100788c */ /* 0x000fe2000bf01270 */
[----:B------:R-:W-:Y:S01]  /*3840*/  UMOV UR40, 0x0 ;  /* 0x0000000000287882 */ /* 0x000fe20000000000 */
[----:B------:R-:W-:Y:S01]  /*3850*/  UMOV UR41, 0x10400910 ;  /* 0x1040091000297882 */ /* 0x000fe20000000000 */
[----:B------:R-:W-:Y:S02]  /*3860*/  ULOP3.LUT UR29, UR5, 0x10000, URZ, 0xfc, !UPT ;  /* 0x00010000051d7892 */ /* 0x000fe4000f8efcff */
[----:B------:R-:W-:Y:S02]  /*3870*/  ULOP3.LUT UR30, UR30, 0x10000, URZ, 0xfc, !UPT ;  /* 0x000100001e1e7892 */ /* 0x000fe4000f8efcff */
[----:B------:R-:W-:Y:S01]  /*3880*/  USEL UR43, UR33, 0x1, !UP0 ;  /* 0x00000001212b7887 */ /* 0x000fe2000c000000 */
[----:B------:R-:W-:Y:S01]  /*3890*/  UMOV UR38, 0x0 ;  /* 0x0000000000267882 */ /* 0x000fe20000000000 */
[----:B------:R-:W-:Y:S01]  /*38a0*/  UMOV UR39, 0x10400910 ;  /* 0x1040091000277882 */ /* 0x000fe20000000000 */
[----:B------:R-:W-:Y:S01]  /*38b0*/  UMOV UR36, 0x0 ;  /* 0x0000000000247882 */ /* 0x000fe20000000000 */
[----:B------:R-:W-:Y:S01]  /*38c0*/  UMOV UR37, 0x10400910 ;  /* 0x1040091000257882 */ /* 0x000fe20000000000 */
[----:B------:R-:W-:Y:S01]  /*38d0*/  UMOV UR34, 0x0 ;  /* 0x0000000000227882 */ /* 0x000fe20000000000 */
[----:B------:R-:W-:Y:S01]  /*38e0*/  UMOV UR35, 0x10400910 ;  /* 0x1040091000237882 */ /* 0x000fe20000000000 */
[----:B--2---:R-:W-:-:S15]  /*38f0*/  R2UR UR44, R0 ;  /* 0x00000000002c72ca */ /* 0x004fde00000e0000 */
.L_x_75:
[C---:B------:R-:W-:Y:S02]  /*3900*/  LEA R0, R8.reuse, UR26, 0x3 ;  /* 0x0000001a08007c11 */ /* 0x040fe4000f8e18ff */
[----:B------:R-:W-:Y:S02]  /*3910*/  SHF.L.U32 R5, R3, 0x1f, RZ ;  /* 0x0000001f03057819 */ /* 0x000fe400000006ff */
[----:B------:R-:W-:Y:S02]  /*3920*/  LEA R4, R8, UR26, 0x4 ;  /* 0x0000001a08047c11 */ /* 0x000fe4000f8e20ff */
[----:B------:R-:W1:Y:S02]  /*3930*/  SYNCS.PHASECHK.TRANS64.TRYWAIT P0, [R0+URZ+0xa0], R5 ;  /* 0x0000a005000075a7 */ /* 0x000e6400080011ff */
[----:B-1-3--:R-:W-:Y:S05]  /*3940*/  @!P0 BRA `(.L_x_68) ;  /* 0x000000ac008c8947 */ /* 0x00afea0003800000 */
.L_x_204:
[----:B-1----:R-:W1:Y:S01]  /*3950*/  LDS.128 R4, [R4+0x110] ;  /* 0x0001100004047984 */ /* 0x002e620000000c00 */
[----:B------:R-:W-:Y:S02]  /*3960*/  VIADD R0, R0, 0xb0 ;  /* 0x000000b000007836 */ /* 0x000fe40000000000 */
[----:B------:R-:W-:Y:S01]  /*3970*/  VIADD R8, R8, 0x1 ;  /* 0x0000000108087836 */ /* 0x000fe20000000000 */
[----:B------:R-:W-:Y:S01]  /*3980*/  @!PT LDS RZ, [RZ] ;  /* 0x00000000fffff984 */ /* 0x000fe20000000800 */
[----:B------:R-:W-:Y:S01]  /*3990*/  @!PT LDS RZ, [RZ] ;  /* 0x00000000fffff984 */ /* 0x000fe20000000800 */
[----:B------:R-:W-:Y:S01]  /*39a0*/  @!PT LDS RZ, [RZ] ;  /* 0x00000000fffff984 */ /* 0x000fe20000000800 */
[----:B------:R-:W-:Y:S01]  /*39b0*/  @!PT LDS RZ, [RZ] ;  /* 0x00000000fffff984 */ /* 0x000fe20000000800 */
[----:B------:R2:W-:Y:S06]  /*39c0*/  MEMBAR.ALL.CTA ;  /* 0x0000000000007992 */ /* 0x0005ec0000008000 */
[----:B--2---:R-:W2:Y:S01]  /*39d0*/  FENCE.VIEW.ASYNC.S ;  /* 0x00000000000073c6 */ /* 0x004ea20000000000 */
[----:B------:R-:W-:-:S04]  /*39e0*/  PRMT R0, RZ, 0x654, R0 ;  /* 0x00000654ff007816 */ /* 0x000fc80000000000 */
[----:B--2---:R2:W-:Y:S01]  /*39f0*/  SYNCS.ARRIVE.TRANS64.RED.A1T0 RZ, [R0+URZ], RZ ;  /* 0x000000ff00ff79a7 */ /* 0x0045e200081004ff */
[----:B-1----:R-:W-:Y:S01]  /*3a00*/  LOP3.LUT P1, RZ, R6, 0x1, RZ, 0xc0, !PT ;  /* 0x0000000106ff7812 */ /* 0x002fe2000782c0ff */
[----:B--2---:R-:W-:-:S12]  /*3a10*/  BRA.U UP3, `(.L_x_69) ;  /* 0x0000000503087547 */ /* 0x004fd8000b800000 */
[----:B------:R-:W1:Y:S01]  /*3a20*/  LDCU UR4, c[0x0][0x38c] ;  /* 0x00007180ff0477ac */ /* 0x000e620008000800 */
[----:B------:R-:W-:Y:S02]  /*3a30*/  PLOP3.LUT P2, PT, PT, PT, PT, 0x80, 0x8 ;  /* 0x000000000008781c */ /* 0x000fe40003f4f070 */
[----:B------:R-:W-:Y:S01]  /*3a40*/  SHF.L.U32 R5, R9, 0x1f, RZ ;  /* 0x0000001f09057819 */ /* 0x000fe200000006ff */
[----:B------:R-:W-:Y:S02]  /*3a50*/  ULEA UR31, UR32, UR26, 0x3 ;  /* 0x0000001a201f7291 */ /* 0x000fe4000f8e18ff */
[----:B------:R-:W-:Y:S02]  /*3a60*/  ULEA UR11, UR32, UR44, 0x8 ;  /* 0x0000002c200b7291 */ /* 0x000fe4000f8e40ff */
[----:B-1----:R-:W-:-:S06]  /*3a70*/  UISETP.GE.AND UP0, UPT, UR4, 0x1, UPT ;  /* 0x000000010400788c */ /* 0x002fcc000bf06270 */
[----:B------:R-:W-:-:S05]  /*3a80*/  PLOP3.LUT P0, PT, PT, PT, UP0, 0x80, 0x8 ;  /* 0x000000000008781c */ /* 0x000fca0003f0f008 */
[----:B------:R-:W-:-:S08]  /*3a90*/  @UP0 ULEA UR4, UR23, UR26, 0x3 ;  /* 0x0000001a17040291 */ /* 0x000fd0000f8e18ff */
[----:B------:R-:W-:-:S04]  /*3aa0*/  @P0 SHF.L.U32 R0, R2, 0x1f, RZ ;  /* 0x0000001f02000819 */ /* 0x000fc800000006ff */
[----:B------:R1:W2:Y:S01]  /*3ab0*/  @P0 SYNCS.PHASECHK.TRANS64.TRYWAIT P2, [UR4], R0 ;  /* 0x00000000ff0005a7 */ /* 0x0002a20008041104 */
[----:B------:R-:W3:Y:S02]  /*3ac0*/  SYNCS.PHASECHK.TRANS64.TRYWAIT P0, [UR31+0xd0], R5 ;  /* 0x0000d005ff0075a7 */ /* 0x000ee4000800111f */
[----:B-123--:R-:W-:Y:S05]  /*3ad0*/  @!P0 BRA `(.L_x_70) ;  /* 0x000000ac003c8947 */ /* 0x00efea0003800000 */
.L_x_206:
[----:B------:R-:W-:Y:S01]  /*3ae0*/  UMOV UR27, UR22 ;  /* 0x00000016001b7c82 */ /* 0x000fe20008000000 */
[----:B------:R-:W-:Y:S05]  /*3af0*/  BRA.U !UP0, `(.L_x_71) ;  /* 0x0000000108c07547 */ /* 0x000fea000b800000 */
[----:B------:R-:W-:Y:S02]  /*3b00*/  UIADD3 UR27, UPT, UPT, UR43, UR22, URZ ;  /* 0x000000162b1b7290 */ /* 0x000fe4000fffe0ff */
[----:B------:R-:W-:Y:S01]  /*3b10*/  UPLOP3.LUT UP2, UPT, UPT, UPT, UPT, 0x40, 0x4 ;  /* 0x000000000004789c */ /* 0x000fe20003f4e870 */
[----:B------:R-:W-:Y:S01]  /*3b20*/  UMOV UR24, UR33 ;  /* 0x0000002100187c82 */ /* 0x000fe20008000000 */
[----:B------:R-:W-:-:S09]  /*3b30*/  UMOV UR10, UR23 ;  /* 0x00000017000a7c82 */ /* 0x000fd20008000000 */
.L_x_74:
[----:B--2---:R-:W-:Y:S01]  /*3b40*/  ULEA UR5, UR10, UR26, 0x3 ;  /* 0x0000001a0a057291 */ /* 0x004fe2000f8e18ff */
[----:B---3--:R-:W-:Y:S11]  /*3b50*/  @P2 BRA `(.L_x_72) ;  /* 0x00000000000c2947 */ /* 0x008ff60003800000 */
[----:B-1----:R-:W-:Y:S04]  /*3b60*/  SHF.L.U32 R5, R2, 0x1f, RZ ;  /* 0x0000001f02057819 */ /* 0x002fe800000006ff */
[----:B------:R-:W1:Y:S02]  /*3b70*/  SYNCS.PHASECHK.TRANS64.TRYWAIT P0, [UR5], R5 ;  /* 0x00000005ff0075a7 */ /* 0x000e640008001105 */
[----:B-1----:R-:W-:Y:S05]  /*3b80*/  @!P0 BRA `(.L_x_73) ;  /* 0x000000ac00288947 */ /* 0x002fea0003800000 */
.L_x_72:
[----:B------:R-:W-:Y:S01]  /*3b90*/  UISETP.NE.AND UP0, UPT, UR24, 0x1, UPT ;  /* 0x000000011800788c */ /* 0x000fe2000bf05270 */
[----:B------:R-:W-:Y:S01]  /*3ba0*/  PLOP3.LUT P2, PT, PT, PT, PT, 0x80, 0x8 ;  /* 0x000000000008781c */ /* 0x000fe20003f4f070 */
[----:B------:R-:W-:Y:S02]  /*3bb0*/  UIADD3 UR4, UPT, UPT, UR10, 0x1, URZ ;  /* 0x000000010a047890 */ /* 0x000fe4000fffe0ff */
[----:B------:R-:W-:Y:S02]  /*3bc0*/  UIADD3 UR25, UPT, UPT, UR5, 0x28, URZ ;  /* 0x0000002805197890 */ /* 0x000fe4000fffe0ff */
[----:B------:R-:W-:Y:S01]  /*3bd0*/  UISETP.NE.AND UP1, UPT, UR4, 0x5, UPT ;  /* 0x000000050400788c */ /* 0x000fe2000bf25270 */
[----:B------:R-:W-:Y:S01]  /*3be0*/  PLOP3.LUT P0, PT, PT, PT, UP0, 0x80, 0x8 ;  /* 0x000000000008781c */ /* 0x000fe20003f0f008 */
[----:B------:R-:W-:Y:S02]  /*3bf0*/  UIADD3 UR22, UPT, UPT, UR22, 0x1, URZ ;  /* 0x0000000116167890 */ /* 0x000fe4000fffe0ff */
[----:B------:R-:W-:Y:S02]  /*3c00*/  USEL UR6, URZ, 0x1, UP1 ;  /* 0x00000001ff067887 */ /* 0x000fe40008800000 */
[----:B------:R-:W-:Y:S02]  /*3c10*/  USEL UR23, UR4, URZ, UP1 ;  /* 0x000000ff04177287 */ /* 0x000fe40008800000 */
[----:B------:R-:W-:Y:S02]  /*3c20*/  UIADD3 UR24, UPT, UPT, UR24, -0x1, URZ ;  /* 0xffffffff18187890 */ /* 0x000fe4000fffe0ff */
[----:B------:R-:W-:Y:S01]  /*3c30*/  @UP0 ULEA UR4, UR23, UR26, 0x3 ;  /* 0x0000001a17040291 */ /* 0x000fe2000f8e18ff */
[----:B------:R-:W-:Y:S01]  /*3c40*/  LOP3.LUT R2, R2, UR6, RZ, 0x3c, !PT ;  /* 0x0000000602027c12 */ /* 0x000fe2000f8e3cff */
[----:B------:R-:W-:Y:S02]  /*3c50*/  ULEA UR6, UR10, UR30, 0xa ;  /* 0x0000001e0a067291 */ /* 0x000fe4000f8e50ff */
[----:B------:R-:W-:Y:S01]  /*3c60*/  UISETP.NE.AND UP0, UPT, UR22, UR27, UPT ;  /* 0x0000001b1600728c */ /* 0x000fe2000bf05270 */
[----:B-1----:R-:W-:Y:S01]  /*3c70*/  @P0 SHF.L.U32 R0, R2, 0x1f, RZ ;  /* 0x0000001f02000819 */ /* 0x002fe200000006ff */
[----:B------:R-:W-:Y:S02]  /*3c80*/  UIADD3 UR20, UPT, UPT, UR6, 0x2, URZ ;  /* 0x0000000206147890 */ /* 0x000fe4000fffe0ff */
[----:B------:R-:W-:Y:S01]  /*3c90*/  UIADD3 UR16, UPT, UPT, UR6, 0x4, URZ ;  /* 0x0000000406107890 */ /* 0x000fe2000fffe0ff */
[----:B------:R2:W3:Y:S01]  /*3ca0*/  @P0 SYNCS.PHASECHK.TRANS64.TRYWAIT P2, [UR4], R0 ;  /* 0x00000000ff0005a7 */ /* 0x0004e20008041104 */
[----:B------:R-:W-:Y:S02]  /*3cb0*/  ULEA UR4, UR10, UR29, 0xa ;  /* 0x0000001d0a047291 */ /* 0x000fe4000f8e50ff */
[----:B------:R-:W-:Y:S02]  /*3cc0*/  UIADD3 UR12, UPT, UPT, UR6, 0x6, URZ ;  /* 0x00000006060c7890 */ /* 0x000fe4000fffe0ff */
[----:B------:R-:W-:Y:S02]  /*3cd0*/  UIADD3 UR18, UPT, UPT, UR4, 0x2, URZ ;  /* 0x0000000204127890 */ /* 0x000fe4000fffe0ff */
[----:B------:R-:W-:Y:S02]  /*3ce0*/  UIADD3 UR14, UPT, UPT, UR4, 0x4, URZ ;  /* 0x00000004040e7890 */ /* 0x000fe4000fffe0ff */
[----:B------:R-:W-:Y:S01]  /*3cf0*/  UIADD3 UR8, UPT, UPT, UR4, 0x6, URZ ;  /* 0x0000000604087890 */ /* 0x000fe2000fffe0ff */
[----:B------:R-:W-:Y:S01]  /*3d00*/  UMOV UR7, 0x40004040 ;  /* 0x4000404000077882 */ /* 0x000fe20000000000 */
[----:B------:R-:W-:Y:S01]  /*3d10*/  UMOV UR5, 0x40004040 ;  /* 0x4000404000057882 */ /* 0x000fe20000000000 */
[----:B------:R-:W-:Y:S01]  /*3d20*/  UMOV UR21, 0x40004040 ;  /* 0x4000404000157882 */ /* 0x000fe20000000000 */
[----:B------:R2:W-:Y:S01]  /*3d30*/  UTCHMMA.2CTA gdesc[UR4], gdesc[UR6], tmem[UR11], tmem[UR40], idesc[UR41], UP2 ;  /* 0x00ff2806040075ea */ /* 0x0005e2000920000b */
[----:B------:R-:W-:Y:S01]  /*3d40*/  UPLOP3.LUT UP2, UPT, UPT, UPT, UPT, 0x80, 0x8 ;  /* 0x000000000008789c */ /* 0x000fe20003f4f070 */
[----:B------:R-:W-:Y:S01]  /*3d50*/  UMOV UR19, 0x40004040 ;  /* 0x4000404000137882 */ /* 0x000fe20000000000 */
[----:B------:R-:W-:Y:S01]  /*3d60*/  UMOV UR17, 0x40004040 ;  /* 0x4000404000117882 */ /* 0x000fe20000000000 */
[----:B------:R2:W-:Y:S01]  /*3d70*/  UTCHMMA.2CTA gdesc[UR18], gdesc[UR20], tmem[UR11], tmem[UR38], idesc[UR39], UPT ;  /* 0x00ff2614120075ea */ /* 0x0005e2000ba0000b */
[----:B------:R-:W-:Y:S01]  /*3d80*/  UMOV UR15, 0x40004040 ;  /* 0x40004040000f7882 */ /* 0x000fe20000000000 */
[----:B------:R-:W-:Y:S01]  /*3d90*/  UMOV UR13, 0x40004040 ;  /* 0x40004040000d7882 */ /* 0x000fe20000000000 */
[----:B------:R-:W-:Y:S01]  /*3da0*/  UMOV UR9, 0x40004040 ;  /* 0x4000404000097882 */ /* 0x000fe20000000000 */
[----:B------:R2:W-:Y:S01]  /*3db0*/  UTCHMMA.2CTA gdesc[UR14], gdesc[UR16], tmem[UR11], tmem[UR36], idesc[UR37], UPT ;  /* 0x00ff24100e0075ea */ /* 0x0005e2000ba0000b */
[----:B------:R2:W-:Y:S01]  /*3dc0*/  UTCHMMA.2CTA gdesc[UR8], gdesc[UR12], tmem[UR11], tmem[UR34], idesc[UR35], UPT ;  /* 0x00ff220c080075ea */ /* 0x0005e2000ba0000b */
[----:B------:R2:W-:Y:S01]  /*3dd0*/  UTCBAR.2CTA.MULTICAST [UR25], URZ, UR28 ;  /* 0x000000ff190073e9 */ /* 0x0005e2000820081c */
[----:B------:R-:W-:Y:S01]  /*3de0*/  UMOV UR10, UR23 ;  /* 0x00000017000a7c82 */ /* 0x000fe20008000000 */
[----:B------:R-:W-:Y:S05]  /*3df0*/  BRA.U UP0, `(.L_x_74) ;  /* 0xfffffffd00507547 */ /* 0x000fea000b83ffff */
.L_x_71:
[----:B--2---:R-:W-:Y:S01]  /*3e00*/  UIADD3 UR4, UPT, UPT, UR31, 0xc0, URZ ;  /* 0x000000c01f047890 */ /* 0x004fe2000fffe0ff */
[----:B------:R-:W-:-:S08]  /*3e10*/  UMOV UR22, UR27 ;  /* 0x0000001b00167c82 */ /* 0x000fd00008000000 */
[----:B------:R2:W-:Y:S01]  /*3e20*/  UTCBAR.2CTA.MULTICAST [UR4], URZ, UR42 ;  /* 0x000000ff040073e9 */ /* 0x0005e2000820082a */
[----:B------:R-:W-:Y:S02]  /*3e30*/  NOP ;  /* 0x0000000000007918 */ /* 0x000fe40000000000 */
.L_x_69:
[----:B--2---:R-:W-:Y:S01]  /*3e40*/  UIADD3 UR4, UPT, UPT, UR32, 0x1, URZ ;  /* 0x0000000120047890 */ /* 0x004fe2000fffe0ff */
[----:B------:R-:W-:-:S03]  /*3e50*/  ISETP.NE.AND P0, PT, R8, 0x2, PT ;  /* 0x000000020800780c */ /* 0x000fc60003f05270 */
[----:B------:R-:W-:Y:S01]  /*3e60*/  UISETP.NE.AND UP0, UPT, UR4, 0x2, UPT ;  /* 0x000000020400788c */ /* 0x000fe2000bf05270 */
[----:B-1----:R-:W-:Y:S02]  /*3e70*/  SEL R0, RZ, 0x1, P0 ;  /* 0x00000001ff007807 */ /* 0x002fe40000000000 */
[----:B------:R-:W-:Y:S01]  /*3e80*/  SEL R8, R8, RZ, P0 ;  /* 0x000000ff08087207 */ /* 0x000fe20000000000 */
[----:B------:R-:W-:Y:S01]  /*3e90*/  USEL UR5, URZ, 0x1, UP0 ;  /* 0x00000001ff057887 */ /* 0x000fe20008000000 */
[----:B------:R-:W-:Y:S01]  /*3ea0*/  LOP3.LUT R3, R3, R0, RZ, 0x3c, !PT ;  /* 0x0000000003037212 */ /* 0x000fe200078e3cff */
[----:B------:R-:W-:-:S04]  /*3eb0*/  USEL UR32, UR4, URZ, UP0 ;  /* 0x000000ff04207287 */ /* 0x000fc80008000000 */
[----:B------:R-:W-:Y:S01]  /*3ec0*/  LOP3.LUT R9, R9, UR5, RZ, 0x3c, !PT ;  /* 0x0000000509097c12 */ /* 0x000fe2000f8e3cff */
[----:B------:R-:W-:Y:S07]  /*3ed0*/  @P1 BRA `(.L_x_75) ;  /* 0xfffffff800881947 */ /* 0x000fee000383ffff */
[----:B------:R-:W1:Y:S01]  /*3ee0*/  S2UR UR8, SR_CgaCtaId ;  /* 0x00000000000879c3 */ /* 0x000e620000008800 */
[----:B------:R-:W-:Y:S01]  /*3ef0*/  ELECT P0, URZ, PT ;  /* 0x0000000000ff782f */ /* 0x000fe20003800000 */
[----:B------:R-:W-:Y:S01]  /*3f00*/  HFMA2 R0, -RZ, RZ, 0, 5.9604644775390625e-08 ;  /* 0x00000001ff007431 */ /* 0x000fe200000001ff */
[----:B------:R-:W-:-:S05]  /*3f10*/  UMOV UR4, 0x40 ;  /* 0x0000004000047882 */ /* 0x000fca0000000000 */
[----:B------:R-:W-:Y:S01]  /*3f20*/  UVIRTCOUNT.DEALLOC.SMPOOL 0x80 ;  /* 0x000000800000784c */ /* 0x000fe20000000000 */
[----:B------:R-:W-:Y:S02]  /*3f30*/  UISETP.NE.AND UP0, UPT, UR47, URZ, UPT ;  /* 0x000000ff2f00728c */ /* 0x000fe4000bf05270 */
[----:B-1----:R-:W-:-:S09]  /*3f40*/  ULEA UR8, UR8, UR4, 0x18 ;  /* 0x0000000408087291 */ /* 0x002fd2000f8ec0ff */
[----:B------:R1:W-:Y:S01]  /*3f50*/  @P0 STS.U8 [UR8+0x1c], R0 ;  /* 0x00001c00ff000988 */ /* 0x0003e20008000008 */
[----:B------:R-:W-:Y:S05]  /*3f60*/  BRA.U UP0, `(.L_x_76) ;  /* 0x0000000100587547 */ /* 0x000fea000b800000 */
[----:B------:R-:W-:Y:S01]  /*3f70*/  UIADD3 UR5, UPT, UPT, UR26, 0xd0, URZ ;  /* 0x000000d01a057890 */ /* 0x000fe2000fffe0ff */
[----:B------:R-:W-:-:S03]  /*3f80*/  SHF.L.U32 R3, R9, 0x1f, RZ ;  /* 0x0000001f09037819 */ /* 0x000fc600000006ff */
[----:B------:R-:W-:-:S09]  /*3f90*/  ULEA UR4, UR32, UR5, 0x3 ;  /* 0x0000000520047291 */ /* 0x000fd2000f8e18ff */
[----:B------:R-:W2:Y:S02]  /*3fa0*/  SYNCS.PHASECHK.TRANS64.TRYWAIT P0, [UR4], R3 ;  /* 0x00000003ff0075a7 */ /* 0x000ea40008001104 */
[----:B--2---:R-:W-:Y:S05]  /*3fb0*/  @!P0 BRA `(.L_x_77) ;  /* 0x000000a800348947 */ /* 0x004fea0003800000 */
.L_x_209:
[----:B------:R-:W-:-:S04]  /*3fc0*/  UIADD3 UR4, UPT, UPT, UR32, 0x1, URZ ;  /* 0x0000000120047890 */ /* 0x000fc8000fffe0ff */
[----:B------:R-:W-:-:S04]  /*3fd0*/  UISETP.NE.AND UP1, UPT, UR4, 0x2, UPT ;  /* 0x000000020400788c */ /* 0x000fc8000bf25270 */
[----:B------:R-:W-:Y:S02]  /*3fe0*/  USEL UR6, URZ, 0x1, UP1 ;  /* 0x00000001ff067887 */ /* 0x000fe40008800000 */
[----:B------:R-:W-:-:S04]  /*3ff0*/  USEL UR4, UR4, URZ, UP1 ;  /* 0x000000ff04047287 */ /* 0x000fc80008800000 */
[----:B------:R-:W-:Y:S01]  /*4000*/  ULEA UR4, UR4, UR5, 0x3 ;  /* 0x0000000504047291 */ /* 0x000fe2000f8e18ff */
[----:B-1----:R-:W-:-:S04]  /*4010*/  LOP3.LUT R3, R9, UR6, RZ, 0x3c, !PT ;  /* 0x0000000609037c12 */ /* 0x002fc8000f8e3cff */
[----:B------:R-:W-:Y:S01]  /*4020*/  SHF.L.U32 R3, R3, 0x1f, RZ ;  /* 0x0000001f03037819 */ /* 0x000fe200000006ff */
[----:B------:R-:W-:-:S04]  /*4030*/  IMAD.U32 R0, RZ, RZ, UR4 ;  /* 0x00000004ff007e24 */ /* 0x000fc8000f8e00ff */
[----:B------:R1:W2:Y:S03]  /*4040*/  SYNCS.PHASECHK.TRANS64.TRYWAIT P0, [R0+URZ], R3 ;  /* 0x00000003000075a7 */ /* 0x0002a600080011ff */
[----:B--2---:R-:W-:Y:S05]  /*4050*/  @!P0 NANOSLEEP.SYNCS 0x989680 ;  /* 0x009896800000895d */ /* 0x004fea0003900000 */
[----:B------:R-:W2:Y:S02]  /*4060*/  @!P0 SYNCS.PHASECHK.TRANS64 P0, [R0+URZ], R3 ;  /* 0x00000003000085a7 */ /* 0x000ea400080010ff */
[----:B--2---:R-:W-:Y:S05]  /*4070*/  @P0 BRA `(.L_x_78) ;  /* 0x0000000000200947 */ /* 0x004fea0003800000 */
.L_x_79:
[----:B--2---:R2:W4:Y:S02]  /*4080*/  SYNCS.PHASECHK.TRANS64.TRYWAIT P0, [R0+URZ], R3 ;  /* 0x00000003000075a7 */ /* 0x00452400080011ff */
[----:B----4-:R-:W-:Y:S05]  /*4090*/  @!P0 NANOSLEEP.SYNCS 0x989680 ;  /* 0x009896800000895d */ /* 0x010fea0003900000 */
[----:B------:R-:W4:Y:S02]  /*40a0*/  @!P0 SYNCS.PHASECHK.TRANS64 P0, [R0+URZ], R3 ;  /* 0x00000003000085a7 */ /* 0x000f2400080010ff */
[----:B----4-:R-:W-:Y:S05]  /*40b0*/  @!P0 BRA `(.L_x_79) ;  /* 0xfffffffc00f08947 */ /* 0x010fea000383ffff */
[----:B------:R-:W-:Y:S05]  /*40c0*/  BRA `(.L_x_78) ;  /* 0x00000000000c7947 */ /* 0x000fea0003800000 */
.L_x_76:
[----:B------:R-:W-:-:S04]  /*40d0*/  UIADD3 UR4, UPT, UPT, UR26, 0x100, URZ ;  /* 0x000001001a047890 */ /* 0x000fc8000fffe0ff */
[----:B------:R-:W-:-:S09]  /*40e0*/  UPRMT UR4, UR48, 0x654, UR4 ;  /* 0x0000065430047896 */ /* 0x000fd20008000004 */
[----:B------:R-:W-:Y:S03]  /*40f0*/  SYNCS.ARRIVE.TRANS64.RED.A1T0 RZ, [UR4], RZ ;  /* 0x000000ffffff79a7 */ /* 0x000fe60008100404 */
.L_x_78:
[----:B-12---:R-:W-:Y:S01]  /*4100*/  SHF.L.U32 R3, RZ, 0x1f, RZ ;  /* 0x0000001fff037819 */ /* 0x006fe200000006ff */
[----:B------:R-:W-:Y:S01]  /*4110*/  UIADD3 UR4, UPT, UPT, UR26, 0x100, URZ ;  /* 0x000001001a047890 */ /* 0x000fe2000fffe0ff */
[----:B------:R-:W-:Y:S02]  /*4120*/  PLOP3.LUT P0, PT, PT, PT, UP0, 0x80, 0x8 ;  /* 0x000000000008781c */ /* 0x000fe40003f0f008 */
[----:B------:R-:W1:Y:S02]  /*4130*/  SYNCS.PHASECHK.TRANS64.TRYWAIT P1, [UR26+0x100], R3 ;  /* 0x00010003ff0075a7 */ /* 0x000e64000802111a */
[----:B-1----:R-:W-:Y:S09]  /*4140*/  @!P1 BRA `(.L_x_80) ;  /* 0x000000a400e89947 */ /* 0x002ff20003800000 */
.L_x_211:
[----:B------:R-:W-:Y:S01]  /*4150*/  @!UP0 UPRMT UR4, UR48, 0x654, UR4 ;  /* 0x0000065430048896 */ /* 0x000fe20008000004 */
[----:B------:R-:W-:Y:S01]  /*4160*/  UMOV UR5, 0xffff ;  /* 0x0000ffff00057882 */ /* 0x000fe20000000000 */
[----:B------:R-:W-:-:S07]  /*4170*/  UMOV UR6, 0x1 ;  /* 0x0000000100067882 */ /* 0x000fce0000000000 */
[----:B------:R-:W-:Y:S01]  /*4180*/  @!P0 SYNCS.ARRIVE.TRANS64.RED.A1T0 RZ, [UR4], RZ ;  /* 0x000000ffffff89a7 */ /* 0x000fe20008100404 */
[----:B------:R-:W-:Y:S01]  /*4190*/  NOP ;  /* 0x0000000000007918 */ /* 0x000fe20000000000 */
[----:B-1----:R-:W1:Y:S01]  /*41a0*/  LDS R0, [UR8+0x14] ;  /* 0x00001408ff007984 */ /* 0x002e620008000800 */
[----:B------:R-:W-:-:S04]  /*41b0*/  ULOP3.LUT UR4, UR44, 0xffff, URZ, 0xc0, !UPT ;  /* 0x0000ffff2c047892 */ /* 0x000fc8000f8ec0ff */
[----:B------:R-:W-:-:S04]  /*41c0*/  USHF.R.U32.HI UR4, URZ, 0x5, UR4 ;  /* 0x00000005ff047899 */ /* 0x000fc80008011604 */
[----:B------:R-:W-:Y:S02]  /*41d0*/  USHF.L.U32 UR5, UR5, UR4, URZ ;  /* 0x0000000405057299 */ /* 0x000fe400080006ff */
[----:B------:R-:W-:-:S04]  /*41e0*/  USHF.L.U32 UR4, UR6, UR4, URZ ;  /* 0x0000000406047299 */ /* 0x000fc800080006ff */
[----:B-1----:R-:W-:-:S04]  /*41f0*/  LOP3.LUT R0, R0, UR5, RZ, 0xc0, !PT ;  /* 0x0000000500007c12 */ /* 0x002fc8000f8ec0ff */
[----:B------:R-:W-:-:S13]  /*4200*/  ISETP.NE.AND P0, PT, R0, UR5, PT ;  /* 0x0000000500007c0c */ /* 0x000fda000bf05270 */
[----:B------:R-:W-:Y:S05]  /*4210*/  @P0 BRA `(.L_x_81) ;  /* 0x0000000000580947 */ /* 0x000fea0003800000 */
[----:B------:R-:W1:Y:S02]  /*4220*/  LDS R0, [UR8+0x18] ;  /* 0x00001808ff007984 */ /* 0x000e640008000800 */
[----:B-1----:R-:W-:-:S04]  /*4230*/  LOP3.LUT R0, R0, UR4, RZ, 0xc0, !PT ;  /* 0x0000000400007c12 */ /* 0x002fc8000f8ec0ff */
[----:B------:R-:W-:-:S13]  /*4240*/  ISETP.NE.AND P0, PT, R0, UR4, PT ;  /* 0x0000000400007c0c */ /* 0x000fda000bf05270 */
[----:B------:R-:W-:Y:S05]  /*4250*/  @P0 BRA `(.L_x_82) ;  /* 0x00000000003c0947 */ /* 0x000fea0003800000 */
[----:B------:R-:W1:Y:S01]  /*4260*/  S2R R2, SR_LANEID ;  /* 0x0000000000027919 */ /* 0x000e620000000000 */
[----:B------:R-:W-:Y:S01]  /*4270*/  ULOP3.LUT UR5, URZ, UR5, URZ, 0x33, !UPT ;  /* 0x00000005ff057292 */ /* 0x000fe2000f8e33ff */
[----:B------:R-:W-:Y:S01]  /*4280*/  LOP3.LUT R4, RZ, UR4, RZ, 0x33, !PT ;  /* 0x00000004ff047c12 */ /* 0x000fe2000f8e33ff */
[----:B------:R-:W-:Y:S02]  /*4290*/  VOTEU.ANY UR4, UPT, PT ;  /* 0x0000000000047886 */ /* 0x000fe400038e0100 */
[----:B------:R-:W-:Y:S01]  /*42a0*/  UFLO.U32 UR4, UR4 ;  /* 0x00000004000472bd */ /* 0x000fe200080e0000 */
[----:B------:R-:W2:Y:S01]  /*42b0*/  REDUX UR6, R4 ;  /* 0x00000000040673c4 */ /* 0x000ea20000000000 */
[----:B------:R-:W-:-:S06]  /*42c0*/  IMAD.U32 R0, RZ, RZ, UR5 ;  /* 0x00000005ff007e24 */ /* 0x000fcc000f8e00ff */
[----:B------:R4:W-:Y:S01]  /*42d0*/  UTCATOMSWS.AND URZ, UR5 ;  /* 0x0000000500ff79e3 */ /* 0x0009e20008000000 */
[----:B------:R-:W3:Y:S01]  /*42e0*/  REDUX UR7, R0 ;  /* 0x00000000000773c4 */ /* 0x000ee20000000000 */
[----:B-1----:R-:W-:Y:S01]  /*42f0*/  ISETP.EQ.U32.AND P0, PT, R2, UR4, PT ;  /* 0x0000000402007c0c */ /* 0x002fe2000bf02070 */
[----:B--2---:R-:W-:Y:S01]  /*4300*/  IMAD.U32 R2, RZ, RZ, UR6 ;  /* 0x00000006ff027e24 */ /* 0x004fe2000f8e00ff */
[----:B---3--:R-:W-:-:S11]  /*4310*/  MOV R3, UR7 ;  /* 0x0000000700037c02 */ /* 0x008fd60008000f00 */
[----:B------:R4:W-:Y:S04]  /*4320*/  @P0 ATOMS.AND RZ, [UR8+0x14], R3 ;  /* 0x00001403ffff098c */ /* 0x0009e8000a800008 */
[----:B------:R4:W-:Y:S01]  /*4330*/  @P0 ATOMS.AND RZ, [UR8+0x18], R2 ;  /* 0x00001802ffff098c */ /* 0x0009e2000a800008 */
[----:B------:R-:W-:Y:S05]  /*4340*/  BRA `(.L_x_83) ;  /* 0x0000000000147947 */ /* 0x000fea0003800000 */
.L_x_82:
[----:B------:R-:W-:Y:S02]  /*4350*/  MOV R2, 0x4370 ;  /* 0x0000437000027802 */ /* 0x000fe40000000f00 */
[----:B---3-5:R-:W-:Y:S05]  /*4360*/  CALL.REL.NOINC `($__internal_0_$__cuda_sm10x_tcgen05_guardrail_trap_col_being_dealloced_not_returned_by_alloc) ;  /* 0x000000ac00787944 */ /* 0x028fea0003c00000 */
[----:B------:R-:W-:Y:S05]  /*4370*/  BRA `(.L_x_83) ;  /* 0x0000000000087947 */ /* 0x000fea0003800000 */
.L_x_81:
[----:B------:R-:W-:Y:S02]  /*4380*/  MOV R2, 0x43a0 ;  /* 0x000043a000027802 */ /* 0x000fe40000000f00 */
[----:B---3-5:R-:W-:Y:S05]  /*4390*/  CALL.REL.NOINC `($__internal_2_$__cuda_sm10x_tcgen05_guardrail_trap_unallocated_columns_being_dealloced) ;  /* 0x000000ac00847944 */ /* 0x028fea0003c00000 */
.L_x_83:
[----:B------:R-:W-:Y:S01]  /*43a0*/  NOP ;  /* 0x0000000000007918 */ /* 0x000fe20000000000 */
[----:B----4-:R-:W-:Y:S05]  /*43b0*/  EXIT ;  /* 0x000000000000794d */ /* 0x010fea0003800000 */
.L_x_56:
[----:B------:R-:W-:-:S09]  /*43c0*/  UISETP.NE.OR UP0, UPT, UR17, 0x3, !UP4 ;  /* 0x000000031100788c */ /* 0x000fd2000e705670 */
[----:B------:R-:W-:Y:S05]  /*43d0*/  BRA.U UP0, `(.L_x_84) ;  /* 0x0000001500d47547 */ /* 0x000fea000b800000 */
[----:B------:R-:W2:Y:S01]  /*43e0*/  LDCU UR37, c[0x0][0x370] ;  /* 0x00006e00ff2577ac */ /* 0x000ea20008000800 */
[----:B------:R-:W3:Y:S01]  /*43f0*/  LDC.64 R16, c[0x0][0x348] ;  /* 0x0000d200ff107b82 */ /* 0x000ee20000000a00 */
[----:B------:R-:W-:Y:S01]  /*4400*/  HFMA2 R14, -RZ, RZ, 0, 0 ;  /* 0x00000000ff0e7431 */ /* 0x000fe200000001ff */
[----:B------:R-:W-:Y:S01]  /*4410*/  MOV R13, RZ ;  /* 0x000000ff000d7202 */ /* 0x000fe20000000f00 */
[----:B------:R-:W2:Y:S01]  /*4420*/  LDCU.128 UR48, c[0x0][0xb10] ;  /* 0x00016200ff3077ac */ /* 0x000ea20008000c00 */
[----:B------:R-:W-:Y:S01]  /*4430*/  HFMA2 R7, -RZ, RZ, 0, 2 ;  /* 0x00004000ff077431 */ /* 0x000fe200000001ff */
[----:B------:R-:W4:Y:S03]  /*4440*/  LDCU UR31, c[0x0][0x374] ;  /* 0x00006e80ff1f77ac */ /* 0x000f260008000800 */
[----:B------:R-:W1:Y:S01]  /*4450*/  LDC.64 R2, c[0x0][0x888] ;  /* 0x00022200ff027b82 */ /* 0x000e620000000a00 */
[----:B------:R-:W4:Y:S01]  /*4460*/  LDCU UR15, c[0x0][0xb0c] ;  /* 0x00016180ff0f77ac */ /* 0x000f220008000800 */
[----:B------:R-:W3:Y:S06]  /*4470*/  LDCU UR47, c[0x0][0xb20] ;  /* 0x00016400ff2f77ac */ /* 0x000eec0008000800 */
[----:B------:R-:W1:Y:S01]  /*4480*/  LDC.64 R4, c[0x0][0x890] ;  /* 0x00022400ff047b82 */ /* 0x000e620000000a00 */
[----:B------:R-:W3:Y:S01]  /*4490*/  LDCU UR4, c[0x0][0xb30] ;  /* 0x00016600ff0477ac */ /* 0x000ee20008000800 */
[----:B--2---:R-:W-:-:S02]  /*44a0*/  UIMAD.WIDE.U32 UR6, UR37, UR48, URZ ;  /* 0x00000030250672a5 */ /* 0x004fc4000f8e00ff */
[----:B----4-:R-:W-:Y:S01]  /*44b0*/  UIMAD.WIDE.U32 UR8, UR31, UR51, URZ ;  /* 0x000000331f0872a5 */ /* 0x010fe2000f8e00ff */
[----:B------:R-:W-:Y:S01]  /*44c0*/  UMOV UR21, 0x400 ;  /* 0x0000040000157882 */ /* 0x000fe20000000000 */
[----:B------:R-:W-:Y:S02]  /*44d0*/  UPLOP3.LUT UP1, UPT, UPT, UPT, UPT, 0x40, 0x4 ;  /* 0x000000000004789c */ /* 0x000fe40003f2e870 */
[----:B------:R-:W-:Y:S01]  /*44e0*/  ULEA UR21, UR52, UR21, 0x18 ;  /* 0x0000001534157291 */ /* 0x000fe2000f8ec0ff */
[----:B------:R-:W-:Y:S02]  /*44f0*/  UMOV UR6, UR7 ;  /* 0x0000000700067c82 */ /* 0x000fe40008000000 */
[----:B------:R-:W-:Y:S01]  /*4500*/  UMOV UR38, UR9 ;  /* 0x0000000900267c82 */ /* 0x000fe20008000000 */
[----:B------:R-:W-:Y:S02]  /*4510*/  UISETP.GE.AND UP0, UPT, UR45, 0x1, UPT ;  /* 0x000000012d00788c */ /* 0x000fe4000bf06270 */
[----:B------:R-:W-:Y:S01]  /*4520*/  UISETP.NE.AND UP4, UPT, UR45, 0x1, UPT ;  /* 0x000000012d00788c */ /* 0x000fe2000bf85270 */
[----:B------:R-:W2:Y:S01]  /*4530*/  LDCU.64 UR22, c[0x0][0xb28] ;  /* 0x00016500ff1677ac */ /* 0x000ea20008000a00 */
[----:B------:R-:W-:-:S02]  /*4540*/  UISETP.NE.AND UP6, UPT, UR15, 0x1, UPT ;  /* 0x000000010f00788c */ /* 0x000fc4000bfc5270 */
[----:B------:R-:W-:Y:S02]  /*4550*/  UISETP.NE.AND UP5, UPT, UR50, 0x1, UPT ;  /* 0x000000013200788c */ /* 0x000fe4000bfa5270 */
[----:B------:R-:W-:Y:S02]  /*4560*/  UIADD3 UR41, UPT, UPT, UR21, 0x50, URZ ;  /* 0x0000005015297890 */ /* 0x000fe4000fffe0ff */
[----:B------:R-:W-:Y:S02]  /*4570*/  UIADD3 UR33, UPT, UPT, UR21, 0x58, URZ ;  /* 0x0000005815217890 */ /* 0x000fe4000fffe0ff */
[----:B------:R-:W-:Y:S02]  /*4580*/  UIADD3 UR25, UPT, UPT, UR21, 0x60, URZ ;  /* 0x0000006015197890 */ /* 0x000fe4000fffe0ff */
[----:B------:R-:W-:Y:S02]  /*4590*/  UIADD3 UR17, UPT, UPT, UR21, 0x68, URZ ;  /* 0x0000006815117890 */ /* 0x000fe4000fffe0ff */
[----:B------:R-:W-:-:S02]  /*45a0*/  USHF.R.U32.HI UR39, URZ, UR49, UR6 ;  /* 0x00000031ff277299 */ /* 0x000fc40008011606 */
[----:B---3--:R-:W-:Y:S02]  /*45b0*/  USHF.R.U32.HI UR38, URZ, UR47, UR38 ;  /* 0x0000002fff267299 */ /* 0x008fe40008011626 */
[----:B------:R-:W-:-:S11]  /*45c0*/  UISETP.NE.AND UP3, UPT, UR4, 0x1, UPT ;  /* 0x000000010400788c */ /* 0x000fd6000bf65270 */
.L_x_99:
[C---:B------:R-:W-:Y:S02]  /*45d0*/  LEA R12, R14.reuse, UR21, 0x3 ;  /* 0x000000150e0c7c11 */ /* 0x040fe4000f8e18ff */
[----:B------:R-:W-:Y:S02]  /*45e0*/  SHF.L.U32 R9, R13, 0x1f, RZ ;  /* 0x0000001f0d097819 */ /* 0x000fe400000006ff */
[----:B------:R-:W-:Y:S02]  /*45f0*/  LEA R10, R14, UR21, 0x4 ;  /* 0x000000150e0a7c11 */ /* 0x000fe4000f8e20ff */
[----:B---3--:R-:W3:Y:S02]  /*4600*/  SYNCS.PHASECHK.TRANS64.TRYWAIT P0, [R12+URZ+0xa0], R9 ;  /* 0x0000a0090c0075a7 */ /* 0x008ee400080011ff */
[----:B---3--:R-:W-:Y:S05]  /*4610*/  @!P0 BRA `(.L_x_85) ;  /* 0x000000a000cc8947 */ /* 0x008fea0003800000 */
.L_x_212:
[----:B---3--:R-:W3:Y:S01]  /*4620*/  LDS.128 R8, [R10+0x110] ;  /* 0x000110000a087984 */ /* 0x008ee20000000c00 */
[----:B------:R-:W-:Y:S01]  /*4630*/  UISETP.GE.AND UP0, UPT, UR45, 0x1, UPT ;  /* 0x000000012d00788c */ /* 0x000fe2000bf06270 */
[----:B------:R-:W-:Y:S01]  /*4640*/  @!PT LDS RZ, [RZ] ;  /* 0x00000000fffff984 */ /* 0x000fe20000000800 */
[----:B------:R-:W-:Y:S01]  /*4650*/  @!PT LDS RZ, [RZ] ;  /* 0x00000000fffff984 */ /* 0x000fe20000000800 */
[----:B------:R-:W-:Y:S01]  /*4660*/  @!PT LDS RZ, [RZ] ;  /* 0x00000000fffff984 */ /* 0x000fe20000000800 */
[----:B------:R-:W-:Y:S01]  /*4670*/  @!PT LDS RZ, [RZ] ;  /* 0x00000000fffff984 */ /* 0x000fe20000000800 */
[----:B------:R4:W-:Y:S06]  /*4680*/  MEMBAR.ALL.CTA ;  /* 0x0000000000007992 */ /* 0x0009ec0000008000 */
[----:B----4-:R-:W4:Y:S01]  /*4690*/  FENCE.VIEW.ASYNC.S ;  /* 0x00000000000073c6 */ /* 0x010f220000000000 */
[----:B---3--:R-:W-:Y:S11]  /*46a0*/  LOP3.LUT P0, RZ, R10, 0x1, RZ, 0xc0, !PT ;  /* 0x000000010aff7812 */ /* 0x008ff6000780c0ff */
[----:B------:R-:W-:Y:S02]  /*46b0*/  @!UPT UIADD3 URZ, UPT, UPT, URZ, URZ, URZ ;  /* 0x000000fffffff290 */ /* 0x000fe4000fffe0ff */
[----:B----4-:R-:W-:Y:S01]  /*46c0*/  VOTEU.ANY UP2, P0 ;  /* 0x0000000000ff7886 */ /* 0x010fe20000040100 */
[----:B------:R-:W-:Y:S11]  /*46d0*/  PLOP3.LUT P0, PT, PT, PT, UP2, 0x80, 0x8 ;  /* 0x000000000008781c */ /* 0x000ff60003f0f028 */
[----:B------:R-:W-:Y:S02]  /*46e0*/  @!UPT UIADD3 URZ, UPT, UPT, URZ, URZ, URZ ;  /* 0x000000fffffff290 */ /* 0x000fe4000fffe0ff */
[----:B------:R-:W-:Y:S02]  /*46f0*/  @P0 SHF.R.U32.HI R0, RZ, 0x10, R9 ;  /* 0x00000010ff000819 */ /* 0x000fe40000011609 */
[----:B------:R-:W-:Y:S02]  /*4700*/  @P0 MOV R6, R8 ;  /* 0x0000000800060202 */ /* 0x000fe40000000f00 */
[----:B------:R-:W-:Y:S01]  /*4710*/  @P0 R2UR UR4, R0 ;  /* 0x00000000000402ca */ /* 0x000fe200000e0000 */
[----:B------:R-:W-:Y:S01]  /*4720*/  VIADD R0, R12, 0xb0 ;  /* 0x000000b00c007836 */ /* 0x000fe20000000000 */
[----:B------:R-:W-:Y:S02]  /*4730*/  @P0 LOP3.LUT R8, R9, 0xffff, RZ, 0xc0, !PT ;  /* 0x0000ffff09080812 */ /* 0x000fe400078ec0ff */
[----:B------:R-:W-:Y:S02]  /*4740*/  @P0 R2UR UR6, R6 ;  /* 0x00000000060602ca */ /* 0x000fe400000e0000 */
[----:B------:R-:W-:Y:S02]  /*4750*/  PRMT R0, RZ, 0x654, R0 ;  /* 0x00000654ff007816 */ /* 0x000fe40000000000 */
[----:B------:R-:W-:Y:S02]  /*4760*/  @P0 R2UR UR5, R8 ;  /* 0x00000000080502ca */ /* 0x000fe400000e0000 */
[----:B------:R3:W-:Y:S03]  /*4770*/  SYNCS.ARRIVE.TRANS64.RED.A1T0 RZ, [R0+URZ], RZ ;  /* 0x000000ff00ff79a7 */ /* 0x0007e600081004ff */
[----:B------:R-:W-:Y:S04]  /*4780*/  @UP2 UMOV UR30, UR4 ;  /* 0x00000004001e2c82 */ /* 0x000fe80008000000 */
[----:B------:R-:W-:Y:S04]  /*4790*/  @UP2 UMOV UR14, UR6 ;  /* 0x00000006000e2c82 */ /* 0x000fe80008000000 */
[----:B------:R-:W-:Y:S01]  /*47a0*/  @UP2 UMOV UR13, UR5 ;  /* 0x00000005000d2c82 */ /* 0x000fe20008000000 */
[----:B------:R-:W-:Y:S05]  /*47b0*/  BRA.U !UP0, `(.L_x_86) ;  /* 0x0000000108a47547 */ /* 0x000fea000b800000 */
[----:B------:R-:W-:Y:S02]  /*47c0*/  UIMAD.WIDE.U32 UR18, UR13, UR51, URZ ;  /* 0x000000330d1272a5 */ /* 0x000fe4000f8e00ff */
[----:B------:R-:W-:Y:S02]  /*47d0*/  UIMAD.WIDE.U32 UR26, UR14, UR48, URZ ;  /* 0x000000300e1a72a5 */ /* 0x000fe4000f8e00ff */
[----:B------:R-:W-:Y:S02]  /*47e0*/  USEL UR4, UR31, UR38, !UP5 ;  /* 0x000000261f047287 */ /* 0x000fe4000e800000 */
[----:B------:R-:W-:Y:S02]  /*47f0*/  USEL UR7, UR37, UR39, !UP6 ;  /* 0x0000002725077287 */ /* 0x000fe4000f000000 */
[----:B--2---:R-:W-:Y:S02]  /*4800*/  UIMAD.WIDE.U32 UR8, UR4, UR22, URZ ;  /* 0x00000016040872a5 */ /* 0x004fe4000f8e00ff */
[----:B------:R-:W-:Y:S01]  /*4810*/  UIMAD.WIDE.U32 UR10, UR7, UR22, URZ ;  /* 0x00000016070a72a5 */ /* 0x000fe2000f8e00ff */
[----:B------:R-:W-:Y:S02]  /*4820*/  UMOV UR5, UR19 ;  /* 0x0000001300057c82 */ /* 0x000fe40008000000 */
[----:B------:R-:W-:Y:S03]  /*4830*/  USHF.R.U32.HI UR6, URZ, UR47, UR5 ;  /* 0x0000002fff067299 */ /* 0x000fe60008011605 */
[----:B------:R-:W-:Y:S01]  /*4840*/  UMOV UR5, UR27 ;  /* 0x0000001b00057c82 */ /* 0x000fe20008000000 */
[----:B------:R-:W-:Y:S02]  /*4850*/  USEL UR6, UR13, UR6, !UP5 ;  /* 0x000000060d067287 */ /* 0x000fe4000e800000 */
[----:B------:R-:W-:Y:S03]  /*4860*/  USHF.R.U32.HI UR12, URZ, UR49, UR5 ;  /* 0x00000031ff0c7299 */ /* 0x000fe60008011605 */
[----:B------:R-:W-:Y:S02]  /*4870*/  UMOV UR5, UR9 ;  /* 0x0000000900057c82 */ /* 0x000fe40008000000 */
[----:B------:R-:W-:Y:S03]  /*4880*/  @UP4 USHF.R.U32.HI UR4, URZ, UR23, UR5 ;  /* 0x00000017ff044299 */ /* 0x000fe60008011605 */
[----:B------:R-:W-:Y:S01]  /*4890*/  UMOV UR5, UR11 ;  /* 0x0000000b00057c82 */ /* 0x000fe20008000000 */
[----:B------:R-:W-:Y:S02]  /*48a0*/  UIMAD UR4, UR45, UR4, URZ ;  /* 0x000000042d0472a4 */ /* 0x000fe4000f8e02ff */
[----:B------:R-:W-:Y:S02]  /*48b0*/  @UP4 USHF.R.U32.HI UR7, URZ, UR23, UR5 ;  /* 0x00000017ff074299 */ /* 0x000fe40008011605 */
[----:B------:R-:W-:Y:S02]  /*48c0*/  UIMAD.WIDE.U32 UR10, UR6, UR22, URZ ;  /* 0x00000016060a72a5 */ /* 0x000fe4000f8e00ff */
[----:B------:R-:W-:Y:S02]  /*48d0*/  USEL UR5, UR14, UR12, !UP6 ;  /* 0x0000000c0e057287 */ /* 0x000fe4000f000000 */
[----:B------:R-:W-:Y:S02]  /*48e0*/  UIMAD UR8, UR45, UR7, URZ ;  /* 0x000000072d0872a4 */ /* 0x000fe4000f8e02ff */
[----:B------:R-:W-:Y:S03]  /*48f0*/  UISETP.GE.AND UP0, UPT, UR6, UR4, UPT ;  /* 0x000000040600728c */ /* 0x000fe6000bf06270 */
[----:B------:R-:W-:Y:S01]  /*4900*/  UMOV UR4, UR11 ;  /* 0x0000000b00047c82 */ /* 0x000fe20008000000 */
[----:B------:R-:W-:Y:S02]  /*4910*/  UISETP.GE.OR UP0, UPT, UR5, UR8, UP0 ;  /* 0x000000080500728c */ /* 0x000fe40008706670 */
[----:B------:R-:W-:Y:S02]  /*4920*/  USHF.R.U32.HI UR4, URZ, UR23, UR4 ;  /* 0x00000017ff047299 */ /* 0x000fe40008011604 */
[----:B------:R-:W-:Y:S02]  /*4930*/  UIMAD.WIDE.U32 UR8, UR5, UR22, URZ ;  /* 0x00000016050872a5 */ /* 0x000fe4000f8e00ff */
[----:B------:R-:W-:Y:S04]  /*4940*/  USEL UR10, UR6, UR4, !UP4 ;  /* 0x00000004060a7287 */ /* 0x000fe8000e000000 */
[----:B------:R-:W-:Y:S01]  /*4950*/  UIADD3 UR11, UPT, UPT, -UR10, URZ, URZ ;  /* 0x000000ff0a0b7290 */ /* 0x000fe2000fffe1ff */
[----:B------:R-:W-:Y:S02]  /*4960*/  @!UP0 UMOV UR4, UR9 ;  /* 0x0000000900048c82 */ /* 0x000fe40008000000 */
[----:B------:R-:W-:Y:S02]  /*4970*/  @!UP0 USHF.R.U32.HI UR4, URZ, UR23, UR4 ;  /* 0x00000017ff048299 */ /* 0x000fe40008011604 */
[----:B------:R-:W-:Y:S02]  /*4980*/  UIMAD UR8, UR45, UR11, UR6 ;  /* 0x0000000b2d0872a4 */ /* 0x000fe4000f8e0206 */
[----:B------:R-:W-:Y:S04]  /*4990*/  @!UP0 USEL UR4, UR5, UR4, !UP4 ;  /* 0x0000000405048287 */ /* 0x000fe8000e000000 */
[----:B------:R-:W-:Y:S02]  /*49a0*/  @!UP0 UIMAD UR7, UR7, UR8, UR4 ;  /* 0x00000008070782a4 */ /* 0x000fe4000f8e0204 */
[----:B------:R-:W-:Y:S02]  /*49b0*/  @!UP0 UIADD3 UR9, UPT, UPT, UR10, -UR4, URZ ;  /* 0x800000040a098290 */ /* 0x000fe4000fffe0ff */
[----:B------:R-:W-:Y:S02]  /*49c0*/  UIADD3 UR8, UPT, UPT, -UR6, URZ, URZ ;  /* 0x000000ff06087290 */ /* 0x000fe4000fffe1ff */
[----:B------:R-:W-:Y:S02]  /*49d0*/  UIADD3 UR4, UPT, UPT, -UR5, URZ, URZ ;  /* 0x000000ff05047290 */ /* 0x000fe4000fffe1ff */
[----:B------:R-:W-:Y:S03]  /*49e0*/  @!UP0 UIMAD UR6, UR9, UR45, UR5 ;  /* 0x0000002d090682a4 */ /* 0x000fe6000f8e0205 */
[----:B------:R-:W-:Y:S01]  /*49f0*/  @!UP0 UMOV UR5, UR7 ;  /* 0x0000000700058c82 */ /* 0x000fe20008000000 */
[----:B------:R-:W-:Y:S02]  /*4a00*/  UIMAD UR7, UR15, UR4, UR14 ;  /* 0x000000040f0772a4 */ /* 0x000fe4000f8e020e */
[----:B------:R-:W-:Y:S02]  /*4a10*/  UIMAD UR4, UR50, UR8, UR13 ;  /* 0x00000008320472a4 */ /* 0x000fe4000f8e020d */
[----:B------:R-:W-:Y:S02]  /*4a20*/  UIMAD UR14, UR5, UR15, UR7 ;  /* 0x0000000f050e72a4 */ /* 0x000fe4000f8e0207 */
[----:B------:R-:W-:Y:S11]  /*4a30*/  UIMAD UR13, UR6, UR50, UR4 ;  /* 0x00000032060d72a4 */ /* 0x000ff6000f8e0204 */
[----:B------:R-:W-:Y:S01]  /*4a40*/  @!UPT UIADD3 URZ, UPT, UPT, URZ, URZ, URZ ;  /* 0x000000fffffff290 */ /* 0x000fe2000fffe0ff */
.L_x_86:
[----:B------:R-:W4:Y:S01]  /*4a50*/  @!UP3 LDCU.128 UR8, c[0x0][0xb10] ;  /* 0x00016200ff08b7ac */ /* 0x000f220008000c00 */
[----:B------:R-:W-:Y:S01]  /*4a60*/  IMAD.MOV.U32 R10, RZ, RZ, 0x1 ;  /* 0x00000001ff0a7424 */ /* 0x000fe200078e00ff */
[C---:B-1----:R-:W-:Y:S02]  /*4a70*/  ISETP.NE.U32.AND P1, PT, R4.reuse, RZ, PT ;  /* 0x000000ff0400720c */ /* 0x042fe40003f25070 */
[----:B------:R-:W-:Y:S02]  /*4a80*/  ISETP.NE.U32.AND P0, PT, R4, RZ, PT ;  /* 0x000000ff0400720c */ /* 0x000fe40003f05070 */
[C---:B------:R-:W-:Y:S01]  /*4a90*/  ISETP.NE.AND.EX P1, PT, R5.reuse, RZ, PT, P1 ;  /* 0x000000ff0500720c */ /* 0x040fe20003f25310 */
[----:B------:R-:W1:Y:S01]  /*4aa0*/  @!UP3 LDCU UR5, c[0x0][0xb0c] ;  /* 0x00016180ff05b7ac */ /* 0x000e620008000800 */
[----:B------:R-:W-:Y:S02]  /*4ab0*/  ISETP.NE.AND.EX P0, PT, R5, RZ, PT, P0 ;  /* 0x000000ff0500720c */ /* 0x000fe40003f05300 */
[----:B------:R-:W-:Y:S01]  /*4ac0*/  SHF.L.U32 R10, R10, 0x1f, RZ ;  /* 0x0000001f0a0a7819 */ /* 0x000fe200000006ff */
[----:B------:R-:W-:Y:S02]  /*4ad0*/  USHF.L.U32 UR43, UR16, 0x7, URZ ;  /* 0x00000007102b7899 */ /* 0x000fe400080006ff */
[----:B------:R-:W-:Y:S02]  /*4ae0*/  USHF.L.U32 UR42, UR20, 0x8, URZ ;  /* 0x00000008142a7899 */ /* 0x000fe400080006ff */
[----:B----4-:R-:W-:Y:S07]  /*4af0*/  UIMAD.WIDE.U32 UR6, UR14, UR8, URZ ;  /* 0x000000080e0672a5 */ /* 0x010fee000f8e00ff */
[----:B------:R-:W-:Y:S01]  /*4b00*/  @!UP3 UMOV UR4, UR7 ;  /* 0x000000070004bc82 */ /* 0x000fe20008000000 */
[----:B-1----:R-:W-:Y:S02]  /*4b10*/  @!UP3 UISETP.NE.AND UP0, UPT, UR5, 0x1, UPT ;  /* 0x000000010500b88c */ /* 0x002fe4000bf05270 */
[----:B------:R-:W-:Y:S02]  /*4b20*/  @!UP3 USHF.R.U32.HI UR4, URZ, UR9, UR4 ;  /* 0x00000009ff04b299 */ /* 0x000fe40008011604 */
[----:B------:R-:W-:Y:S02]  /*4b30*/  UIMAD.WIDE.U32 UR6, UR13, UR11, URZ ;  /* 0x0000000b0d0672a5 */ /* 0x000fe4000f8e00ff */
[----:B------:R-:W-:Y:S02]  /*4b40*/  @!UP3 USEL UR8, UR14, UR4, !UP0 ;  /* 0x000000040e08b287 */ /* 0x000fe4000c000000 */
[----:B------:R-:W-:Y:S03]  /*4b50*/  @!UP3 UISETP.NE.AND UP0, UPT, UR10, 0x1, UPT ;  /* 0x000000010a00b88c */ /* 0x000fe6000bf05270 */
[----:B------:R-:W-:Y:S02]  /*4b60*/  @!UP3 UMOV UR6, UR7 ;  /* 0x000000070006bc82 */ /* 0x000fe40008000000 */
[----:B------:R-:W1:Y:S02]  /*4b70*/  @!UP3 LDCU UR4, c[0x0][0xb20] ;  /* 0x00016400ff04b7ac */ /* 0x000e640008000800 */
[----:B-1----:R-:W-:Y:S04]  /*4b80*/  @!UP3 USHF.R.U32.HI UR6, URZ, UR4, UR6 ;  /* 0x00000004ff06b299 */ /* 0x002fe80008011606 */
[----:B------:R-:W-:Y:S04]  /*4b90*/  @!UP3 USEL UR6, UR13, UR6, !UP0 ;  /* 0x000000060d06b287 */ /* 0x000fe8000c000000 */
[----:B------:R-:W-:Y:S02]  /*4ba0*/  @!UP3 UIADD3 UR4, UPT, UPT, -UR8, UR6, URZ ;  /* 0x000000060804b290 */ /* 0x000fe4000fffe1ff */
[----:B------:R-:W-:Y:S02]  /*4bb0*/  @!UP3 UIADD3 UR6, UPT, UPT, UR8, -UR6, URZ ;  /* 0x800000060806b290 */ /* 0x000fe4000fffe0ff */
[----:B------:R-:W-:Y:S02]  /*4bc0*/  @!UP3 UIMAD UR14, UR4, UR5, UR14 ;  /* 0x00000005040eb2a4 */ /* 0x000fe4000f8e020e */
[----:B------:R-:W-:Y:S01]  /*4bd0*/  @!UP3 UIMAD UR13, UR6, UR10, UR13 ;  /* 0x0000000a060db2a4 */ /* 0x000fe2000f8e020d */
[----:B------:R-:W-:Y:S11]  /*4be0*/  BRA.U UP1, `(.L_x_87) ;  /* 0x0000000101107547 */ /* 0x000ff6000b800000 */
[----:B---3--:R-:W-:Y:S04]  /*4bf0*/  MOV R0, UR46 ;  /* 0x0000002e00007c02 */ /* 0x008fe80008000f00 */
[----:B------:R-:W-:Y:S04]  /*4c00*/  SHF.L.U32 R9, R0, 0x1f, RZ ;  /* 0x0000001f00097819 */ /* 0x000fe800000006ff */
[----:B------:R-:W1:Y:S02]  /*4c10*/  SYNCS.PHASECHK.TRANS64.TRYWAIT P2, [UR21+0x98], R9 ;  /* 0x00009809ff0075a7 */ /* 0x000e640008041115 */
[----:B-1----:R-:W-:Y:S05]  /*4c20*/  @!P2 BRA `(.L_x_88) ;  /* 0x0000009c005ca947 */ /* 0x002fea0003800000 */
.L_x_87:
[----:B------:R-:W-:Y:S05]  /*4c30*/  @!P1 BRA `(.L_x_89) ;  /* 0x0000000000309947 */ /* 0x000fea0003800000 */
[----:B------:R-:W-:Y:S01]  /*4c40*/  ISETP.NE.U32.AND P1, PT, R2, RZ, PT ;  /* 0x000000ff0200720c */ /* 0x000fe20003f25070 */
[----:B------:R-:W4:Y:S01]  /*4c50*/  LDCU.64 UR4, c[0x0][0x358] ;  /* 0x00006b00ff0477ac */ /* 0x000f220008000a00 */
[----:B------:R-:W-:Y:S02]  /*4c60*/  IMAD.MOV.U32 R94, RZ, RZ, 0x1 ;  /* 0x00000001ff5e7424 */ /* 0x000fe400078e00ff */
[----:B------:R-:W-:Y:S11]  /*4c70*/  ISETP.NE.AND.EX P1, PT, R3, RZ, PT, P1 ;  /* 0x000000ff0300720c */ /* 0x000ff60003f25310 */
[----:B------:R-:W-:Y:S02]  /*4c80*/  @!UPT UIADD3 URZ, UPT, UPT, URZ, URZ, URZ ;  /* 0x000000fffffff290 */ /* 0x000fe4000fffe0ff */
[----:B-1----:R-:W1:Y:S01]  /*4c90*/  @P1 LDC.64 R8, c[0x0][0x888] ;  /* 0x00022200ff081b82 */ /* 0x002e620000000a00 */
[----:B---3--:R-:W-:Y:S04]  /*4ca0*/  @P1 IMAD R0, R4, UR36, RZ ;  /* 0x0000002404001c24 */ /* 0x008fe8000f8e02ff */
[----:B-1----:R-:W-:Y:S04]  /*4cb0*/  @P1 IMAD.WIDE R8, R0, 0x4, R8 ;  /* 0x0000000400081825 */ /* 0x002fe800078e0208 */
[----:B------:R-:W-:Y:S01]  /*4cc0*/  HFMA2 R0, -RZ, RZ, 0, 5.9604644775390625e-08 ;  /* 0x00000001ff007431 */ /* 0x000fe200000001ff */
[----:B----45:R4:W5:Y:S04]  /*4cd0*/  @P1 LDG.E R45, desc[UR4][R8.64] ;  /* 0x00000004082d1981 */ /* 0x030968000c1e1900 */
[----:B------:R-:W-:Y:S01]  /*4ce0*/  @!P1 PRMT R94, R0, 0x7610, R94 ;  /* 0x00007610005e9816 */ /* 0x000fe2000000005e */
[----:B----4-:R-:W1:Y:S06]  /*4cf0*/  @!P1 LDC R45, c[0x0][0x880] ;  /* 0x00022000ff2d9b82 */ /* 0x010e6c0000000800 */
.L_x_89:
[----:B-1---5:R-:W-:Y:S01]  /*4d00*/  @!P0 FSETP.EQ.AND P1, PT, R45, RZ, PT ;  /* 0x000000ff2d00820b */ /* 0x022fe20003f22000 */
[----:B------:R-:W-:Y:S01]  /*4d10*/  @!UPT UIADD3 URZ, UPT, UPT, URZ, URZ, URZ ;  /* 0x000000fffffff290 */ /* 0x000fe2000fffe0ff */
[----:B------:R-:W-:Y:S11]  /*4d20*/  @!P0 BRA `(.L_x_90) ;  /* 0x0000000000188947 */ /* 0x000ff60003800000 */
[----:B------:R-:W-:Y:S02]  /*4d30*/  LOP3.LUT P0, RZ, R94, 0xff, RZ, 0xc0, !PT ;  /* 0x000000ff5eff7812 */ /* 0x000fe4000780c0ff */
[----:B------:R-:W-:Y:S04]  /*4d40*/  ISETP.NE.U32.AND P1, PT, R2, RZ, PT ;  /* 0x000000ff0200720c */ /* 0x000fe80003f25070 */
[----:B------:R-:W-:Y:S04]  /*4d50*/  ISETP.NE.AND.EX P1, PT, R3, RZ, PT, P1 ;  /* 0x000000ff0300720c */ /* 0x000fe80003f25310 */
[----:B------:R-:W-:Y:S03]  /*4d60*/  PLOP3.LUT P1, PT, P1, PT, PT, 0x8, 0x80 ;  /* 0x000000000080781c */ /* 0x000fe60000f2e170 */
[----:B------:R-:W-:Y:S11]  /*4d70*/  @P0 FSETP.EQ.AND P1, PT, R45, RZ, PT ;  /* 0x000000ff2d00020b */ /* 0x000ff60003f22000 */
[----:B------:R-:W-:Y:S02]  /*4d80*/  @!UPT UIADD3 URZ, UPT, UPT, URZ, URZ, URZ ;  /* 0x000000fffffff290 */ /* 0x000fe4000fffe0ff */
.L_x_90:
[----:B------:R-:W1:Y:S01]  /*4d90*/  SYNCS.PHASECHK.TRANS64.TRYWAIT P2, [UR21+0x70], R10 ;  /* 0x0000700aff0075a7 */ /* 0x000e620008041115 */
[----:B------:R-:W-:Y:S04]  /*4da0*/  ELECT P0, URZ, PT ;  /* 0x0000000000ff782f */ /* 0x000fe80003800000 */
[----:B------:R-:W-:Y:S11]  /*4db0*/  PLOP3.LUT P1, PT, P1, P0, PT, 0xf2, 0x2f ;  /* 0x00000000002f781c */ /* 0x000ff60000f21e72 */
[----:B------:R-:W-:Y:S02]  /*4dc0*/  @!UPT UIADD3 URZ, UPT, UPT, URZ, URZ, URZ ;  /* 0x000000fffffff290 */ /* 0x000fe4000fffe0ff */
[----:B------:R-:W-:Y:S05]  /*4dd0*/  @!P1 IADD3 R6, P0, PT, R16, 0x580, RZ ;  /* 0x0000058010069810 */ /* 0x000fea0007f1e0ff */
[----:B---3--:R-:W-:Y:S01]  /*4de0*/  @!P1 IMAD.X R0, RZ, RZ, R17, P0 ;  /* 0x000000ffff009224 */ /* 0x008fe200000e0611 */
[----:B-1----:R-:W-:Y:S07]  /*4df0*/  @!P2 BRA `(.L_x_91) ;  /* 0x0000009c0000a947 */ /* 0x002fee0003800000 */
.L_x_215:
[----:B------:R-:W-:Y:S01]  /*4e00*/  @!P1 R2UR UR5, R6 ;  /* 0x00000000060592ca */ /* 0x000fe200000e0000 */
[----:B------:R-:W-:Y:S01]  /*4e10*/  VOTEU.ALL UP0, P1 ;  /* 0x0000000000ff7886 */ /* 0x000fe20000800000 */
[----:B------:R-:W-:Y:S01]  /*4e20*/  @!P1 R2UR UR4, R0 ;  /* 0x00000000000492ca */ /* 0x000fe200000e0000 */
[----:B------:R-:W-:Y:S01]  /*4e30*/  @!P1 IMAD.MOV.U32 R0, RZ, RZ, 0x4000 ;  /* 0x00004000ff009424 */ /* 0x000fe200078e00ff */
[----:B------:R-:W-:Y:S01]  /*4e40*/  UMOV UR8, 0x0 ;  /* 0x0000000000087882 */ /* 0x000fe20000000000 */
[----:B------:R-:W-:Y:S01]  /*4e50*/  UMOV UR9, 0x10000000 ;  /* 0x1000000000097882 */ /* 0x000fe20000000000 */
[----:B------:R-:W-:Y:S01]  /*4e60*/  @!UP0 UIADD3 UR40, UPT, UPT, UR21, 0x400, URZ ;  /* 0x0000040015288890 */ /* 0x000fe2000fffe0ff */
[----:B------:R-:W-:Y:S01]  /*4e70*/  @!P1 IADD3 R6, P0, PT, R16, 0x580, RZ ;  /* 0x0000058010069810 */ /* 0x000fe20007f1e0ff */
[----:B------:R-:W-:Y:S01]  /*4e80*/  VOTEU.ALL UP0, P1 ;  /* 0x0000000000ff7886 */ /* 0x000fe20000800000 */
[----:B------:R-:W-:Y:S01]  /*4e90*/  UMOV UR44, UR36 ;  /* 0x00000024002c7c82 */ /* 0x000fe20008000000 */
[----:B------:R-:W-:Y:S03]  /*4ea0*/  UPRMT UR6, UR52, 0x654, UR41 ;  /* 0x0000065434067896 */ /* 0x000fe60008000029 */
[----:B------:R-:W-:Y:S02]  /*4eb0*/  IMAD.U32 R8, RZ, RZ, UR5 ;  /* 0x00000005ff087e24 */ /* 0x000fe4000f8e00ff */
[----:B-1----:R-:W-:Y:S03]  /*4ec0*/  IMAD.U32 R9, RZ, RZ, UR4 ;  /* 0x00000004ff097e24 */ /* 0x002fe6000f8e00ff */
[----:B------:R-:W-:Y:S02]  /*4ed0*/  @!P1 R2UR UR4, R8 ;  /* 0x00000000080492ca */ /* 0x000fe400000e0000 */
[----:B------:R-:W-:Y:S11]  /*4ee0*/  @!P1 R2UR UR5, R9 ;  /* 0x00000000090592ca */ /* 0x000ff600000e0000 */
[----:B------:R-:W-:Y:S02]  /*4ef0*/  @!UPT UIADD3 URZ, UPT, UPT, URZ, URZ, URZ ;  /* 0x000000fffffff290 */ /* 0x000fe4000fffe0ff */
[----:B------:R1:W-:Y:S01]  /*4f00*/  @!UP0 UTMALDG.3D [UR40], [UR4], desc[UR8] ;  /* 0x00000828040085b4 */ /* 0x0003e20008011000 */
[----:B------:R3:W-:Y:S01]  /*4f10*/  @!P1 SYNCS.ARRIVE.TRANS64.RED.A0TR RZ, [UR21+0x50], R0 ;  /* 0x00005000ffff99a7 */ /* 0x0007e20008300415 */
[----:B------:R-:W-:Y:S01]  /*4f20*/  SYNCS.ARRIVE.TRANS64.RED.A1T0 RZ, [UR6], RZ ;  /* 0x000000ffffff79a7 */ /* 0x000fe20008100406 */
[----:B---3--:R-:W-:Y:S01]  /*4f30*/  @!P1 IMAD.X R0, RZ, RZ, R17, P0 ;  /* 0x000000ffff009224 */ /* 0x008fe200000e0611 */
[----:B------:R-:W3:Y:S02]  /*4f40*/  SYNCS.PHASECHK.TRANS64.TRYWAIT P2, [UR21+0x78], R10 ;  /* 0x0000780aff0075a7 */ /* 0x000ee40008041115 */
[----:B-1-3--:R-:W-:Y:S05]  /*4f50*/  @!P2 BRA `(.L_x_92) ;  /* 0x0000009800c0a947 */ /* 0x00afea0003800000 */
.L_x_217:
        /* <DEDUP_REMOVED lines=8> */
[----:B------:R-:W-:Y:S01]  /*4fe0*/  @!UP0 UIADD3 UR32, UPT, UPT, UR21, 0x4400, URZ ;  /* 0x0000440015208890 */ /* 0x000fe2000fffe0ff */
[----:B------:R-:W-:Y:S01]  /*4ff0*/  VOTEU.ALL UP0, P1 ;  /* 0x0000000000ff7886 */ /* 0x000fe20000800000 */
[----:B------:R-:W-:Y:S01]  /*5000*/  UMOV UR35, UR43 ;  /* 0x0000002b00237c82 */ /* 0x000fe20008000000 */
[----:B------:R-:W-:Y:S02]  /*5010*/  UPRMT UR7, UR52, 0x654, UR33 ;  /* 0x0000065434077896 */ /* 0x000fe40008000021 */
        /* <DEDUP_REMOVED lines=11> */
.L_x_219:
        /* <DEDUP_REMOVED lines=11> */
[----:B------:R-:W-:Y:S02]  /*5180*/  UMOV UR28, UR36 ;  /* 0x00000024001c7c82 */ /* 0x000fe40008000000 */
[----:B------:R-:W-:Y:S01]  /*5190*/  IMAD.U32 R8, RZ, RZ, UR5 ;  /* 0x00000005ff087e24 */ /* 0x000fe2000f8e00ff */
[----:B------:R-:W-:Y:S01]  /*51a0*/  UPRMT UR29, UR52, 0x654, UR25 ;  /* 0x00000654341d7896 */ /* 0x000fe20008000019 */
        /* <DEDUP_REMOVED lines=10> */
.L_x_221:
[----:B------:R-:W-:Y:S01]  /*5250*/  @!P1 R2UR UR5, R6 ;  /* 0x00000000060592ca */ /* 0x000fe200000e0000 */
[----:B------:R-:W-:Y:S01]  /*5260*/  VOTEU.ALL UP0, P1 ;  /* 0x0000000000ff7886 */ /* 0x000fe20000800000 */
[----:B------:R-:W-:Y:S01]  /*5270*/  @!P1 R2UR UR4, R0 ;  /* 0x00000000000492ca */ /* 0x000fe200000e0000 */
[----:B------:R-:W-:Y:S01]  /*5280*/  @!P1 IMAD.MOV.U32 R0, RZ, RZ, 0x4000 ;  /* 0x00004000ff009424 */ /* 0x000fe200078e00ff */
[----:B------:R-:W-:Y:S01]  /*5290*/  UMOV UR8, 0x0 ;  /* 0x0000000000087882 */ /* 0x000fe20000000000 */
[----:B------:R-:W-:Y:S01]  /*52a0*/  UMOV UR9, 0x10000000 ;  /* 0x1000000000097882 */ /* 0x000fe20000000000 */
[----:B------:R-:W-:Y:S01]  /*52b0*/  @!UP0 UIADD3 UR18, UPT, UPT, UR42, 0x60, URZ ;  /* 0x000000602a128890 */ /* 0x000fe2000fffe0ff */
[----:B-1----:R-:W-:Y:S01]  /*52c0*/  SHF.L.U32 R9, RZ, 0x1f, RZ ;  /* 0x0000001fff097819 */ /* 0x002fe200000006ff */
[----:B------:R-:W-:Y:S01]  /*52d0*/  @!UP0 UIADD3 UR16, UPT, UPT, UR21, 0xc400, URZ ;  /* 0x0000c40015108890 */ /* 0x000fe2000fffe0ff */
[----:B------:R-:W-:Y:S01]  /*52e0*/  @!P1 IADD3 R8, P0, PT, R16, 0x580, RZ ;  /* 0x0000058010089810 */ /* 0x000fe20007f1e0ff */
[----:B------:R-:W-:Y:S01]  /*52f0*/  VOTEU.ALL UP0, P1 ;  /* 0x0000000000ff7886 */ /* 0x000fe20000800000 */
[----:B------:R-:W-:Y:S01]  /*5300*/  UMOV UR19, UR43 ;  /* 0x0000002b00137c82 */ /* 0x000fe20008000000 */
[----:B------:R-:W-:Y:S01]  /*5310*/  UMOV UR20, UR36 ;  /* 0x0000002400147c82 */ /* 0x000fe20008000000 */
[----:B------:R-:W-:Y:S01]  /*5320*/  IMAD.U32 R18, RZ, RZ, UR5 ;  /* 0x00000005ff127e24 */ /* 0x000fe2000f8e00ff */
[----:B------:R-:W-:Y:S01]  /*5330*/  UPRMT UR24, UR52, 0x654, UR17 ;  /* 0x0000065434187896 */ /* 0x000fe20008000011 */
[----:B------:R-:W-:Y:S02]  /*5340*/  IMAD.U32 R19, RZ, RZ, UR4 ;  /* 0x00000004ff137e24 */ /* 0x000fe4000f8e00ff */
[----:B------:R-:W-:Y:S01]  /*5350*/  @!P1 IMAD.X R6, RZ, RZ, R17, P0 ;  /* 0x000000ffff069224 */ /* 0x000fe200000e0611 */
[----:B------:R-:W-:Y:S02]  /*5360*/  @!P1 R2UR UR4, R18 ;  /* 0x00000000120492ca */ /* 0x000fe400000e0000 */
[----:B------:R-:W-:Y:S11]  /*5370*/  @!P1 R2UR UR5, R19 ;  /* 0x00000000130592ca */ /* 0x000ff600000e0000 */
[----:B------:R-:W-:Y:S02]  /*5380*/  @!UPT UIADD3 URZ, UPT, UPT, URZ, URZ, URZ ;  /* 0x000000fffffff290 */ /* 0x000fe4000fffe0ff */
[----:B------:R1:W-:Y:S01]  /*5390*/  @!UP0 UTMALDG.3D [UR16], [UR4], desc[UR8] ;  /* 0x00000810040085b4 */ /* 0x0003e20008011000 */
[----:B------:R1:W-:Y:S01]  /*53a0*/  @!P1 SYNCS.ARRIVE.TRANS64.RED.A0TR RZ, [UR21+0x68], R0 ;  /* 0x00006800ffff99a7 */ /* 0x0003e20008300415 */
[----:B------:R-:W-:Y:S01]  /*53b0*/  SYNCS.ARRIVE.TRANS64.RED.A1T0 RZ, [UR24], RZ ;  /* 0x000000ffffff79a7 */ /* 0x000fe20008100418 */
[----:B------:R-:W3:Y:S02]  /*53c0*/  SYNCS.PHASECHK.TRANS64.TRYWAIT P2, [UR21+0x70], R9 ;  /* 0x00007009ff0075a7 */ /* 0x000ee40008041115 */
[----:B-1-3--:R-:W-:Y:S05]  /*53d0*/  @!P2 BRA `(.L_x_95) ;  /* 0x0000009400e8a947 */ /* 0x00afea0003800000 */
.L_x_223:
[----:B------:R-:W-:Y:S01]  /*53e0*/  @!P1 R2UR UR5, R8 ;  /* 0x00000000080592ca */ /* 0x000fe200000e0000 */
[----:B------:R-:W-:Y:S01]  /*53f0*/  VOTEU.ALL UP0, P1 ;  /* 0x0000000000ff7886 */ /* 0x000fe20000800000 */
[----:B------:R-:W-:Y:S01]  /*5400*/  @!P1 R2UR UR4, R6 ;  /* 0x00000000060492ca */ /* 0x000fe200000e0000 */
[----:B-1----:R-:W-:Y:S01]  /*5410*/  @!P1 IMAD.MOV.U32 R0, RZ, RZ, 0x4000 ;  /* 0x00004000ff009424 */ /* 0x002fe200078e00ff */
        /* <DEDUP_REMOVED lines=9> */
[----:B------:R-:W-:Y:S01]  /*54b0*/  UMOV UR12, UR36 ;  /* 0x00000024000c7c82 */ /* 0x000fe20008000000 */
        /* <DEDUP_REMOVED lines=10> */
.L_x_225:
        /* <DEDUP_REMOVED lines=24> */
.L_x_227:
[----:B------:R-:W-:Y:S01]  /*56e0*/  @!P1 R2UR UR5, R8 ;  /* 0x00000000080592ca */ /* 0x000fe200000e0000 */
[----:B------:R-:W-:Y:S01]  /*56f0*/  VOTEU.ALL UP0, P1 ;  /* 0x0000000000ff7886 */ /* 0x000fe20000800000 */
[----:B------:R-:W-:Y:S01]  /*5700*/  @!P1 R2UR UR4, R6 ;  /* 0x00000000060492ca */ /* 0x000fe200000e0000 */
[----:B-1----:R-:W-:Y:S01]  /*5710*/  @!P1 IMAD.MOV.U32 R0, RZ, RZ, 0x4000 ;  /* 0x00004000ff009424 */ /* 0x002fe200078e00ff */
[----:B------:R-:W-:Y:S01]  /*5720*/  UMOV UR6, 0x0 ;  /* 0x0000000000067882 */ /* 0x000fe20000000000 */
[----:B------:R-:W-:Y:S01]  /*5730*/  UMOV UR7, 0x10000000 ;  /* 0x1000000000077882 */ /* 0x000fe20000000000 */
[----:B------:R-:W-:Y:S01]  /*5740*/  @!UP0 UIADD3 UR10, UPT, UPT, UR42, 0xc0, URZ ;  /* 0x000000c02a0a8890 */ /* 0x000fe2000fffe0ff */
[----:B------:R-:W-:Y:S01]  /*5750*/  VIADD R14, R14, 0x1 ;  /* 0x000000010e0e7836 */ /* 0x000fe20000000000 */
[----:B------:R-:W-:Y:S01]  /*5760*/  @!UP0 UIADD3 UR8, UPT, UPT, UR21, 0x8400, URZ ;  /* 0x0000840015088890 */ /* 0x000fe2000fffe0ff */
[----:B------:R-:W-:Y:S01]  /*5770*/  VOTEU.ALL UP0, P1 ;  /* 0x0000000000ff7886 */ /* 0x000fe20000800000 */
[----:B------:R-:W-:Y:S01]  /*5780*/  UMOV UR9, UR25 ;  /* 0x0000001900097c82 */ /* 0x000fe20008000000 */
[----:B------:R-:W-:Y:S02]  /*5790*/  UMOV UR11, UR43 ;  /* 0x0000002b000b7c82 */ /* 0x000fe40008000000 */
[----:B------:R-:W-:Y:S01]  /*57a0*/  IMAD.U32 R18, RZ, RZ, UR5 ;  /* 0x00000005ff127e24 */ /* 0x000fe2000f8e00ff */
[----:B------:R-:W-:Y:S01]  /*57b0*/  UMOV UR12, UR36 ;  /* 0x00000024000c7c82 */ /* 0x000fe20008000000 */
[----:B------:R-:W-:Y:S03]  /*57c0*/  IMAD.U32 R19, RZ, RZ, UR4 ;  /* 0x00000004ff137e24 */ /* 0x000fe6000f8e00ff */
        /* <DEDUP_REMOVED lines=8> */
.L_x_229:
[----:B------:R-:W-:Y:S01]  /*5850*/  @!P1 IADD3 R6, P0, PT, R16, 0x580, RZ ;  /* 0x0000058010069810 */ /* 0x000fe20007f1e0ff */
[----:B------:R-:W-:Y:S01]  /*5860*/  VOTEU.ALL UP0, P1 ;  /* 0x0000000000ff7886 */ /* 0x000fe20000800000 */
[----:B------:R-:W-:Y:S01]  /*5870*/  UMOV UR6, 0x0 ;  /* 0x0000000000067882 */ /* 0x000fe20000000000 */
[----:B------:R-:W-:Y:S01]  /*5880*/  UMOV UR7, 0x10000000 ;  /* 0x1000000000077882 */ /* 0x000fe20000000000 */
[----:B------:R-:W-:Y:S01]  /*5890*/  @!P1 R2UR UR5, R6 ;  /* 0x00000000060592ca */ /* 0x000fe200000e0000 */
[----:B-1----:R-:W-:Y:S01]  /*58a0*/  @!P1 IMAD.X R0, RZ, RZ, R17, P0 ;  /* 0x000000ffff009224 */ /* 0x002fe200000e0611 */
[----:B------:R-:W-:Y:S01]  /*58b0*/  @!UP0 UIADD3 UR10, UPT, UPT, UR42, 0xe0, URZ ;  /* 0x000000e02a0a8890 */ /* 0x000fe2000fffe0ff */
[----:B------:R-:W-:Y:S01]  /*58c0*/  R2UR UR18, R96 ;  /* 0x00000000601272ca */ /* 0x000fe200000e0000 */
[----:B------:R-:W-:Y:S01]  /*58d0*/  @!UP0 UIADD3 UR8, UPT, UPT, UR21, 0xc400, URZ ;  /* 0x0000c40015088890 */ /* 0x000fe2000fffe0ff */
[----:B------:R-:W-:Y:S01]  /*58e0*/  R2UR UR16, R97 ;  /* 0x00000000611072ca */ /* 0x000fe200000e0000 */
[----:B------:R-:W-:Y:S01]  /*58f0*/  VOTEU.ALL UP0, P1 ;  /* 0x0000000000ff7886 */ /* 0x000fe20000800000 */
[----:B------:R-:W-:Y:S01]  /*5900*/  @!P1 R2UR UR4, R0 ;  /* 0x00000000000492ca */ /* 0x000fe200000e0000 */
[----:B------:R-:W-:Y:S01]  /*5910*/  UMOV UR9, UR17 ;  /* 0x0000001100097c82 */ /* 0x000fe20008000000 */
[----:B------:R-:W-:Y:S01]  /*5920*/  UMOV UR11, UR43 ;  /* 0x0000002b000b7c82 */ /* 0x000fe20008000000 */
[----:B------:R-:W-:Y:S01]  /*5930*/  UMOV UR12, UR36 ;  /* 0x00000024000c7c82 */ /* 0x000fe20008000000 */
[C---:B------:R-:W-:Y:S01]  /*5940*/  ISETP.NE.AND P0, PT, R14.reuse, 0x2, PT ;  /* 0x000000020e00780c */ /* 0x040fe20003f05270 */
[----:B------:R-:W-:Y:S01]  /*5950*/  UPLOP3.LUT UP1, UPT, UPT, UPT, UPT, 0x80, 0x8 ;  /* 0x000000000008789c */ /* 0x000fe20003f2f070 */
[----:B------:R-:W-:Y:S01]  /*5960*/  IMAD.U32 R8, RZ, RZ, UR5 ;  /* 0x00000005ff087e24 */ /* 0x000fe2000f8e00ff */
[----:B------:R-:W-:Y:S01]  /*5970*/  UMOV UR36, UR30 ;  /* 0x0000001e00247c82 */ /* 0x000fe20008000000 */
[----:B------:R-:W-:Y:S01]  /*5980*/  SEL R0, RZ, 0x1, P0 ;  /* 0x00000001ff007807 */ /* 0x000fe20000000000 */
[----:B------:R-:W-:Y:S01]  /*5990*/  UIADD3 UR20, UPT, UPT, UR13, UR18, URZ ;  /* 0x000000120d147290 */ /* 0x000fe2000fffe0ff */
[----:B------:R-:W-:Y:S01]  /*59a0*/  SEL R14, R14, RZ, P0 ;  /* 0x000000ff0e0e7207 */ /* 0x000fe20000000000 */
[----:B------:R-:W-:Y:S01]  /*59b0*/  UIADD3 UR16, UPT, UPT, UR14, UR16, URZ ;  /* 0x000000100e107290 */ /* 0x000fe2000fffe0ff */
[----:B------:R-:W-:Y:S01]  /*59c0*/  LOP3.LUT R13, R13, R0, RZ, 0x3c, !PT ;  /* 0x000000000d0d7212 */ /* 0x000fe200078e3cff */
[----:B------:R-:W-:Y:S01]  /*59d0*/  IMAD.U32 R9, RZ, RZ, UR4 ;  /* 0x00000004ff097e24 */ /* 0x000fe2000f8e00ff */
[----:B------:R-:W-:Y:S04]  /*59e0*/  @!P1 R2UR UR4, R8 ;  /* 0x00000000080492ca */ /* 0x000fe800000e0000 */
[----:B------:R-:W-:Y:S11]  /*59f0*/  @!P1 R2UR UR5, R9 ;  /* 0x00000000090592ca */ /* 0x000ff600000e0000 */
[----:B------:R-:W-:Y:S02]  /*5a00*/  @!UPT UIADD3 URZ, UPT, UPT, URZ, URZ, URZ ;  /* 0x000000fffffff290 */ /* 0x000fe4000fffe0ff */
[----:B------:R3:W-:Y:S01]  /*5a10*/  @!UP0 UTMALDG.3D [UR8], [UR4], desc[UR6] ;  /* 0x00000608040085b4 */ /* 0x0007e20008011000 */
[----:B------:R3:W-:Y:S01]  /*5a20*/  @!P1 SYNCS.ARRIVE.TRANS64.RED.A0TR RZ, [UR21+0x68], R7 ;  /* 0x00006807ffff99a7 */ /* 0x0007e20008300415 */
[----:B------:R-:W-:Y:S01]  /*5a30*/  SYNCS.ARRIVE.TRANS64.RED.A1T0 RZ, [UR24], RZ ;  /* 0x000000ffffff79a7 */ /* 0x000fe20008100418 */
[----:B------:R-:W-:Y:S05]  /*5a40*/  BRA.U UP2, `(.L_x_99) ;  /* 0xffffffe902e07547 */ /* 0x000fea000b83ffff */
[----:B------:R-:W1:Y:S02]  /*5a50*/  SYNCS.PHASECHK.TRANS64.TRYWAIT P0, [UR21+0x70], R10 ;  /* 0x0000700aff0075a7 */ /* 0x000e640008001115 */
[----:B-1----:R-:W-:Y:S05]  /*5a60*/  @!P0 BRA `(.L_x_100) ;  /* 0x0000009000a48947 */ /* 0x002fea0003800000 */
.L_x_231:
[----:B------:R-:W4:Y:S02]  /*5a70*/  SYNCS.PHASECHK.TRANS64.TRYWAIT P0, [UR21+0x78], R10 ;  /* 0x0000780aff0075a7 */ /* 0x000f240008001115 */
[----:B----4-:R-:W-:Y:S05]  /*5a80*/  @!P0 BRA `(.L_x_101) ;  /* 0x0000009000b48947 */ /* 0x010fea0003800000 */
.L_x_233:
[----:B------:R-:W4:Y:S01]  /*5a90*/  SYNCS.PHASECHK.TRANS64.TRYWAIT P0, [UR21+0x80], R10 ;  /* 0x0000800aff0075a7 */ /* 0x000f220008001115 */
[----:B------:R-:W-:Y:S01]  /*5aa0*/  HFMA2 R0, -RZ, RZ, 0, 5.9604644775390625e-08 ;  /* 0x00000001ff007431 */ /* 0x000fe200000001ff */
[----:B----4-:R-:W-:Y:S06]  /*5ab0*/  @!P0 BRA `(.L_x_102) ;  /* 0x0000009000c08947 */ /* 0x010fec0003800000 */
.L_x_235:
[----:B------:R-:W-:Y:S02]  /*5ac0*/  MOV R2, UR21 ;  /* 0x0000001500027c02 */ /* 0x000fe40008000f00 */
[----:B-1----:R-:W-:-:S07]  /*5ad0*/  SHF.L.U32 R3, R0, 0x1f, RZ ;  /* 0x0000001f00037819 */ /* 0x002fce00000006ff */
.L_x_103:
[----:B-1----:R1:W4:Y:S02]  /*5ae0*/  SYNCS.PHASECHK.TRANS64.TRYWAIT P0, [R2+URZ+0x88], R3 ;  /* 0x00008803020075a7 */ /* 0x00232400080011ff */
[----:B----4-:R-:W-:Y:S05]  /*5af0*/  @!P0 NANOSLEEP.SYNCS 0x989680 ;  /* 0x009896800000895d */ /* 0x010fea0003900000 */
[----:B------:R-:W4:Y:S02]  /*5b00*/  @!P0 SYNCS.PHASECHK.TRANS64 P0, [R2+URZ+0x88], R3 ;  /* 0x00008803020085a7 */ /* 0x000f2400080010ff */
[----:B--234-:R-:W-:Y:S05]  /*5b10*/  @P0 EXIT ;  /* 0x000000000000094d */ /* 0x01cfea0003800000 */
[----:B------:R-:W-:Y:S05]  /*5b20*/  BRA `(.L_x_103) ;  /* 0xfffffffc00ec7947 */ /* 0x000fea000383ffff */
.L_x_84:
[----:B------:R-:W-:-:S06]  /*5b30*/  UISETP.GE.AND UP0, UPT, UR17, 0x4, UPT ;  /* 0x000000041100788c */ /* 0x000fcc000bf06270 */
[----:B------:R-:W-:-:S13]  /*5b40*/  PLOP3.LUT P0, PT, PT, PT, UP0, 0x80, 0x8 ;  /* 0x000000000008781c */ /* 0x000fda0003f0f008 */
[----:B-1----:R-:W-:Y:S05]  /*5b50*/  @!P0 EXIT ;  /* 0x000000000000894d */ /* 0x002fea0003800000 */
[----:B------:R-:W-:Y:S01]  /*5b60*/  BAR.SYNC.DEFER_BLOCKING 0x6, 0xa0 ;  /* 0x0182800000007b1d */ /* 0x000fe20000010000 */
[C---:B------:R-:W-:Y:S01]  /*5b70*/  IMAD.SHL.U32 R5, R110.reuse, 0x20, RZ ;  /* 0x000000206e057824 */ /* 0x040fe200078e00ff */
[C---:B------:R-:W-:Y:S01]  /*5b80*/  LOP3.LUT R93, R110.reuse, 0x1, RZ, 0xc0, !PT ;  /* 0x000000016e5d7812 */ /* 0x040fe200078ec0ff */
[C---:B------:R-:W-:Y:S01]  /*5b90*/  IMAD.U32 R37, R110.reuse, 0x10000, RZ ;  /* 0x000100006e257824 */ /* 0x040fe200078e00ff */
[----:B------:R-:W-:Y:S01]  /*5ba0*/  CS2R R106, SRZ ;  /* 0x00000000006a7805 */ /* 0x000fe2000001ff00 */
[C---:B------:R-:W-:Y:S01]  /*5bb0*/  IMAD.SHL.U32 R92, R110.reuse, 0x4, RZ ;  /* 0x000000046e5c7824 */ /* 0x040fe200078e00ff */
[----:B------:R-:W-:Y:S02]  /*5bc0*/  UMOV UR43, 0x400 ;  /* 0x00000400002b7882 */ /* 0x000fe40000000000 */
[----:B------:R-:W1:Y:S01]  /*5bd0*/  LDC.64 R88, c[0x0][0x888] ;  /* 0x00022200ff587b82 */ /* 0x000e620000000a00 */
[----:B------:R-:W-:Y:S01]  /*5be0*/  ULEA UR43, UR52, UR43, 0x18 ;  /* 0x0000002b342b7291 */ /* 0x000fe2000f8ec0ff */
[----:B------:R-:W-:Y:S01]  /*5bf0*/  ISETP.NE.U32.AND P0, PT, R93, 0x1, PT ;  /* 0x000000015d00780c */ /* 0x000fe20003f05070 */
[----:B------:R-:W-:Y:S01]  /*5c00*/  IMAD.MOV.U32 R109, RZ, RZ, 0x2 ;  /* 0x00000002ff6d7424 */ /* 0x000fe200078e00ff */
[----:B------:R-:W-:Y:S01]  /*5c10*/  LOP3.LUT R7, R5, 0xe0, RZ, 0xc0, !PT ;  /* 0x000000e005077812 */ /* 0x000fe200078ec0ff */
[----:B------:R-:W-:Y:S01]  /*5c20*/  UIADD3 UR4, UPT, UPT, UR43, 0x400, URZ ;  /* 0x000004002b047890 */ /* 0x000fe2000fffe0ff */
[----:B------:R-:W-:Y:S01]  /*5c30*/  LOP3.LUT R37, R37, 0x600000, RZ, 0xc0, !PT ;  /* 0x0060000025257812 */ /* 0x000fe200078ec0ff */
[----:B------:R-:W-:Y:S01]  /*5c40*/  IMAD.MOV.U32 R108, RZ, RZ, 0x4 ;  /* 0x00000004ff6c7424 */ /* 0x000fe200078e00ff */
[----:B------:R-:W2:Y:S01]  /*5c50*/  LDC.64 R90, c[0x0][0x890] ;  /* 0x00022400ff5a7b82 */ /* 0x000ea20000000a00 */
[C---:B------:R-:W-:Y:S01]  /*5c60*/  R2P PR, R110.reuse, 0x6 ;  /* 0x000000066e007804 */ /* 0x040fe20000000000 */
[----:B------:R-:W-:Y:S01]  /*5c70*/  IMAD.MOV.U32 R36, RZ, RZ, RZ ;  /* 0x000000ffff247224 */ /* 0x000fe200078e00ff */
[----:B------:R-:W-:Y:S01]  /*5c80*/  LOP3.LUT R92, R7, 0x1c, R92, 0xf8, !PT ;  /* 0x0000001c075c7812 */ /* 0x000fe200078ef85c */
[----:B------:R-:W-:Y:S01]  /*5c90*/  IMAD.MOV.U32 R100, RZ, RZ, RZ ;  /* 0x000000ffff647224 */ /* 0x000fe200078e00ff */
[----:B------:R-:W-:Y:S01]  /*5ca0*/  LOP3.LUT R110, R110, 0x60, RZ, 0xc0, !PT ;  /* 0x000000606e6e7812 */ /* 0x000fe200078ec0ff */
[----:B------:R-:W-:Y:S01]  /*5cb0*/  IMAD.U32 R98, RZ, RZ, UR4 ;  /* 0x00000004ff627e24 */ /* 0x000fe2000f8e00ff */
[----:B------:R-:W-:Y:S01]  /*5cc0*/  LOP3.LUT R92, R92, 0xf00, R5, 0xf8, !PT ;  /* 0x00000f005c5c7812 */ /* 0x000fe200078ef805 */
[----:B------:R-:W3:Y:S01]  /*5cd0*/  LDC.64 R86, c[0x0][0x8b0] ;  /* 0x00022c00ff567b82 */ /* 0x000ee20000000a00 */
[----:B------:R-:W4:Y:S01]  /*5ce0*/  LDS R0, [UR43+0x130] ;  /* 0x0001302bff007984 */ /* 0x000f220008000800 */
[----:B------:R-:W-:Y:S01]  /*5cf0*/  SEL R109, R109, 0xfffffffe, !P1 ;  /* 0xfffffffe6d6d7807 */ /* 0x000fe20004800000 */
[----:B------:R-:W1:Y:S01]  /*5d00*/  LDCU UR63, c[0x0][0x370] ;  /* 0x00006e00ff3f77ac */ /* 0x000e620008000800 */
[----:B------:R-:W-:Y:S01]  /*5d10*/  SEL R108, R108, 0xfffffffc, !P2 ;  /* 0xfffffffc6c6c7807 */ /* 0x000fe20005000000 */
[----:B------:R-:W1:Y:S03]  /*5d20*/  LDCU.64 UR54, c[0x0][0x348] ;  /* 0x00006900ff3677ac */ /* 0x000e660008000a00 */
[----:B------:R-:W1:Y:S01]  /*5d30*/  LDC.64 R84, c[0x0][0x8a8] ;  /* 0x00022a00ff547b82 */ /* 0x000e620000000a00 */
[----:B------:R-:W1:Y:S01]  /*5d40*/  LDCU UR42, c[0x0][0xb0c] ;  /* 0x00016180ff2a77ac */ /* 0x000e620008000800 */
[----:B------:R-:W1:Y:S01]  /*5d50*/  LDCU UR39, c[0x0][0xb30] ;  /* 0x00016600ff2777ac */ /* 0x000e620008000800 */
[----:B------:R-:W1:Y:S01]  /*5d60*/  LDCU.64 UR60, c[0x0][0x888] ;  /* 0x00011100ff3c77ac */ /* 0x000e620008000a00 */
[----:B------:R-:W1:Y:S01]  /*5d70*/  LDCU.64 UR40, c[0x0][0xb28] ;  /* 0x00016500ff2877ac */ /* 0x000e620008000a00 */
[----:B------:R-:W1:Y:S01]  /*5d80*/  LDCU.128 UR56, c[0x0][0xb10] ;  /* 0x00016200ff3877ac */ /* 0x000e620008000c00 */
[----:B------:R-:W1:Y:S01]  /*5d90*/  LDCU UR62, c[0x0][0x374] ;  /* 0x00006e80ff3e77ac */ /* 0x000e620008000800 */
[----:B------:R-:W-:Y:S01]  /*5da0*/  UMOV UR53, URZ ;  /* 0x000000ff00357c82 */ /* 0x000fe20008000000 */
[----:B------:R-:W-:Y:S01]  /*5db0*/  UMOV UR47, URZ ;  /* 0x000000ff002f7c82 */ /* 0x000fe20008000000 */
[----:B----4-:R-:W-:Y:S01]  /*5dc0*/  IMAD.IADD R37, R0, 0x1, R37 ;  /* 0x0000000100257824 */ /* 0x010fe200078e0225 */
[----:B--2---:R-:W-:-:S07]  /*5dd0*/  P2R R0, PR, RZ, 0x1 ;  /* 0x00000001ff007803 */ /* 0x004fce0000000000 */
.L_x_179:
[----:B------:R-:W-:Y:S02]  /*5de0*/  LEA R0, R100, UR43, 0x3 ;  /* 0x0000002b64007c11 */ /* 0x000fe4000f8e18ff */
[----:B------:R-:W-:Y:S02]  /*5df0*/  SHF.L.U32 R3, R106, 0x1f, RZ ;  /* 0x0000001f6a037819 */ /* 0x000fe400000006ff */
[----:B-1----:R-:W-:Y:S02]  /*5e00*/  LEA R5, R100, UR43, 0x4 ;  /* 0x0000002b64057c11 */ /* 0x002fe4000f8e20ff */
[----:B------:R-:W2:Y:S02]  /*5e10*/  SYNCS.PHASECHK.TRANS64.TRYWAIT P0, [R0+URZ+0xa0], R3 ;  /* 0x0000a003000075a7 */ /* 0x000ea400080011ff */
[----:B--2---:R-:W-:Y:S05]  /*5e20*/  @!P0 BRA `(.L_x_104) ;  /* 0x0000008c00fc8947 */ /* 0x004fea0003800000 */
.L_x_236:
[----:B------:R-:W-:Y:S01]  /*5e30*/  R2UR UR7, R111 ;  /* 0x000000006f0772ca */ /* 0x000fe200000e0000 */
[----:B------:R-:W4:Y:S01]  /*5e40*/  LDS.128 R4, [R5+0x110] ;  /* 0x0001100005047984 */ /* 0x000f220000000c00 */
[----:B--2---:R-:W-:Y:S01]  /*5e50*/  VIADD R0, R0, 0xb0 ;  /* 0x000000b000007836 */ /* 0x004fe20000000000 */
[----:B------:R-:W-:Y:S04]  /*5e60*/  UISETP.GE.AND UP0, UPT, UR45, 0x1, UPT ;  /* 0x000000012d00788c */ /* 0x000fe8000bf06270 */
[----:B------:R-:W-:Y:S01]  /*5e70*/  PRMT R0, RZ, 0x654, R0 ;  /* 0x00000654ff007816 */ /* 0x000fe20000000000 */
[----:B------:R-:W-:Y:S01]  /*5e80*/  @!PT LDS RZ, [RZ] ;  /* 0x00000000fffff984 */ /* 0x000fe20000000800 */
[----:B------:R-:W-:Y:S01]  /*5e90*/  @!PT LDS RZ, [RZ] ;  /* 0x00000000fffff984 */ /* 0x000fe20000000800 */
[----:B------:R-:W-:Y:S01]  /*5ea0*/  @!PT LDS RZ, [RZ] ;  /* 0x00000000fffff984 */ /* 0x000fe20000000800 */
[----:B------:R-:W-:Y:S01]  /*5eb0*/  @!PT LDS RZ, [RZ] ;  /* 0x00000000fffff984 */ /* 0x000fe20000000800 */
[----:B------:R2:W-:Y:S06]  /*5ec0*/  MEMBAR.ALL.CTA ;  /* 0x0000000000007992 */ /* 0x0005ec0000008000 */
[----:B--2---:R-:W2:Y:S02]  /*5ed0*/  FENCE.VIEW.ASYNC.S ;  /* 0x00000000000073c6 */ /* 0x004ea40000000000 */
[----:B--2---:R2:W-:Y:S01]  /*5ee0*/  SYNCS.ARRIVE.TRANS64.RED.A1T0 RZ, [R0+URZ], RZ ;  /* 0x000000ff00ff79a7 */ /* 0x0045e200081004ff */
[----:B----4-:R-:W-:Y:S11]  /*5ef0*/  LOP3.LUT P0, RZ, R6, 0x1, RZ, 0xc0, !PT ;  /* 0x0000000106ff7812 */ /* 0x010ff6000780c0ff */
[----:B------:R-:W-:Y:S02]  /*5f00*/  @!UPT UIADD3 URZ, UPT, UPT, URZ, URZ, URZ ;  /* 0x000000fffffff290 */ /* 0x000fe4000fffe0ff */
[----:B------:R-:W-:Y:S01]  /*5f10*/  VOTEU.ANY UP1, P0 ;  /* 0x0000000000ff7886 */ /* 0x000fe20000020100 */
[----:B------:R-:W-:Y:S01]  /*5f20*/  PLOP3.LUT P0, PT, PT, PT, UP1, 0x80, 0x8 ;  /* 0x000000000008781c */ /* 0x000fe20003f0f018 */
[----:B------:R-:W-:Y:S06]  /*5f30*/  UP2UR UR4, UPR, URZ, 0x2 ;  /* 0x00000002ff047883 */ /* 0x000fec0008000000 */
[----:B------:R-:W-:Y:S06]  /*5f40*/  IMAD.U32 R112, RZ, RZ, UR4 ;  /* 0x00000004ff707e24 */ /* 0x000fec000f8e00ff */
[----:B------:R-:W-:Y:S02]  /*5f50*/  @P0 SHF.R.U32.HI R2, RZ, 0x10, R5 ;  /* 0x00000010ff020819 */ /* 0x000fe40000011605 */
[----:B------:R-:W-:Y:S02]  /*5f60*/  @P0 MOV R3, R4 ;  /* 0x0000000400030202 */ /* 0x000fe40000000f00 */
[----:B------:R-:W-:Y:S02]  /*5f70*/  @P0 R2UR UR4, R2 ;  /* 0x00000000020402ca */ /* 0x000fe400000e0000 */
[----:B------:R-:W-:Y:S02]  /*5f80*/  @P0 LOP3.LUT R4, R5, 0xffff, RZ, 0xc0, !PT ;  /* 0x0000ffff05040812 */ /* 0x000fe400078ec0ff */
[----:B------:R-:W-:Y:S02]  /*5f90*/  @P0 R2UR UR6, R3 ;  /* 0x00000000030602ca */ /* 0x000fe400000e0000 */
[----:B------:R-:W-:Y:S07]  /*5fa0*/  @P0 R2UR UR5, R4 ;  /* 0x00000000040502ca */ /* 0x000fee00000e0000 */
[----:B------:R-:W-:Y:S02]  /*5fb0*/  @UP1 UMOV UR7, UR4 ;  /* 0x0000000400071c82 */ /* 0x000fe40008000000 */
[----:B------:R-:W-:Y:S02]  /*5fc0*/  IMAD.U32 R111, RZ, RZ, UR7 ;  /* 0x00000007ff6f7e24 */ /* 0x000fe4000f8e00ff */
[----:B------:R-:W-:Y:S02]  /*5fd0*/  @UP1 UMOV UR38, UR6 ;  /* 0x0000000600261c82 */ /* 0x000fe40008000000 */
[----:B------:R-:W-:Y:S01]  /*5fe0*/  @UP1 UMOV UR37, UR5 ;  /* 0x0000000500251c82 */ /* 0x000fe20008000000 */
[----:B--2---:R-:W-:Y:S05]  /*5ff0*/  BRA.U !UP0, `(.L_x_105) ;  /* 0x0000000108cc7547 */ /* 0x004fea000b800000 */
[----:B------:R-:W2:Y:S01]  /*6000*/  LDCU UR12, c[0x0][0xb20] ;  /* 0x00016400ff0c77ac */ /* 0x000ea20008000800 */
[----:B-1----:R-:W-:Y:S02]  /*6010*/  UIMAD.WIDE.U32 UR4, UR62, UR59, URZ ;  /* 0x0000003b3e0472a5 */ /* 0x002fe4000f8e00ff */
[----:B------:R-:W-:Y:S02]  /*6020*/  UIMAD.WIDE.U32 UR6, UR63, UR56, URZ ;  /* 0x000000383f0672a5 */ /* 0x000fe4000f8e00ff */
[----:B------:R-:W-:Y:S02]  /*6030*/  UISETP.NE.AND UP0, UPT, UR58, 0x1, UPT ;  /* 0x000000013a00788c */ /* 0x000fe4000bf05270 */
[----:B------:R-:W-:Y:S02]  /*6040*/  UIMAD.WIDE.U32 UR8, UR37, UR59, URZ ;  /* 0x0000003b250872a5 */ /* 0x000fe4000f8e00ff */
[----:B------:R-:W-:Y:S02]  /*6050*/  UIMAD.WIDE.U32 UR10, UR38, UR56, URZ ;  /* 0x00000038260a72a5 */ /* 0x000fe4000f8e00ff */
[----:B------:R-:W-:Y:S02]  /*6060*/  UISETP.NE.AND UP1, UPT, UR42, 0x1, UPT ;  /* 0x000000012a00788c */ /* 0x000fe4000bf25270 */
[----:B------:R-:W-:Y:S01]  /*6070*/  UISETP.NE.AND UP2, UPT, UR45, 0x1, UPT ;  /* 0x000000012d00788c */ /* 0x000fe2000bf45270 */
[----:B------:R-:W-:Y:S02]  /*6080*/  UMOV UR4, UR5 ;  /* 0x0000000500047c82 */ /* 0x000fe40008000000 */
[----:B--2---:R-:W-:Y:S03]  /*6090*/  USHF.R.U32.HI UR5, URZ, UR12, UR4 ;  /* 0x0000000cff057299 */ /* 0x004fe60008011604 */
[----:B------:R-:W-:Y:S02]  /*60a0*/  UMOV UR4, UR7 ;  /* 0x0000000700047c82 */ /* 0x000fe40008000000 */
[----:B------:R-:W-:Y:S02]  /*60b0*/  USHF.R.U32.HI UR7, URZ, UR57, UR4 ;  /* 0x00000039ff077299 */ /* 0x000fe40008011604 */
[----:B------:R-:W-:Y:S02]  /*60c0*/  USEL UR4, UR62, UR5, !UP0 ;  /* 0x000000053e047287 */ /* 0x000fe4000c000000 */
[----:B------:R-:W-:Y:S01]  /*60d0*/  USEL UR7, UR63, UR7, !UP1 ;  /* 0x000000073f077287 */ /* 0x000fe2000c800000 */
[----:B------:R-:W-:Y:S01]  /*60e0*/  UMOV UR5, UR9 ;  /* 0x0000000900057c82 */ /* 0x000fe20008000000 */
[----:B------:R-:W-:Y:S02]  /*60f0*/  UIMAD.WIDE.U32 UR8, UR4, UR40, URZ ;  /* 0x00000028040872a5 */ /* 0x000fe4000f8e00ff */
[----:B------:R-:W-:Y:S03]  /*6100*/  USHF.R.U32.HI UR6, URZ, UR12, UR5 ;  /* 0x0000000cff067299 */ /* 0x000fe60008011605 */
[----:B------:R-:W-:Y:S01]  /*6110*/  UMOV UR5, UR11 ;  /* 0x0000000b00057c82 */ /* 0x000fe20008000000 */
[----:B------:R-:W-:Y:S02]  /*6120*/  UIMAD.WIDE.U32 UR10, UR7, UR40, URZ ;  /* 0x00000028070a72a5 */ /* 0x000fe4000f8e00ff */
[----:B------:R-:W-:Y:S02]  /*6130*/  USHF.R.U32.HI UR12, URZ, UR57, UR5 ;  /* 0x00000039ff0c7299 */ /* 0x000fe40008011605 */
[----:B------:R-:W-:Y:S01]  /*6140*/  USEL UR6, UR37, UR6, !UP0 ;  /* 0x0000000625067287 */ /* 0x000fe2000c000000 */
[----:B------:R-:W-:Y:S02]  /*6150*/  UMOV UR5, UR9 ;  /* 0x0000000900057c82 */ /* 0x000fe40008000000 */
[----:B------:R-:W-:Y:S01]  /*6160*/  UMOV UR10, UR11 ;  /* 0x0000000b000a7c82 */ /* 0x000fe20008000000 */
[----:B------:R-:W-:Y:S02]  /*6170*/  @UP2 USHF.R.U32.HI UR4, URZ, UR41, UR5 ;  /* 0x00000029ff042299 */ /* 0x000fe40008011605 */
[----:B------:R-:W-:Y:S02]  /*6180*/  @UP2 USHF.R.U32.HI UR7, URZ, UR41, UR10 ;  /* 0x00000029ff072299 */ /* 0x000fe4000801160a */
[----:B------:R-:W-:Y:S02]  /*6190*/  UIMAD UR4, UR45, UR4, URZ ;  /* 0x000000042d0472a4 */ /* 0x000fe4000f8e02ff */
        /* <DEDUP_REMOVED lines=8> */
[----:B------:R-:W-:Y:S02]  /*6220*/  USEL UR11, UR6, UR4, !UP2 ;  /* 0x00000004060b7287 */ /* 0x000fe4000d000000 */
[----:B------:R-:W-:Y:S02]  /*6230*/  UIADD3 UR8, UPT, UPT, -UR5, URZ, URZ ;  /* 0x000000ff05087290 */ /* 0x000fe4000fffe1ff */
[----:B------:R-:W-:Y:S01]  /*6240*/  UIADD3 UR10, UPT, UPT, -UR11, URZ, URZ ;  /* 0x000000ff0b0a7290 */ /* 0x000fe2000fffe1ff */
[----:B------:R-:W-:Y:S01]  /*6250*/  @!UP0 UMOV UR4, UR9 ;  /* 0x0000000900048c82 */ /* 0x000fe20008000000 */
[----:B------:R-:W-:Y:S02]  /*6260*/  UIADD3 UR9, UPT, UPT, -UR6, URZ, URZ ;  /* 0x000000ff06097290 */ /* 0x000fe4000fffe1ff */
[----:B------:R-:W-:Y:S02]  /*6270*/  @!UP0 USHF.R.U32.HI UR4, URZ, UR41, UR4 ;  /* 0x00000029ff048299 */ /* 0x000fe40008011604 */
[----:B------:R-:W-:Y:S02]  /*6280*/  UIMAD UR10, UR45, UR10, UR6 ;  /* 0x0000000a2d0a72a4 */ /* 0x000fe4000f8e0206 */
[----:B------:R-:W-:Y:S04]  /*6290*/  @!UP0 USEL UR4, UR5, UR4, !UP2 ;  /* 0x0000000405048287 */ /* 0x000fe8000d000000 */
[----:B------:R-:W-:Y:S02]  /*62a0*/  @!UP0 UIMAD UR10, UR7, UR10, UR4 ;  /* 0x0000000a070a82a4 */ /* 0x000fe4000f8e0204 */
[----:B------:R-:W-:Y:S02]  /*62b0*/  @!UP0 UIADD3 UR11, UPT, UPT, UR11, -UR4, URZ ;  /* 0x800000040b0b8290 */ /* 0x000fe4000fffe0ff */
[----:B------:R-:W-:Y:S02]  /*62c0*/  UIMAD UR7, UR42, UR8, UR38 ;  /* 0x000000082a0772a4 */ /* 0x000fe4000f8e0226 */
[----:B------:R-:W-:Y:S02]  /*62d0*/  @!UP0 UIMAD UR6, UR11, UR45, UR5 ;  /* 0x0000002d0b0682a4 */ /* 0x000fe4000f8e0205 */
[----:B------:R-:W-:Y:S01]  /*62e0*/  UIMAD UR4, UR58, UR9, UR37 ;  /* 0x000000093a0472a4 */ /* 0x000fe2000f8e0225 */
[----:B------:R-:W-:Y:S02]  /*62f0*/  @!UP0 UMOV UR5, UR10 ;  /* 0x0000000a00058c82 */ /* 0x000fe40008000000 */
[----:B------:R-:W-:Y:S02]  /*6300*/  UIMAD UR38, UR5, UR42, UR7 ;  /* 0x0000002a052672a4 */ /* 0x000fe4000f8e0207 */
[----:B------:R-:W-:Y:S11]  /*6310*/  UIMAD UR37, UR6, UR58, UR4 ;  /* 0x0000003a062572a4 */ /* 0x000ff6000f8e0204 */
[----:B------:R-:W-:Y:S01]  /*6320*/  @!UPT UIADD3 URZ, UPT, UPT, URZ, URZ, URZ ;  /* 0x000000fffffff290 */ /* 0x000fe2000fffe0ff */
.L_x_105:
[----:B-1----:R-:W-:Y:S01]  /*6330*/  UISETP.NE.AND UP0, UPT, UR39, 0x1, UPT ;  /* 0x000000012700788c */ /* 0x002fe2000bf05270 */
[----:B------:R-:W-:Y:S01]  /*6340*/  LOP3.LUT P0, RZ, R98, 0x3f0, RZ, 0xc0, !PT ;  /* 0x000003f062ff7812 */ /* 0x000fe2000780c0ff */
[----:B------:R-:W-:Y:S01]  /*6350*/  USHF.L.U32 UR50, UR16, 0x7, URZ ;  /* 0x0000000710327899 */ /* 0x000fe200080006ff */
[----:B------:R-:W-:Y:S01]  /*6360*/  BSSY.RECONVERGENT B6, `(.L_x_106) ;  /* 0x0000034000067945 */ /* 0x000fe20003800200 */
[----:B------:R-:W-:Y:S01]  /*6370*/  USHF.L.U32 UR49, UR20, 0x8, URZ ;  /* 0x0000000814317899 */ /* 0x000fe200080006ff */
[----:B------:R-:W-:Y:S06]  /*6380*/  IADD3 R100, PT, PT, R100, 0x1, RZ ;  /* 0x0000000164647810 */ /* 0x000fec0007ffe0ff */
[----:B------:R-:W1:Y:S01]  /*6390*/  @!UP0 LDCU.128 UR12, c[0x0][0xb10] ;  /* 0x00016200ff0c87ac */ /* 0x000e620008000c00 */
[----:B------:R-:W2:Y:S01]  /*63a0*/  @!UP0 LDCU UR5, c[0x0][0xb0c] ;  /* 0x00016180ff0587ac */ /* 0x000ea20008000800 */
[----:B------:R-:W4:Y:S01]  /*63b0*/  @!UP0 LDCU UR10, c[0x0][0xb20] ;  /* 0x00016400ff0a87ac */ /* 0x000f220008000800 */
[----:B-1----:R-:W-:Y:S02]  /*63c0*/  UIMAD.WIDE.U32 UR8, UR38, UR12, URZ ;  /* 0x0000000c260872a5 */ /* 0x002fe4000f8e00ff */
[----:B------:R-:W-:Y:S02]  /*63d0*/  UIMAD.WIDE.U32 UR6, UR37, UR15, URZ ;  /* 0x0000000f250672a5 */ /* 0x000fe4000f8e00ff */
[----:B------:R-:W-:Y:S03]  /*63e0*/  @!UP0 UISETP.NE.AND UP1, UPT, UR14, 0x1, UPT ;  /* 0x000000010e00888c */ /* 0x000fe6000bf25270 */
[----:B------:R-:W-:Y:S01]  /*63f0*/  @!UP0 UMOV UR4, UR9 ;  /* 0x0000000900048c82 */ /* 0x000fe20008000000 */
[----:B--2---:R-:W-:Y:S02]  /*6400*/  @!UP0 UISETP.NE.AND UP2, UPT, UR5, 0x1, UPT ;  /* 0x000000010500888c */ /* 0x004fe4000bf45270 */
[----:B------:R-:W-:Y:S01]  /*6410*/  @!UP0 USHF.R.U32.HI UR4, URZ, UR13, UR4 ;  /* 0x0000000dff048299 */ /* 0x000fe20008011604 */
[----:B------:R-:W-:Y:S02]  /*6420*/  @!UP0 UMOV UR6, UR7 ;  /* 0x0000000700068c82 */ /* 0x000fe40008000000 */
[----:B----4-:R-:W-:Y:S02]  /*6430*/  @!UP0 USHF.R.U32.HI UR6, URZ, UR10, UR6 ;  /* 0x0000000aff068299 */ /* 0x010fe40008011606 */
[----:B------:R-:W-:Y:S02]  /*6440*/  @!UP0 USEL UR7, UR38, UR4, !UP2 ;  /* 0x0000000426078287 */ /* 0x000fe4000d000000 */
[----:B------:R-:W-:Y:S04]  /*6450*/  @!UP0 USEL UR6, UR37, UR6, !UP1 ;  /* 0x0000000625068287 */ /* 0x000fe8000c800000 */
[----:B------:R-:W-:Y:S02]  /*6460*/  @!UP0 UIADD3 UR4, UPT, UPT, -UR7, UR6, URZ ;  /* 0x0000000607048290 */ /* 0x000fe4000fffe1ff */
[----:B------:R-:W-:Y:S02]  /*6470*/  @!UP0 UIADD3 UR6, UPT, UPT, UR7, -UR6, URZ ;  /* 0x8000000607068290 */ /* 0x000fe4000fffe0ff */
[----:B------:R-:W-:Y:S02]  /*6480*/  @!UP0 UIMAD UR38, UR4, UR5, UR38 ;  /* 0x00000005042682a4 */ /* 0x000fe4000f8e0226 */
[----:B------:R-:W-:Y:S01]  /*6490*/  @!UP0 UIMAD UR37, UR6, UR14, UR37 ;  /* 0x0000000e062582a4 */ /* 0x000fe2000f8e0225 */
[----:B------:R-:W-:Y:S11]  /*64a0*/  @!P0 BRA `(.L_x_107) ;  /* 0x00000000007c8947 */ /* 0x000ff60003800000 */
[----:B------:R-:W1:Y:S01]  /*64b0*/  LDCU.64 UR8, c[0x4][0x80] ;  /* 0x01001000ff0877ac */ /* 0x000e620008000a00 */
[----:B------:R-:W-:Y:S01]  /*64c0*/  MOV R2, 0x0 ;  /* 0x0000000000027802 */ /* 0x000fe20000000f00 */
[----:B------:R-:W-:Y:S02]  /*64d0*/  HFMA2 R12, -RZ, RZ, 0, 5.9604644775390625e-08 ;  /* 0x00000001ff0c7431 */ /* 0x000fe400000001ff */
[----:B------:R-:W-:Y:S01]  /*64e0*/  IMAD.MOV.U32 R8, RZ, RZ, 0x70 ;  /* 0x00000070ff087424 */ /* 0x000fe200078e00ff */
[----:B------:R2:W4:Y:S01]  /*64f0*/  LDC.64 R14, c[0x4][R2] ;  /* 0x01000000020e7b82 */ /* 0x0005220000000a00 */
[----:B------:R-:W3:Y:S01]  /*6500*/  LDCU.64 UR6, c[0x4][0x88] ;  /* 0x01001100ff0677ac */ /* 0x000ee20008000a00 */
[----:B------:R-:W-:Y:S01]  /*6510*/  IMAD.MOV.U32 R13, RZ, RZ, RZ ;  /* 0x000000ffff0d7224 */ /* 0x000fe200078e00ff */
[----:B------:R-:W2:Y:S01]  /*6520*/  LDCU.64 UR4, c[0x4][0x8] ;  /* 0x01000100ff0477ac */ /* 0x000ea20008000a00 */
[----:B-1----:R-:W-:Y:S01]  /*6530*/  MOV R5, UR9 ;  /* 0x0000000900057c02 */ /* 0x002fe20008000f00 */
[----:B------:R-:W-:Y:S01]  /*6540*/  IMAD.U32 R4, RZ, RZ, UR8 ;  /* 0x00000008ff047e24 */ /* 0x000fe2000f8e00ff */
[----:B---3--:R-:W-:Y:S01]  /*6550*/  MOV R7, UR7 ;  /* 0x0000000700077c02 */ /* 0x008fe20008000f00 */
[----:B------:R-:W-:Y:S01]  /*6560*/  IMAD.U32 R6, RZ, RZ, UR6 ;  /* 0x00000006ff067e24 */ /* 0x000fe2000f8e00ff */
[----:B--2---:R-:W-:Y:S01]  /*6570*/  MOV R11, UR5 ;  /* 0x00000005000b7c02 */ /* 0x004fe20008000f00 */
[----:B------:R-:W-:Y:S02]  /*6580*/  IMAD.U32 R10, RZ, RZ, UR4 ;  /* 0x00000004ff0a7e24 */ /* 0x000fe4000f8e00ff */
[----:B------:R-:W-:Y:S07]  /*6590*/  LEPC R20, `(.L_x_108) ;  /* 0x000000001014794e */ /* 0x000fee0000000000 */
[----:B----45:R-:W-:Y:S05]  /*65a0*/  CALL.ABS.NOINC R14 ;  /* 0x000000000e007343 */ /* 0x030fea0003c00000 */
.L_x_108:
[----:B------:R-:W1:Y:S01]  /*65b0*/  LDCU.64 UR8, c[0x4][0x80] ;  /* 0x01001000ff0877ac */ /* 0x000e620008000a00 */
[----:B------:R-:W2:Y:S01]  /*65c0*/  LDC.64 R2, c[0x4][R2] ;  /* 0x0100000002027b82 */ /* 0x000ea20000000a00 */
[----:B------:R-:W-:Y:S02]  /*65d0*/  HFMA2 R12, -RZ, RZ, 0, 5.9604644775390625e-08 ;  /* 0x00000001ff0c7431 */ /* 0x000fe400000001ff */
[----:B------:R-:W-:Y:S02]  /*65e0*/  IMAD.MOV.U32 R8, RZ, RZ, 0x70 ;  /* 0x00000070ff087424 */ /* 0x000fe400078e00ff */
[----:B------:R-:W-:Y:S01]  /*65f0*/  IMAD.MOV.U32 R13, RZ, RZ, RZ ;  /* 0x000000ffff0d7224 */ /* 0x000fe200078e00ff */
[----:B------:R-:W3:Y:S01]  /*6600*/  LDCU.64 UR6, c[0x4][0x88] ;  /* 0x01001100ff0677ac */ /* 0x000ee20008000a00 */
[----:B------:R-:W4:Y:S01]  /*6610*/  LDCU.64 UR4, c[0x4][0x8] ;  /* 0x01000100ff0477ac */ /* 0x000f220008000a00 */
[----:B-1----:R-:W-:Y:S02]  /*6620*/  MOV R4, UR8 ;  /* 0x0000000800047c02 */ /* 0x002fe40008000f00 */
[----:B------:R-:W-:Y:S02]  /*6630*/  MOV R5, UR9 ;  /* 0x0000000900057c02 */ /* 0x000fe40008000f00 */
[----:B---3--:R-:W-:Y:S01]  /*6640*/  MOV R7, UR7 ;  /* 0x0000000700077c02 */ /* 0x008fe20008000f00 */
[----:B------:R-:W-:Y:S01]  /*6650*/  IMAD.U32 R6, RZ, RZ, UR6 ;  /* 0x00000006ff067e24 */ /* 0x000fe2000f8e00ff */
[----:B----4-:R-:W-:Y:S01]  /*6660*/  MOV R11, UR5 ;  /* 0x00000005000b7c02 */ /* 0x010fe20008000f00 */
[----:B------:R-:W-:Y:S02]  /*6670*/  IMAD.U32 R10, RZ, RZ, UR4 ;  /* 0x00000004ff0a7e24 */ /* 0x000fe4000f8e00ff */
[----:B------:R-:W-:Y:S07]  /*6680*/  LEPC R20, `(.L_x_107) ;  /* 0x000000001014794e */ /* 0x000fee0000000000 */
[----:B--2---:R-:W-:Y:S05]  /*6690*/  CALL.ABS.NOINC R2 ;  /* 0x0000000002007343 */ /* 0x004fea0003c00000 */
.L_x_107:
[----:B------:R-:W-:Y:S05]  /*66a0*/  BSYNC.RECONVERGENT B6 ;  /* 0x0000000000067941 */ /* 0x000fea0003800200 */
.L_x_106:
[----:B------:R-:W-:Y:S02]  /*66b0*/  ISETP.NE.U32.AND P0, PT, RZ, UR60, PT ;  /* 0x0000003cff007c0c */ /* 0x000fe4000bf05070 */
[C---:B------:R-:W-:Y:S02]  /*66c0*/  ISETP.NE.U32.AND P1, PT, R90.reuse, RZ, PT ;  /* 0x000000ff5a00720c */ /* 0x040fe40003f25070 */
[----:B------:R-:W-:Y:S02]  /*66d0*/  ISETP.NE.U32.AND P4, PT, R90, RZ, PT ;  /* 0x000000ff5a00720c */ /* 0x000fe40003f85070 */
[----:B------:R-:W-:Y:S02]  /*66e0*/  ISETP.NE.AND.EX P0, PT, RZ, UR61, PT, P0 ;  /* 0x0000003dff007c0c */ /* 0x000fe4000bf05300 */
[C---:B------:R-:W-:Y:S02]  /*66f0*/  ISETP.NE.AND.EX P1, PT, R91.reuse, RZ, PT, P1 ;  /* 0x000000ff5b00720c */ /* 0x040fe40003f25310 */
[----:B------:R-:W-:Y:S02]  /*6700*/  ISETP.NE.AND.EX P4, PT, R91, RZ, P0, P4 ;  /* 0x000000ff5b00720c */ /* 0x000fe40000785340 */
[----:B---3--:R-:W-:Y:S02]  /*6710*/  ISETP.NE.U32.AND P5, PT, R86, RZ, PT ;  /* 0x000000ff5600720c */ /* 0x008fe40003fa5070 */
[----:B------:R-:W-:Y:S02]  /*6720*/  ISETP.NE.U32.AND P3, PT, RZ, UR60, PT ;  /* 0x0000003cff007c0c */ /* 0x000fe4000bf65070 */
[----:B------:R-:W-:Y:S02]  /*6730*/  PLOP3.LUT P2, PT, PT, PT, PT, 0x8, 0x80 ;  /* 0x000000000080781c */ /* 0x000fe40003f4e170 */
[----:B------:R-:W-:Y:S02]  /*6740*/  ISETP.NE.AND.EX P5, PT, R87, RZ, PT, P5 ;  /* 0x000000ff5700720c */ /* 0x000fe40003fa5350 */
[----:B------:R-:W-:Y:S03]  /*6750*/  ISETP.NE.AND.EX P3, PT, RZ, UR61, PT, P3 ;  /* 0x0000003dff007c0c */ /* 0x000fe6000bf65330 */
[----:B------:R-:W-:Y:S01]  /*6760*/  @!P4 PLOP3.LUT P2, PT, P1, PT, PT, 0x80, 0x8 ;  /* 0x000000000008c81c */ /* 0x000fe20000f4f070 */
[----:B------:R-:W-:Y:S01]  /*6770*/  @!UPT UIADD3 URZ, UPT, UPT, URZ, URZ, URZ ;  /* 0x000000fffffff290 */ /* 0x000fe2000fffe0ff */
[----:B------:R-:W-:Y:S11]  /*6780*/  @!P1 BRA `(.L_x_109) ;  /* 0x0000000000309947 */ /* 0x000ff60003800000 */
[----:B------:R-:W-:Y:S01]  /*6790*/  ISETP.NE.U32.AND P0, PT, R88, RZ, PT ;  /* 0x000000ff5800720c */ /* 0x000fe20003f05070 */
[----:B------:R-:W1:Y:S01]  /*67a0*/  LDCU.64 UR4, c[0x0][0x358] ;  /* 0x00006b00ff0477ac */ /* 0x000e620008000a00 */
[----:B------:R-:W-:Y:S02]  /*67b0*/  IMAD.MOV.U32 R94, RZ, RZ, 0x1 ;  /* 0x00000001ff5e7424 */ /* 0x000fe400078e00ff */
[----:B------:R-:W-:Y:S11]  /*67c0*/  ISETP.NE.AND.EX P0, PT, R89, RZ, PT, P0 ;  /* 0x000000ff5900720c */ /* 0x000ff60003f05300 */
[----:B------:R-:W-:Y:S02]  /*67d0*/  @!UPT UIADD3 URZ, UPT, UPT, URZ, URZ, URZ ;  /* 0x000000fffffff290 */ /* 0x000fe4000fffe0ff */
[----:B------:R-:W2:Y:S01]  /*67e0*/  @P0 LDC.64 R2, c[0x0][0x888] ;  /* 0x00022200ff020b82 */ /* 0x000ea20000000a00 */
[----:B------:R-:W-:Y:S04]  /*67f0*/  @P0 IMAD R0, R90, UR36, RZ ;  /* 0x000000245a000c24 */ /* 0x000fe8000f8e02ff */
[----:B--2---:R-:W-:Y:S04]  /*6800*/  @P0 IMAD.WIDE R2, R0, 0x4, R2 ;  /* 0x0000000400020825 */ /* 0x004fe800078e0202 */
[----:B------:R-:W-:Y:S01]  /*6810*/  HFMA2 R0, -RZ, RZ, 0, 5.9604644775390625e-08 ;  /* 0x00000001ff007431 */ /* 0x000fe200000001ff */
[----:B-1---5:R1:W5:Y:S04]  /*6820*/  @P0 LDG.E R45, desc[UR4][R2.64] ;  /* 0x00000004022d0981 */ /* 0x022368000c1e1900 */
[----:B------:R-:W-:Y:S01]  /*6830*/  @!P0 PRMT R94, R0, 0x7610, R94 ;  /* 0x00007610005e8816 */ /* 0x000fe2000000005e */
[----:B-1----:R-:W2:Y:S06]  /*6840*/  @!P0 LDC R45, c[0x0][0x880] ;  /* 0x00022000ff2d8b82 */ /* 0x002eac0000000800 */
.L_x_109:
[----:B------:R-:W-:Y:S05]  /*6850*/  @!P5 BRA `(.L_x_110) ;  /* 0x000000000024d947 */ /* 0x000fea0003800000 */
[----:B------:R-:W-:Y:S01]  /*6860*/  ISETP.NE.U32.AND P0, PT, R84, RZ, PT ;  /* 0x000000ff5400720c */ /* 0x000fe20003f05070 */
[----:B------:R-:W1:Y:S03]  /*6870*/  LDCU.64 UR4, c[0x0][0x358] ;  /* 0x00006b00ff0477ac */ /* 0x000e660008000a00 */
[----:B------:R-:W-:Y:S11]  /*6880*/  ISETP.NE.AND.EX P0, PT, R85, RZ, PT, P0 ;  /* 0x000000ff5500720c */ /* 0x000ff60003f05300 */
[----:B------:R-:W-:Y:S02]  /*6890*/  @!UPT UIADD3 URZ, UPT, UPT, URZ, URZ, URZ ;  /* 0x000000fffffff290 */ /* 0x000fe4000fffe0ff */
[----:B------:R-:W3:Y:S01]  /*68a0*/  @P0 LDC.64 R2, c[0x0][0x8a8] ;  /* 0x00022a00ff020b82 */ /* 0x000ee20000000a00 */
[----:B------:R-:W-:Y:S04]  /*68b0*/  @P0 IMAD R0, R86, UR36, RZ ;  /* 0x0000002456000c24 */ /* 0x000fe8000f8e02ff */
[----:B---3--:R-:W-:Y:S05]  /*68c0*/  @P0 IMAD.WIDE R2, R0, 0x4, R2 ;  /* 0x0000000400020825 */ /* 0x008fea00078e0202 */
[----:B-1---5:R1:W5:Y:S02]  /*68d0*/  @P0 LDG.E R38, desc[UR4][R2.64] ;  /* 0x0000000402260981 */ /* 0x022364000c1e1900 */
[----:B-1----:R-:W3:Y:S02]  /*68e0*/  @!P0 LDC R38, c[0x0][0x8a0] ;  /* 0x00022800ff268b82 */ /* 0x002ee40000000800 */
.L_x_110:
[----:B--2--5:R-:W-:Y:S01]  /*68f0*/  FSETP.NEU.AND P0, PT, R45, RZ, PT ;  /* 0x000000ff2d00720b */ /* 0x024fe20003f0d000 */
[----:B------:R-:W-:Y:S01]  /*6900*/  IMAD.SHL.U32 R116, R92, 0x4, RZ ;  /* 0x000000045c747824 */ /* 0x000fe200078e00ff */
[----:B------:R-:W-:Y:S01]  /*6910*/  SEL R3, RZ, 0xffffffff, P3 ;  /* 0xffffffffff037807 */ /* 0x000fe20001800000 */
[----:B------:R-:W-:Y:S01]  /*6920*/  IMAD.SHL.U32 R118, R108, 0x10, RZ ;  /* 0x000000106c767824 */ /* 0x000fe200078e00ff */
[----:B------:R-:W-:Y:S01]  /*6930*/  @!P4 LOP3.LUT P3, RZ, R94, 0xff, RZ, 0xc0, !PT ;  /* 0x000000ff5effc812 */ /* 0x000fe2000786c0ff */
[----:B------:R-:W-:Y:S01]  /*6940*/  IMAD.MOV.U32 R121, RZ, RZ, -0x10 ;  /* 0xfffffff0ff797424 */ /* 0x000fe200078e00ff */
[----:B------:R-:W-:Y:S01]  /*6950*/  @!P4 SEL R2, RZ, 0xffffffff, P0 ;  /* 0xffffffffff02c807 */ /* 0x000fe20000000000 */
[----:B------:R-:W-:Y:S01]  /*6960*/  IMAD.SHL.U32 R119, R109, 0x10, RZ ;  /* 0x000000106d777824 */ /* 0x000fe200078e00ff */
[C---:B------:R-:W-:Y:S01]  /*6970*/  LEA R117, R36.reuse, UR43, 0x3 ;  /* 0x0000002b24757c11 */ /* 0x040fe2000f8e18ff */
[----:B------:R-:W-:Y:S01]  /*6980*/  BSSY B1, `(.L_x_111) ;  /* 0x0000050000017945 */ /* 0x000fe20003800000 */
[----:B------:R-:W-:Y:S01]  /*6990*/  @P2 SEL R2, R3, R2, !P3 ;  /* 0x0000000203022207 */ /* 0x000fe20005800000 */
[----:B------:R-:W-:Y:S01]  /*69a0*/  IMAD.MOV.U32 R120, RZ, RZ, 0x1 ;  /* 0x00000001ff787424 */ /* 0x000fe200078e00ff */
[----:B------:R-:W-:Y:S01]  /*69b0*/  SHF.L.U32 R0, R107, 0x1f, RZ ;  /* 0x0000001f6b007819 */ /* 0x000fe200000006ff */
[----:B------:R-:W-:Y:S01]  /*69c0*/  IMAD R39, R36, 0x100, R37 ;  /* 0x0000010024277824 */ /* 0x000fe200078e0225 */
[----:B------:R-:W-:Y:S01]  /*69d0*/  @!P4 LOP3.LUT R2, R2, 0x1, RZ, 0xc0, !PT ;  /* 0x000000010202c812 */ /* 0x000fe200078ec0ff */
[----:B------:R-:W-:Y:S01]  /*69e0*/  IMAD.MOV.U32 R51, RZ, RZ, RZ ;  /* 0x000000ffff337224 */ /* 0x000fe200078e00ff */
[----:B------:R-:W-:Y:S02]  /*69f0*/  CS2R R70, SRZ ;  /* 0x0000000000467805 */ /* 0x000fe4000001ff00 */
[----:B------:R-:W-:Y:S02]  /*6a00*/  CS2R R68, SRZ ;  /* 0x0000000000447805 */ /* 0x000fe4000001ff00 */
[----:B------:R-:W-:Y:S02]  /*6a10*/  ISETP.NE.U32.OR P5, PT, R2, 0x1, P4 ;  /* 0x000000010200780c */ /* 0x000fe400027a5470 */
[----:B------:R-:W-:Y:S02]  /*6a20*/  CS2R R66, SRZ ;  /* 0x0000000000427805 */ /* 0x000fe4000001ff00 */
[----:B------:R-:W-:Y:S02]  /*6a30*/  LOP3.LUT P4, R99, R94, 0xff, RZ, 0xc0, !PT ;  /* 0x000000ff5e637812 */ /* 0x000fe4000788c0ff */
[----:B------:R-:W-:Y:S02]  /*6a40*/  CS2R R64, SRZ ;  /* 0x0000000000407805 */ /* 0x000fe4000001ff00 */
[----:B------:R-:W-:Y:S02]  /*6a50*/  SEL R2, RZ, 0xffffffff, P0 ;  /* 0xffffffffff027807 */ /* 0x000fe40000000000 */
[----:B------:R-:W-:Y:S02]  /*6a60*/  CS2R R62, SRZ ;  /* 0x00000000003e7805 */ /* 0x000fe4000001ff00 */
[----:B------:R-:W-:Y:S02]  /*6a70*/  P2R R113, PR, RZ, 0x20 ;  /* 0x00000020ff717803 */ /* 0x000fe40000000000 */
[----:B------:R-:W-:Y:S02]  /*6a80*/  CS2R R60, SRZ ;  /* 0x00000000003c7805 */ /* 0x000fe4000001ff00 */
[----:B------:R-:W-:Y:S02]  /*6a90*/  @P1 SEL R2, R3, R2, !P4 ;  /* 0x0000000203021207 */ /* 0x000fe40006000000 */
[----:B------:R-:W-:Y:S02]  /*6aa0*/  CS2R R58, SRZ ;  /* 0x00000000003a7805 */ /* 0x000fe4000001ff00 */
[----:B------:R-:W-:Y:S02]  /*6ab0*/  CS2R R56, SRZ ;  /* 0x0000000000387805 */ /* 0x000fe4000001ff00 */
[----:B------:R-:W-:Y:S02]  /*6ac0*/  CS2R R54, SRZ ;  /* 0x0000000000367805 */ /* 0x000fe4000001ff00 */
[----:B------:R-:W-:Y:S02]  /*6ad0*/  LOP3.LUT R2, R2, 0x1, RZ, 0xc0, !PT ;  /* 0x0000000102027812 */ /* 0x000fe400078ec0ff */
[----:B------:R-:W-:Y:S02]  /*6ae0*/  CS2R R52, SRZ ;  /* 0x0000000000347805 */ /* 0x000fe4000001ff00 */
[----:B------:R-:W-:Y:S02]  /*6af0*/  @P5 SHF.L.U32 R4, RZ, 0x1f, RZ ;  /* 0x0000001fff045819 */ /* 0x000fe400000006ff */
[----:B------:R-:W-:Y:S02]  /*6b00*/  CS2R R74, SRZ ;  /* 0x00000000004a7805 */ /* 0x000fe4000001ff00 */
[----:B------:R-:W-:Y:S01]  /*6b10*/  ISETP.NE.U32.AND P0, PT, R2, 0x1, PT ;  /* 0x000000010200780c */ /* 0x000fe20003f05070 */
[----:B------:R-:W-:Y:S01]  /*6b20*/  VIADD R2, R116, UR43 ;  /* 0x0000002b74027c36 */ /* 0x000fe20008000000 */
[----:B------:R-:W1:Y:S01]  /*6b30*/  @P5 SYNCS.PHASECHK.TRANS64.TRYWAIT P3, [UR43+0x50], R4 ;  /* 0x00005004ff0055a7 */ /* 0x000e62000806112b */
[----:B------:R-:W-:Y:S02]  /*6b40*/  CS2R R72, SRZ ;  /* 0x0000000000487805 */ /* 0x000fe4000001ff00 */
[----:B------:R-:W-:Y:S01]  /*6b50*/  P2R R122, PR, RZ, 0x1 ;  /* 0x00000001ff7a7803 */ /* 0x000fe20000000000 */
[C---:B------:R-:W-:Y:S01]  /*6b60*/  IMAD.IADD R104, R2.reuse, 0x1, R118 ;  /* 0x0000000102687824 */ /* 0x040fe200078e0276 */
[----:B------:R-:W-:Y:S01]  /*6b70*/  ISETP.NE.U32.AND P0, PT, R93, 0x1, PT ;  /* 0x000000015d00780c */ /* 0x000fe20003f05070 */
[C---:B------:R-:W-:Y:S01]  /*6b80*/  IMAD.IADD R114, R2.reuse, 0x1, R119 ;  /* 0x0000000102727824 */ /* 0x040fe200078e0277 */
[----:B------:R-:W-:Y:S01]  /*6b90*/  CS2R R78, SRZ ;  /* 0x00000000004e7805 */ /* 0x000fe2000001ff00 */
[----:B------:R-:W-:Y:S01]  /*6ba0*/  IMAD.IADD R102, R119, 0x1, R104 ;  /* 0x0000000177667824 */ /* 0x000fe200078e0268 */
[----:B------:R-:W-:Y:S02]  /*6bb0*/  SEL R121, R121, 0x10, !P0 ;  /* 0x0000001079797807 */ /* 0x000fe40004000000 */
[----:B------:R-:W-:Y:S02]  /*6bc0*/  CS2R R76, SRZ ;  /* 0x00000000004c7805 */ /* 0x000fe4000001ff00 */
[----:B------:R-:W-:Y:S02]  /*6bd0*/  CS2R R82, SRZ ;  /* 0x0000000000527805 */ /* 0x000fe4000001ff00 */
[----:B------:R-:W-:Y:S01]  /*6be0*/  CS2R R80, SRZ ;  /* 0x0000000000507805 */ /* 0x000fe2000001ff00 */
[----:B------:R-:W-:Y:S02]  /*6bf0*/  IMAD.IADD R115, R2, 0x1, R121 ;  /* 0x0000000102737824 */ /* 0x000fe400078e0279 */
[C---:B------:R-:W-:Y:S01]  /*6c00*/  IMAD.IADD R105, R121.reuse, 0x1, R114 ;  /* 0x0000000179697824 */ /* 0x040fe200078e0272 */
[----:B------:R2:W4:Y:S01]  /*6c10*/  SYNCS.PHASECHK.TRANS64.TRYWAIT P2, [R117+URZ+0xc0], R0 ;  /* 0x0000c000750075a7 */ /* 0x00052200080411ff */
[C---:B------:R-:W-:Y:S02]  /*6c20*/  IMAD.IADD R103, R121.reuse, 0x1, R104 ;  /* 0x0000000179677824 */ /* 0x040fe400078e0268 */
[----:B------:R-:W-:Y:S01]  /*6c30*/  IMAD.IADD R101, R121, 0x1, R102 ;  /* 0x0000000179657824 */ /* 0x000fe200078e0266 */
[----:B-1----:R-:W-:Y:S01]  /*6c40*/  @P5 SEL R120, RZ, 0x1, !P3 ;  /* 0x00000001ff785807 */ /* 0x002fe20005800000 */
[----:B--2---:R-:W-:Y:S06]  /*6c50*/  @!P5 BRA `(.L_x_112) ;  /* 0x000000000088d947 */ /* 0x004fec0003800000 */
[----:B------:R-:W-:Y:S01]  /*6c60*/  IMAD.MOV.U32 R71, RZ, RZ, RZ ;  /* 0x000000ffff477224 */ /* 0x000fe200078e00ff */
[----:B------:R-:W-:Y:S01]  /*6c70*/  ISETP.NE.AND P0, PT, R120, RZ, PT ;  /* 0x000000ff7800720c */ /* 0x000fe20003f05270 */
[----:B------:R-:W-:Y:S01]  /*6c80*/  BSSY B0, `(.L_x_113) ;  /* 0x0000014000007945 */ /* 0x000fe20003800000 */
[----:B------:R-:W-:Y:S02]  /*6c90*/  CS2R R82, SRZ ;  /* 0x0000000000527805 */ /* 0x000fe4000001ff00 */
        /* <DEDUP_REMOVED lines=13> */
[----:B------:R-:W-:Y:S01]  /*6d70*/  CS2R R68, SRZ ;  /* 0x0000000000447805 */ /* 0x000fe2000001ff00 */
[----:B------:R-:W-:Y:S06]  /*6d80*/  @P0 BRA `(.L_x_114) ;  /* 0x00000000000c0947 */ /* 0x000fec0003800000 */
[----:B------:R-:W-:Y:S04]  /*6d90*/  SHF.L.U32 R3, RZ, 0x1f, RZ ;  /* 0x0000001fff037819 */ /* 0x000fe800000006ff */
[----:B------:R-:W1:Y:S02]  /*6da0*/  SYNCS.PHASECHK.TRANS64.TRYWAIT P0, [UR43+0x50], R3 ;  /* 0x00005003ff0075a7 */ /* 0x000e64000800112b */
[----:B-1----:R-:W-:Y:S05]  /*6db0*/  @!P0 BRA `(.L_x_115) ;  /* 0x00000080002c8947 */ /* 0x002fea0003800000 */
.L_x_114:
[----:B------:R-:W-:Y:S05]  /*6dc0*/  BSYNC B0 ;  /* 0x0000000000007941 */ /* 0x000fea0003800000 */
.L_x_113:
[----:B------:R-:W-:Y:S01]  /*6dd0*/  ISETP.NE.AND P0, PT, R122, RZ, PT ;  /* 0x000000ff7a00720c */ /* 0x000fe20003f05270 */
[----:B------:R-:W-:Y:S11]  /*6de0*/  HFMA2 R51, -RZ, RZ, 0, 5.9604644775390625e-08 ;  /* 0x00000001ff337431 */ /* 0x000ff600000001ff */
[----:B------:R-:W-:Y:S01]  /*6df0*/  @!UPT UIADD3 URZ, UPT, UPT, URZ, URZ, URZ ;  /* 0x000000fffffff290 */ /* 0x000fe2000fffe0ff */
[----:B------:R2:W1:Y:S04]  /*6e00*/  @P0 LDS.128 R80, [R116+UR43+0x400] ;  /* 0x0004002b74500984 */ /* 0x0004680008000c00 */
[----:B------:R2:W1:Y:S04]  /*6e10*/  @P0 LDS.128 R76, [R115+0x400] ;  /* 0x00040000734c0984 */ /* 0x0004680000000c00 */
[----:B------:R2:W1:Y:S04]  /*6e20*/  @P0 LDS.128 R72, [R114+0x400] ;  /* 0x0004000072480984 */ /* 0x0004680000000c00 */
[----:B------:R2:W1:Y:S04]  /*6e30*/  @P0 LDS.128 R52, [R105+0x400] ;  /* 0x0004000069340984 */ /* 0x0004680000000c00 */
[----:B------:R2:W1:Y:S04]  /*6e40*/  @P0 LDS.128 R56, [R104+0x400] ;  /* 0x0004000068380984 */ /* 0x0004680000000c00 */
[----:B------:R2:W1:Y:S04]  /*6e50*/  @P0 LDS.128 R60, [R103+0x400] ;  /* 0x00040000673c0984 */ /* 0x0004680000000c00 */
[----:B------:R2:W1:Y:S04]  /*6e60*/  @P0 LDS.128 R64, [R102+0x400] ;  /* 0x0004000066400984 */ /* 0x0004680000000c00 */
[----:B------:R2:W1:Y:S02]  /*6e70*/  @P0 LDS.128 R68, [R101+0x400] ;  /* 0x0004000065440984 */ /* 0x0004640000000c00 */
.L_x_112:
[----:B------:R-:W-:Y:S05]  /*6e80*/  BSYNC B1 ;  /* 0x0000000000017941 */ /* 0x000fea0003800000 */
.L_x_111:
[----:B-1----:R-:W-:Y:S04]  /*6e90*/  SHF.R.U32.HI R2, RZ, 0x15, R39 ;  /* 0x00000015ff027819 */ /* 0x002fe80000011627 */
[----:B------:R-:W-:Y:S01]  /*6ea0*/  LOP3.LUT P0, RZ, R2, 0x3, R95, 0x48, !PT ;  /* 0x0000000302ff7812 */ /* 0x000fe2000780485f */
[----:B------:R-:W-:Y:S01]  /*6eb0*/  @!UPT UIADD3 URZ, UPT, UPT, URZ, URZ, URZ ;  /* 0x000000fffffff290 */ /* 0x000fe2000fffe0ff */
[----:B----4-:R-:W-:Y:S11]  /*6ec0*/  @P2 BRA `(.L_x_116) ;  /* 0x0000000000082947 */ /* 0x010ff60003800000 */
[----:B------:R-:W1:Y:S02]  /*6ed0*/  SYNCS.PHASECHK.TRANS64.TRYWAIT P1, [R117+URZ+0xc0], R0 ;  /* 0x0000c000750075a7 */ /* 0x000e6400080211ff */
[----:B-1----:R-:W-:Y:S05]  /*6ee0*/  @!P1 BRA `(.L_x_117) ;  /* 0x0000007c00f89947 */ /* 0x002fea0003800000 */
.L_x_116:
[----:B------:R-:W-:Y:S05]  /*6ef0*/  @!P0 BRA `(.L_x_118) ;  /* 0x0000000000408947 */ /* 0x000fea0003800000 */
[----:B------:R-:W4:Y:S01]  /*6f00*/  LDCU.64 UR8, c[0x4][0x70] ;  /* 0x01000e00ff0877ac */ /* 0x000f220008000a00 */
[----:B------:R-:W-:Y:S01]  /*6f10*/  MOV R3, 0x0 ;  /* 0x0000000000037802 */ /* 0x000fe20000000f00 */
[----:B------:R-:W-:Y:S02]  /*6f20*/  HFMA2 R12, -RZ, RZ, 0, 5.9604644775390625e-08 ;  /* 0x00000001ff0c7431 */ /* 0x000fe400000001ff */
[----:B------:R-:W-:Y:S02]  /*6f30*/  IMAD.MOV.U32 R8, RZ, RZ, 0x192 ;  /* 0x00000192ff087424 */ /* 0x000fe400078e00ff */
[----:B------:R-:W-:Y:S01]  /*6f40*/  IMAD.MOV.U32 R13, RZ, RZ, RZ ;  /* 0x000000ffff0d7224 */ /* 0x000fe200078e00ff */
[----:B------:R-:W5:Y:S01]  /*6f50*/  LDCU.64 UR6, c[0x4][0x78] ;  /* 0x01000f00ff0677ac */ /* 0x000f620008000a00 */
[----:B------:R-:W1:Y:S01]  /*6f60*/  LDC.64 R2, c[0x4][R3] ;  /* 0x0100000003027b82 */ /* 0x000e620000000a00 */
[----:B------:R-:W2:Y:S01]  /*6f70*/  LDCU.64 UR4, c[0x4][0x10] ;  /* 0x01000200ff0477ac */ /* 0x000ea20008000a00 */
[----:B----4-:R-:W-:Y:S01]  /*6f80*/  MOV R5, UR9 ;  /* 0x0000000900057c02 */ /* 0x010fe20008000f00 */
[----:B------:R-:W-:Y:S01]  /*6f90*/  IMAD.U32 R4, RZ, RZ, UR8 ;  /* 0x00000008ff047e24 */ /* 0x000fe2000f8e00ff */
[----:B-----5:R-:W-:Y:S01]  /*6fa0*/  MOV R7, UR7 ;  /* 0x0000000700077c02 */ /* 0x020fe20008000f00 */
[----:B------:R-:W-:Y:S01]  /*6fb0*/  IMAD.U32 R6, RZ, RZ, UR6 ;  /* 0x00000006ff067e24 */ /* 0x000fe2000f8e00ff */
[----:B--2---:R-:W-:Y:S01]  /*6fc0*/  MOV R11, UR5 ;  /* 0x00000005000b7c02 */ /* 0x004fe20008000f00 */
[----:B------:R-:W-:Y:S02]  /*6fd0*/  IMAD.U32 R10, RZ, RZ, UR4 ;  /* 0x00000004ff0a7e24 */ /* 0x000fe4000f8e00ff */
[----:B------:R-:W-:Y:S07]  /*6fe0*/  LEPC R20, `(.L_x_118) ;  /* 0x000000001014794e */ /* 0x000fee0000000000 */
[----:B-1-3--:R-:W-:Y:S05]  /*6ff0*/  CALL.ABS.NOINC R2 ;  /* 0x0000000002007343 */ /* 0x00afea0003c00000 */
.L_x_118:
[----:B------:R-:W-:Y:S01]  /*7000*/  LOP3.LUT R44, R80, 0xffffe000, RZ, 0xc0, !PT ;  /* 0xffffe000502c7812 */ /* 0x000fe200078ec0ff */
[----:B------:R-:W-:Y:S05]  /*7010*/  WARPSYNC.ALL ;  /* 0x0000000000007948 */ /* 0x000fea0003800000 */
[----:B------:R-:W-:Y:S01]  /*7020*/  R2UR UR4, R39 ;  /* 0x00000000270472ca */ /* 0x000fe200000e0000 */
[----:B------:R-:W-:Y:S01]  /*7030*/  BSSY.RECONVERGENT B0, `(.L_x_119) ;  /* 0x000009c000007945 */ /* 0x000fe20003800200 */
[----:B------:R-:W-:Y:S02]  /*7040*/  LOP3.LUT R47, R81, 0xffffe000, RZ, 0xc0, !PT ;  /* 0xffffe000512f7812 */ /* 0x000fe400078ec0ff */
[----:B------:R-:W-:Y:S02]  /*7050*/  LOP3.LUT R46, R82, 0xffffe000, RZ, 0xc0, !PT ;  /* 0xffffe000522e7812 */ /* 0x000fe400078ec0ff */
[----:B------:R-:W-:Y:S02]  /*7060*/  LOP3.LUT R48, R83, 0xffffe000, RZ, 0xc0, !PT ;  /* 0xffffe00053307812 */ /* 0x000fe400078ec0ff */
[----:B------:R-:W-:Y:S02]  /*7070*/  LOP3.LUT R49, R56, 0xffffe000, RZ, 0xc0, !PT ;  /* 0xffffe00038317812 */ /* 0x000fe400078ec0ff */
[----:B------:R-:W-:Y:S03]  /*7080*/  ISETP.NE.AND P0, PT, R110, RZ, PT ;  /* 0x000000ff6e00720c */ /* 0x000fe60003f05270 */
[----:B------:R-:W1:Y:S02]  /*7090*/  LDTM.x32 R4, tmem[UR4] ;  /* 0x00000004000479ee */ /* 0x000e6400082c0000 */
[C---:B-1-3--:R-:W-:Y:S01]  /*70a0*/  FMUL R0, R38.reuse, R4 ;  /* 0x0000000426007220 */ /* 0x04afe20000400000 */
[C---:B------:R-:W-:Y:S01]  /*70b0*/  FMUL R2, R38.reuse, R5 ;  /* 0x0000000526027220 */ /* 0x040fe20000400000 */
[C---:B------:R-:W-:Y:S01]  /*70c0*/  FMUL R3, R38.reuse, R6 ;  /* 0x0000000626037220 */ /* 0x040fe20000400000 */
[----:B------:R-:W-:Y:S01]  /*70d0*/  FMUL R7, R38, R7 ;  /* 0x0000000726077220 */ /* 0x000fe20000400000 */
[C---:B------:R-:W-:Y:S01]  /*70e0*/  FFMA R40, R45.reuse, R44, R0 ;  /* 0x0000002c2d287223 */ /* 0x040fe20000000000 */
[----:B------:R-:W-:Y:S01]  /*70f0*/  LOP3.LUT R44, R76, 0xffffe000, RZ, 0xc0, !PT ;  /* 0xffffe0004c2c7812 */ /* 0x000fe200078ec0ff */
[C---:B------:R-:W-:Y:S01]  /*7100*/  FFMA R41, R45.reuse, R47, R2 ;  /* 0x0000002f2d297223 */ /* 0x040fe20000000002 */
[----:B------:R-:W-:Y:S01]  /*7110*/  LOP3.LUT R47, R78, 0xffffe000, RZ, 0xc0, !PT ;  /* 0xffffe0004e2f7812 */ /* 0x000fe200078ec0ff */
[----:B------:R-:W-:Y:S01]  /*7120*/  FFMA R42, R45, R46, R3 ;  /* 0x0000002e2d2a7223 */ /* 0x000fe20000000003 */
[----:B------:R-:W-:Y:S01]  /*7130*/  LOP3.LUT R46, R77, 0xffffe000, RZ, 0xc0, !PT ;  /* 0xffffe0004d2e7812 */ /* 0x000fe200078ec0ff */
[----:B------:R-:W-:Y:S01]  /*7140*/  FFMA R43, R45, R48, R7 ;  /* 0x000000302d2b7223 */ /* 0x000fe20000000007 */
[----:B------:R-:W-:Y:S01]  /*7150*/  LOP3.LUT R48, R79, 0xffffe000, RZ, 0xc0, !PT ;  /* 0xffffe0004f307812 */ /* 0x000fe200078ec0ff */
[C---:B------:R-:W-:Y:S01]  /*7160*/  FMUL R4, R38.reuse, R8 ;  /* 0x0000000826047220 */ /* 0x040fe20000400000 */
[----:B------:R-:W-:Y:S01]  /*7170*/  F2FP.TF32.F32.PACK_B R40, R40 ;  /* 0x00000028ff28723e */ /* 0x000fe200024050ff */
[C---:B------:R-:W-:Y:S01]  /*7180*/  FMUL R5, R38.reuse, R9 ;  /* 0x0000000926057220 */ /* 0x040fe20000400000 */
[----:B------:R-:W-:Y:S01]  /*7190*/  F2FP.TF32.F32.PACK_B R41, R41 ;  /* 0x00000029ff29723e */ /* 0x000fe200024050ff */
[C---:B------:R-:W-:Y:S01]  /*71a0*/  FMUL R6, R38.reuse, R10 ;  /* 0x0000000a26067220 */ /* 0x040fe20000400000 */
[----:B------:R-:W-:Y:S01]  /*71b0*/  F2FP.TF32.F32.PACK_B R42, R42 ;  /* 0x0000002aff2a723e */ /* 0x000fe200024050ff */
[C---:B------:R-:W-:Y:S01]  /*71c0*/  FFMA R4, R45.reuse, R44, R4 ;  /* 0x0000002c2d047223 */ /* 0x040fe20000000004 */
[----:B------:R-:W-:Y:S01]  /*71d0*/  F2FP.TF32.F32.PACK_B R43, R43 ;  /* 0x0000002bff2b723e */ /* 0x000fe200024050ff */
[----:B------:R-:W-:Y:S01]  /*71e0*/  FMUL R11, R38, R11 ;  /* 0x0000000b260b7220 */ /* 0x000fe20000400000 */
[----:B------:R-:W-:Y:S01]  /*71f0*/  LOP3.LUT R44, R72, 0xffffe000, RZ, 0xc0, !PT ;  /* 0xffffe000482c7812 */ /* 0x000fe200078ec0ff */
[----:B------:R-:W-:Y:S01]  /*7200*/  FFMA R5, R45, R46, R5 ;  /* 0x0000002e2d057223 */ /* 0x000fe20000000005 */
[----:B------:R-:W-:Y:S01]  /*7210*/  LOP3.LUT R46, R73, 0xffffe000, RZ, 0xc0, !PT ;  /* 0xffffe000492e7812 */ /* 0x000fe200078ec0ff */
[----:B------:R-:W-:Y:S01]  /*7220*/  FMUL R8, R38, R12 ;  /* 0x0000000c26087220 */ /* 0x000fe20000400000 */
[----:B------:R-:W-:Y:S01]  /*7230*/  F2FP.TF32.F32.PACK_B R4, R4 ;  /* 0x00000004ff04723e */ /* 0x000fe200024050ff */
[C---:B------:R-:W-:Y:S01]  /*7240*/  FFMA R6, R45.reuse, R47, R6 ;  /* 0x0000002f2d067223 */ /* 0x040fe20000000006 */
[----:B------:R-:W-:Y:S01]  /*7250*/  LOP3.LUT R47, R74, 0xffffe000, RZ, 0xc0, !PT ;  /* 0xffffe0004a2f7812 */ /* 0x000fe200078ec0ff */
[----:B------:R-:W-:Y:S01]  /*7260*/  FFMA R7, R45, R48, R11 ;  /* 0x000000302d077223 */ /* 0x000fe2000000000b */
[----:B------:R-:W-:Y:S01]  /*7270*/  LOP3.LUT R48, R75, 0xffffe000, RZ, 0xc0, !PT ;  /* 0xffffe0004b307812 */ /* 0x000fe200078ec0ff */
[----:B------:R-:W-:Y:S01]  /*7280*/  FMUL R9, R38, R13 ;  /* 0x0000000d26097220 */ /* 0x000fe20000400000 */
[----:B------:R-:W-:Y:S01]  /*7290*/  F2FP.TF32.F32.PACK_B R5, R5 ;  /* 0x00000005ff05723e */ /* 0x000fe200024050ff */
[----:B------:R1:W-:Y:S01]  /*72a0*/  STS.128 [R116+UR43+0x400], R40 ;  /* 0x0004002874007988 */ /* 0x0003e20008000c2b */
[----:B------:R-:W-:Y:S01]  /*72b0*/  F2FP.TF32.F32.PACK_B R6, R6 ;  /* 0x00000006ff06723e */ /* 0x000fe200024050ff */
[C---:B------:R-:W-:Y:S01]  /*72c0*/  FFMA R8, R45.reuse, R44, R8 ;  /* 0x0000002c2d087223 */ /* 0x040fe20000000008 */
[----:B------:R-:W-:Y:S01]  /*72d0*/  LOP3.LUT R44, R52, 0xffffe000, RZ, 0xc0, !PT ;  /* 0xffffe000342c7812 */ /* 0x000fe200078ec0ff */
[C---:B------:R-:W-:Y:S01]  /*72e0*/  FMUL R10, R38.reuse, R14 ;  /* 0x0000000e260a7220 */ /* 0x040fe20000400000 */
[----:B------:R-:W-:Y:S01]  /*72f0*/  F2FP.TF32.F32.PACK_B R7, R7 ;  /* 0x00000007ff07723e */ /* 0x000fe200024050ff */
[C---:B------:R-:W-:Y:S01]  /*7300*/  FMUL R15, R38.reuse, R15 ;  /* 0x0000000f260f7220 */ /* 0x040fe20000400000 */
[----:B------:R-:W-:Y:S01]  /*7310*/  F2FP.TF32.F32.PACK_B R8, R8 ;  /* 0x00000008ff08723e */ /* 0x000fe200024050ff */
[----:B------:R-:W-:Y:S01]  /*7320*/  FMUL R12, R38, R16 ;  /* 0x00000010260c7220 */ /* 0x000fe20000400000 */
[----:B------:R-:W-:Y:S01]  /*7330*/  FFMA R9, R45, R46, R9 ;  /* 0x0000002e2d097223 */ /* 0x000fe20000000009 */
[----:B------:R-:W-:Y:S01]  /*7340*/  LOP3.LUT R46, R55, 0xffffe000, RZ, 0xc0, !PT ;  /* 0xffffe000372e7812 */ /* 0x000fe200078ec0ff */
[C---:B------:R-:W-:Y:S01]  /*7350*/  FFMA R10, R45.reuse, R47, R10 ;  /* 0x0000002f2d0a7223 */ /* 0x040fe2000000000a */
[----:B------:R-:W-:Y:S01]  /*7360*/  LOP3.LUT R47, R54, 0xffffe000, RZ, 0xc0, !PT ;  /* 0xffffe000362f7812 */ /* 0x000fe200078ec0ff */
[C---:B------:R-:W-:Y:S01]  /*7370*/  FFMA R11, R45.reuse, R48, R15 ;  /* 0x000000302d0b7223 */ /* 0x040fe2000000000f */
[----:B------:R-:W-:Y:S01]  /*7380*/  F2FP.TF32.F32.PACK_B R9, R9 ;  /* 0x00000009ff09723e */ /* 0x000fe200024050ff */
[----:B------:R-:W-:Y:S01]  /*7390*/  FFMA R12, R45, R44, R12 ;  /* 0x0000002c2d0c7223 */ /* 0x000fe2000000000c */
[----:B------:R-:W-:Y:S01]  /*73a0*/  LOP3.LUT R44, R53, 0xffffe000, RZ, 0xc0, !PT ;  /* 0xffffe000352c7812 */ /* 0x000fe200078ec0ff */
[----:B------:R1:W-:Y:S01]  /*73b0*/  STS.128 [R115+0x400], R4 ;  /* 0x0004000473007388 */ /* 0x0003e20000000c00 */
[----:B------:R-:W-:Y:S01]  /*73c0*/  F2FP.TF32.F32.PACK_B R10, R10 ;  /* 0x0000000aff0a723e */ /* 0x000fe200024050ff */
[C---:B------:R-:W-:Y:S01]  /*73d0*/  FMUL R13, R38.reuse, R17 ;  /* 0x00000011260d7220 */ /* 0x040fe20000400000 */
[----:B------:R-:W-:Y:S01]  /*73e0*/  F2FP.TF32.F32.PACK_B R11, R11 ;  /* 0x0000000bff0b723e */ /* 0x000fe200024050ff */
[C---:B------:R-:W-:Y:S01]  /*73f0*/  FMUL R14, R38.reuse, R18 ;  /* 0x00000012260e7220 */ /* 0x040fe20000400000 */
[----:B------:R-:W-:Y:S01]  /*7400*/  F2FP.TF32.F32.PACK_B R12, R12 ;  /* 0x0000000cff0c723e */ /* 0x000fe200024050ff */
[----:B------:R-:W-:Y:S01]  /*7410*/  FMUL R19, R38, R19 ;  /* 0x0000001326137220 */ /* 0x000fe20000400000 */
[----:B------:R-:W-:Y:S01]  /*7420*/  LOP3.LUT R48, R65, 0xffffe000, RZ, 0xc0, !PT ;  /* 0xffffe00041307812 */ /* 0x000fe200078ec0ff */
[----:B------:R-:W-:Y:S01]  /*7430*/  FFMA R13, R45, R44, R13 ;  /* 0x0000002c2d0d7223 */ /* 0x000fe2000000000d */
[----:B------:R-:W-:Y:S01]  /*7440*/  LOP3.LUT R44, R57, 0xffffe000, RZ, 0xc0, !PT ;  /* 0xffffe000392c7812 */ /* 0x000fe200078ec0ff */
[C---:B------:R-:W-:Y:S01]  /*7450*/  FFMA R14, R45.reuse, R47, R14 ;  /* 0x0000002f2d0e7223 */ /* 0x040fe2000000000e */
[----:B------:R-:W-:Y:S01]  /*7460*/  LOP3.LUT R47, R58, 0xffffe000, RZ, 0xc0, !PT ;  /* 0xffffe0003a2f7812 */ /* 0x000fe200078ec0ff */
[C---:B------:R-:W-:Y:S01]  /*7470*/  FMUL R16, R38.reuse, R20 ;  /* 0x0000001426107220 */ /* 0x040fe20000400000 */
[----:B------:R-:W-:Y:S01]  /*7480*/  F2FP.TF32.F32.PACK_B R13, R13 ;  /* 0x0000000dff0d723e */ /* 0x000fe200024050ff */
[----:B------:R1:W-:Y:S01]  /*7490*/  STS.128 [R114+0x400], R8 ;  /* 0x0004000872007388 */ /* 0x0003e20000000c00 */
[----:B------:R-:W-:Y:S01]  /*74a0*/  F2FP.TF32.F32.PACK_B R14, R14 ;  /* 0x0000000eff0e723e */ /* 0x000fe200024050ff */
[----:B------:R-:W-:Y:S01]  /*74b0*/  FFMA R15, R45, R46, R19 ;  /* 0x0000002e2d0f7223 */ /* 0x000fe20000000013 */
[----:B------:R-:W-:Y:S01]  /*74c0*/  LOP3.LUT R46, R59, 0xffffe000, RZ, 0xc0, !PT ;  /* 0xffffe0003b2e7812 */ /* 0x000fe200078ec0ff */
[----:B------:R-:W-:Y:S01]  /*74d0*/  FMUL R17, R38, R21 ;  /* 0x0000001526117220 */ /* 0x000fe20000400000 */
[C---:B------:R-:W-:Y:S01]  /*74e0*/  FFMA R16, R45.reuse, R49, R16 ;  /* 0x000000312d107223 */ /* 0x040fe20000000010 */
[----:B------:R-:W-:Y:S01]  /*74f0*/  LOP3.LUT R49, R60, 0xffffe000, RZ, 0xc0, !PT ;  /* 0xffffe0003c317812 */ /* 0x000fe200078ec0ff */
[C---:B------:R-:W-:Y:S01]  /*7500*/  FMUL R18, R38.reuse, R22 ;  /* 0x0000001626127220 */ /* 0x040fe20000400000 */
[----:B------:R-:W-:Y:S01]  /*7510*/  F2FP.TF32.F32.PACK_B R15, R15 ;  /* 0x0000000fff0f723e */ /* 0x000fe200024050ff */
[----:B------:R-:W-:Y:S01]  /*7520*/  FFMA R17, R45, R44, R17 ;  /* 0x0000002c2d117223 */ /* 0x000fe20000000011 */
[C---:B------:R-:W-:Y:S01]  /*7530*/  FMUL R23, R38.reuse, R23 ;  /* 0x0000001726177220 */ /* 0x040fe20000400000 */
[C---:B------:R-:W-:Y:S01]  /*7540*/  FMUL R20, R38.reuse, R24 ;  /* 0x0000001826147220 */ /* 0x040fe20000400000 */
[----:B------:R-:W-:Y:S01]  /*7550*/  LOP3.LUT R44, R61, 0xffffe000, RZ, 0xc0, !PT ;  /* 0xffffe0003d2c7812 */ /* 0x000fe200078ec0ff */
[----:B------:R1:W-:Y:S01]  /*7560*/  STS.128 [R105+0x400], R12 ;  /* 0x0004000c69007388 */ /* 0x0003e20000000c00 */
[----:B------:R-:W-:Y:S01]  /*7570*/  F2FP.TF32.F32.PACK_B R16, R16 ;  /* 0x00000010ff10723e */ /* 0x000fe200024050ff */
[----:B------:R-:W-:Y:S01]  /*7580*/  FMUL R21, R38, R25 ;  /* 0x0000001926157220 */ /* 0x000fe20000400000 */
[----:B------:R-:W-:Y:S01]  /*7590*/  F2FP.TF32.F32.PACK_B R17, R17 ;  /* 0x00000011ff11723e */ /* 0x000fe200024050ff */
[C---:B------:R-:W-:Y:S01]  /*75a0*/  FFMA R18, R45.reuse, R47, R18 ;  /* 0x0000002f2d127223 */ /* 0x040fe20000000012 */
[----:B------:R-:W-:Y:S01]  /*75b0*/  LOP3.LUT R47, R64, 0xffffe000, RZ, 0xc0, !PT ;  /* 0xffffe000402f7812 */ /* 0x000fe200078ec0ff */
[C---:B------:R-:W-:Y:S01]  /*75c0*/  FFMA R19, R45.reuse, R46, R23 ;  /* 0x0000002e2d137223 */ /* 0x040fe20000000017 */
[C---:B------:R-:W-:Y:S01]  /*75d0*/  FFMA R20, R45.reuse, R49, R20 ;  /* 0x000000312d147223 */ /* 0x040fe20000000014 */
[----:B------:R-:W-:Y:S01]  /*75e0*/  FFMA R21, R45, R44, R21 ;  /* 0x0000002c2d157223 */ /* 0x000fe20000000015 */
[----:B------:R-:W-:Y:S01]  /*75f0*/  LOP3.LUT R46, R62, 0xffffe000, RZ, 0xc0, !PT ;  /* 0xffffe0003e2e7812 */ /* 0x000fe200078ec0ff */
[C---:B------:R-:W-:Y:S01]  /*7600*/  FMUL R22, R38.reuse, R26 ;  /* 0x0000001a26167220 */ /* 0x040fe20000400000 */
[----:B------:R-:W-:Y:S01]  /*7610*/  LOP3.LUT R44, R63, 0xffffe000, RZ, 0xc0, !PT ;  /* 0xffffe0003f2c7812 */ /* 0x000fe200078ec0ff */
[C---:B------:R-:W-:Y:S01]  /*7620*/  FMUL R27, R38.reuse, R27 ;  /* 0x0000001b261b7220 */ /* 0x040fe20000400000 */
[----:B------:R-:W-:Y:S01]  /*7630*/  F2FP.TF32.F32.PACK_B R18, R18 ;  /* 0x00000012ff12723e */ /* 0x000fe200024050ff */
[C---:B------:R-:W-:Y:S01]  /*7640*/  FFMA R22, R45.reuse, R46, R22 ;  /* 0x0000002e2d167223 */ /* 0x040fe20000000016 */
[----:B------:R-:W-:Y:S01]  /*7650*/  F2FP.TF32.F32.PACK_B R19, R19 ;  /* 0x00000013ff13723e */ /* 0x000fe200024050ff */
[----:B------:R-:W-:Y:S01]  /*7660*/  FFMA R23, R45, R44, R27 ;  /* 0x0000002c2d177223 */ /* 0x000fe2000000001b */
[C---:B------:R-:W-:Y:S01]  /*7670*/  FMUL R24, R38.reuse, R28 ;  /* 0x0000001c26187220 */ /* 0x040fe20000400000 */
[----:B------:R-:W-:Y:S01]  /*7680*/  F2FP.TF32.F32.PACK_B R20, R20 ;  /* 0x00000014ff14723e */ /* 0x000fe200024050ff */
[----:B------:R-:W-:Y:S01]  /*7690*/  FMUL R25, R38, R29 ;  /* 0x0000001d26197220 */ /* 0x000fe20000400000 */
[----:B------:R1:W-:Y:S01]  /*76a0*/  STS.128 [R104+0x400], R16 ;  /* 0x0004001068007388 */ /* 0x0003e20000000c00 */
[----:B------:R-:W-:Y:S01]  /*76b0*/  LOP3.LUT R49, R66, 0xffffe000, RZ, 0xc0, !PT ;  /* 0xffffe00042317812 */ /* 0x000fe200078ec0ff */
[C---:B------:R-:W-:Y:S01]  /*76c0*/  FMUL R26, R38.reuse, R30 ;  /* 0x0000001e261a7220 */ /* 0x040fe20000400000 */
[----:B------:R-:W-:Y:S01]  /*76d0*/  LOP3.LUT R44, R67, 0xffffe000, RZ, 0xc0, !PT ;  /* 0xffffe000432c7812 */ /* 0x000fe200078ec0ff */
[----:B------:R-:W-:Y:S01]  /*76e0*/  FMUL R31, R38, R31 ;  /* 0x0000001f261f7220 */ /* 0x000fe20000400000 */
[----:B------:R-:W-:Y:S01]  /*76f0*/  F2FP.TF32.F32.PACK_B R21, R21 ;  /* 0x00000015ff15723e */ /* 0x000fe200024050ff */
[C---:B------:R-:W-:Y:S01]  /*7700*/  FFMA R24, R45.reuse, R47, R24 ;  /* 0x0000002f2d187223 */ /* 0x040fe20000000018 */
[----:B------:R-:W-:Y:S01]  /*7710*/  F2FP.TF32.F32.PACK_B R22, R22 ;  /* 0x00000016ff16723e */ /* 0x000fe200024050ff */
[C---:B------:R-:W-:Y:S01]  /*7720*/  FFMA R25, R45.reuse, R48, R25 ;  /* 0x000000302d197223 */ /* 0x040fe20000000019 */
[----:B------:R-:W-:Y:S01]  /*7730*/  F2FP.TF32.F32.PACK_B R23, R23 ;  /* 0x00000017ff17723e */ /* 0x000fe200024050ff */
[C---:B------:R-:W-:Y:S01]  /*7740*/  FFMA R26, R45.reuse, R49, R26 ;  /* 0x000000312d1a7223 */ /* 0x040fe2000000001a */
[----:B------:R-:W-:Y:S01]  /*7750*/  FFMA R27, R45, R44, R31 ;  /* 0x0000002c2d1b7223 */ /* 0x000fe2000000001f */
[----:B------:R-:W-:Y:S01]  /*7760*/  LOP3.LUT R47, R68, 0xffffe000, RZ, 0xc0, !PT ;  /* 0xffffe000442f7812 */ /* 0x000fe200078ec0ff */
[C---:B------:R-:W-:Y:S01]  /*7770*/  FMUL R28, R38.reuse, R32 ;  /* 0x00000020261c7220 */ /* 0x040fe20000400000 */
[----:B------:R1:W-:Y:S01]  /*7780*/  STS.128 [R103+0x400], R20 ;  /* 0x0004001467007388 */ /* 0x0003e20000000c00 */
[----:B------:R-:W-:Y:S01]  /*7790*/  LOP3.LUT R46, R69, 0xffffe000, RZ, 0xc0, !PT ;  /* 0xffffe000452e7812 */ /* 0x000fe200078ec0ff */
[----:B------:R-:W-:Y:S01]  /*77a0*/  FMUL R29, R38, R33 ;  /* 0x00000021261d7220 */ /* 0x000fe20000400000 */
        /* <DEDUP_REMOVED lines=10> */
[----:B------:R-:W-:Y:S01]  /*7850*/  F2FP.TF32.F32.PACK_B R27, R27 ;  /* 0x0000001bff1b723e */ /* 0x000fe200024050ff */
[----:B------:R-:W-:Y:S01]  /*7860*/  FFMA R31, R45, R44, R35 ;  /* 0x0000002c2d1f7223 */ /* 0x000fe20000000023 */
[----:B------:R-:W-:Y:S02]  /*7870*/  F2FP.TF32.F32.PACK_B R28, R28 ;  /* 0x0000001cff1c723e */ /* 0x000fe400024050ff */
[----:B------:R-:W-:Y:S01]  /*7880*/  F2FP.TF32.F32.PACK_B R29, R29 ;  /* 0x0000001dff1d723e */ /* 0x000fe200024050ff */
[----:B------:R1:W-:Y:S01]  /*7890*/  STS.128 [R102+0x400], R24 ;  /* 0x0004001866007388 */ /* 0x0003e20000000c00 */
[----:B------:R-:W-:Y:S02]  /*78a0*/  F2FP.TF32.F32.PACK_B R30, R30 ;  /* 0x0000001eff1e723e */ /* 0x000fe400024050ff */
[----:B------:R-:W-:Y:S05]  /*78b0*/  F2FP.TF32.F32.PACK_B R31, R31 ;  /* 0x0000001fff1f723e */ /* 0x000fea00024050ff */
[----:B------:R1:W-:Y:S01]  /*78c0*/  STS.128 [R101+0x400], R28 ;  /* 0x0004001c65007388 */ /* 0x0003e20000000c00 */
[----:B------:R-:W-:Y:S01]  /*78d0*/  @!PT LDS RZ, [RZ] ;  /* 0x00000000fffff984 */ /* 0x000fe20000000800 */
[----:B------:R-:W-:Y:S01]  /*78e0*/  @!PT LDS RZ, [RZ] ;  /* 0x00000000fffff984 */ /* 0x000fe20000000800 */
[----:B------:R-:W-:Y:S01]  /*78f0*/  @!PT LDS RZ, [RZ] ;  /* 0x00000000fffff984 */ /* 0x000fe20000000800 */
[----:B------:R-:W-:Y:S01]  /*7900*/  @!PT LDS RZ, [RZ] ;  /* 0x00000000fffff984 */ /* 0x000fe20000000800 */
[----:B------:R3:W-:Y:S07]  /*7910*/  MEMBAR.ALL.CTA ;  /* 0x0000000000007992 */ /* 0x0007ee0000008000 */
[----:B---3--:R-:W3:Y:S02]  /*7920*/  FENCE.VIEW.ASYNC.S ;  /* 0x00000000000073c6 */ /* 0x008ee40000000000 */
[----:B---3--:R-:W-:Y:S06]  /*7930*/  BAR.SYNC.DEFER_BLOCKING 0x1, 0x80 ;  /* 0x0042000000007b1d */ /* 0x008fec0000010000 */
[----:B------:R-:W-:Y:S05]  /*7940*/  @P0 BRA `(.L_x_120) ;  /* 0x0000000000280947 */ /* 0x000fea0003800000 */
[----:B------:R-:W-:Y:S01]  /*7950*/  UIADD3 UR4, UPT, UPT, UR43, 0x400, URZ ;  /* 0x000004002b047890 */ /* 0x000fe2000fffe0ff */
[----:B------:R-:W-:Y:S05]  /*7960*/  UMOV UR51, UR36 ;  /* 0x0000002400337c82 */ /* 0x000fea0008000000 */
[----:B------:R-:W-:Y:S01]  /*7970*/  MOV R98, UR4 ;  /* 0x0000000400627c02 */ /* 0x000fe20008000f00 */
[----:B------:R-:W-:Y:S03]  /*7980*/  UIADD3 UR4, UP0, UPT, UR54, 0x680, URZ ;  /* 0x0000068036047890 */ /* 0x000fe6000ff1e0ff */
[----:B------:R-:W-:Y:S01]  /*7990*/  R2UR UR48, R98 ;  /* 0x00000000623072ca */ /* 0x000fe200000e0000 */
[----:B------:R-:W-:Y:S11]  /*79a0*/  UIADD3.X UR5, UPT, UPT, URZ, UR55, URZ, UP0, !UPT ;  /* 0x00000037ff057290 */ /* 0x000ff600087fe4ff */
[----:B------:R-:W-:Y:S01]  /*79b0*/  @!UPT UIADD3 URZ, UPT, UPT, URZ, URZ, URZ ;  /* 0x000000fffffff290 */ /* 0x000fe2000fffe0ff */
[----:B------:R3:W-:Y:S01]  /*79c0*/  UTMASTG.3D [UR48], [UR4] ;  /* 0x00000030040073b5 */ /* 0x0007e20008010000 */
[----:B------:R0:W-:Y:S01]  /*79d0*/  UTMACMDFLUSH ;  /* 0x00000000000079b7 */ /* 0x0001e20000000000 */
[----:B---3--:R-:W-:Y:S04]  /*79e0*/  DEPBAR.LE SB0, 0x1 ;  /* 0x000080400000791a */ /* 0x008fe80000000000 */
.L_x_120:
[----:B------:R-:W-:Y:S05]  /*79f0*/  BSYNC.RECONVERGENT B0 ;  /* 0x0000000000007941 */ /* 0x000fea0003800200 */
.L_x_119:
[----:B------:R-:W-:Y:S01]  /*7a00*/  BAR.SYNC.DEFER_BLOCKING 0x1, 0x80 ;  /* 0x0042000000007b1d */ /* 0x000fe20000010000 */
[----:B------:R-:W-:Y:S01]  /*7a10*/  ISETP.NE.AND P1, PT, R113, RZ, PT ;  /* 0x000000ff7100720c */ /* 0x000fe20003f25270 */
[----:B------:R-:W-:Y:S01]  /*7a20*/  UISETP.NE.AND UP0, UPT, UR53, URZ, UPT ;  /* 0x000000ff3500728c */ /* 0x000fe2000bf05270 */
[----:B------:R-:W-:Y:S11]  /*7a30*/  LEA R3, R51, UR43, 0x3 ;  /* 0x0000002b33037c11 */ /* 0x000ff6000f8e18ff */
[----:B------:R-:W-:Y:S01]  /*7a40*/  @P1 SHF.L.U32 R2, RZ, 0x1f, RZ ;  /* 0x0000001fff021819 */ /* 0x000fe200000006ff */
[----:B------:R-:W-:Y:S06]  /*7a50*/  BRA.U !UP0, `(.L_x_121) ;  /* 0x0000000108247547 */ /* 0x000fec000b800000 */
[----:B-1----:R-:W-:Y:S01]  /*7a60*/  IMAD.U32 R5, RZ, RZ, UR47 ;  /* 0x0000002fff057e24 */ /* 0x002fe2000f8e00ff */
[----:B------:R-:W-:Y:S01]  /*7a70*/  MOV R0, UR52 ;  /* 0x0000003400007c02 */ /* 0x000fe20008000f00 */
[----:B------:R-:W-:Y:S03]  /*7a80*/  UIADD3 UR4, UPT, UPT, UR47, 0x1, URZ ;  /* 0x000000012f047890 */ /* 0x000fe6000fffe0ff */
[----:B------:R-:W-:Y:S01]  /*7a90*/  @P1 LEA R5, R5, UR43, 0x3 ;  /* 0x0000002b05051c11 */ /* 0x000fe2000f8e18ff */
[----:B------:R-:W-:Y:S04]  /*7aa0*/  UISETP.NE.AND UP0, UPT, UR4, 0x4, UPT ;  /* 0x000000040400788c */ /* 0x000fe8000bf05270 */
[----:B------:R-:W-:Y:S01]  /*7ab0*/  @P1 VIADD R5, R5, 0x70 ;  /* 0x0000007005051836 */ /* 0x000fe20000000000 */
[----:B------:R-:W-:Y:S04]  /*7ac0*/  USEL UR47, UR4, URZ, UP0 ;  /* 0x000000ff042f7287 */ /* 0x000fe80008000000 */
[----:B------:R-:W-:Y:S04]  /*7ad0*/  @P1 PRMT R0, R0, 0x654, R5 ;  /* 0x0000065400001816 */ /* 0x000fe80000000005 */
[----:B------:R3:W-:Y:S04]  /*7ae0*/  @P1 SYNCS.ARRIVE.TRANS64.RED.A1T0 RZ, [R0+URZ], RZ ;  /* 0x000000ff00ff19a7 */ /* 0x0007e800081004ff */
.L_x_121:
[----:B------:R-:W4:Y:S01]  /*7af0*/  @P1 SYNCS.PHASECHK.TRANS64.TRYWAIT P0, [R3+URZ+0x50], R2 ;  /* 0x00005002030015a7 */ /* 0x000f2200080011ff */
[----:B------:R-:W-:Y:S01]  /*7b00*/  BSSY B1, `(.L_x_122) ;  /* 0x000001f000017945 */ /* 0x000fe20003800000 */
[----:B----4-:R-:W-:Y:S03]  /*7b10*/  @P1 SEL R120, RZ, 0x1, !P0 ;  /* 0x00000001ff781807 */ /* 0x010fe60004000000 */
[----:B------:R-:W-:Y:S05]  /*7b20*/  @!P1 BRA `(.L_x_123) ;  /* 0x0000000000709947 */ /* 0x000fea0003800000 */
[----:B------:R-:W-:Y:S01]  /*7b30*/  ISETP.NE.AND P1, PT, R122, RZ, PT ;  /* 0x000000ff7a00720c */ /* 0x000fe20003f25270 */
[----:B------:R-:W-:Y:S01]  /*7b40*/  BSSY B0, `(.L_x_124) ;  /* 0x000000b000007945 */ /* 0x000fe20003800000 */
[----:B------:R-:W-:Y:S11]  /*7b50*/  ISETP.NE.AND P0, PT, R120, RZ, PT ;  /* 0x000000ff7800720c */ /* 0x000ff60003f05270 */
[----:B-1----:R-:W-:Y:S05]  /*7b60*/  @P1 IMAD R6, R51, 0x4000, R116 ;  /* 0x0000400033061824 */ /* 0x002fea00078e0274 */
[----:B---3--:R-:W-:Y:S04]  /*7b70*/  @P1 IADD3 R0, PT, PT, R6, UR43, RZ ;  /* 0x0000002b06001c10 */ /* 0x008fe8000fffe0ff */
[----:B------:R-:W-:Y:S01]  /*7b80*/  @P1 IADD3 R4, PT, PT, R119, R0, RZ ;  /* 0x0000000077041210 */ /* 0x000fe20007ffe0ff */
[--C-:B------:R-:W-:Y:S02]  /*7b90*/  @P1 IMAD.IADD R2, R118, 0x1, R0.reuse ;  /* 0x0000000176021824 */ /* 0x100fe400078e0200 */
[----:B------:R-:W-:Y:S01]  /*7ba0*/  @P1 IMAD.IADD R5, R121, 0x1, R0 ;  /* 0x0000000179051824 */ /* 0x000fe200078e0200 */
[----:B------:R-:W-:Y:S06]  /*7bb0*/  @P0 BRA `(.L_x_125) ;  /* 0x00000000000c0947 */ /* 0x000fec0003800000 */
[----:B------:R-:W-:Y:S04]  /*7bc0*/  SHF.L.U32 R0, RZ, 0x1f, RZ ;  /* 0x0000001fff007819 */ /* 0x000fe800000006ff */
[----:B------:R-:W1:Y:S02]  /*7bd0*/  SYNCS.PHASECHK.TRANS64.TRYWAIT P0, [R3+URZ+0x50], R0 ;  /* 0x00005000030075a7 */ /* 0x000e6400080011ff */
[----:B-1----:R-:W-:Y:S05]  /*7be0*/  @!P0 BRA `(.L_x_126) ;  /* 0x0000007000cc8947 */ /* 0x002fea0003800000 */
.L_x_125:
[----:B------:R-:W-:Y:S05]  /*7bf0*/  BSYNC B0 ;  /* 0x0000000000007941 */ /* 0x000fea0003800000 */
.L_x_124:
[----:B------:R-:W-:Y:S01]  /*7c00*/  ISETP.NE.AND P0, PT, R122, RZ, PT ;  /* 0x000000ff7a00720c */ /* 0x000fe20003f05270 */
[----:B------:R-:W-:Y:S11]  /*7c10*/  VIADD R51, R51, 0x1 ;  /* 0x0000000133337836 */ /* 0x000ff60000000000 */
[----:B------:R-:W-:Y:S01]  /*7c20*/  @!UPT UIADD3 URZ, UPT, UPT, URZ, URZ, URZ ;  /* 0x000000fffffff290 */ /* 0x000fe2000fffe0ff */
[----:B------:R4:W3:Y:S01]  /*7c30*/  @P0 LDS.128 R80, [R6+UR43+0x400] ;  /* 0x0004002b06500984 */ /* 0x0008e20008000c00 */
[--C-:B-1----:R-:W-:Y:S01]  /*7c40*/  @P0 IMAD.IADD R0, R119, 0x1, R2.reuse ;  /* 0x0000000177000824 */ /* 0x102fe200078e0202 */
[C---:B------:R-:W-:Y:S01]  /*7c50*/  @P0 IADD3 R3, PT, PT, R121.reuse, R4, RZ ;  /* 0x0000000479030210 */ /* 0x040fe20007ffe0ff */
[C---:B------:R-:W-:Y:S01]  /*7c60*/  @P0 IMAD.IADD R7, R121.reuse, 0x1, R2 ;  /* 0x0000000179070824 */ /* 0x040fe200078e0202 */
[----:B------:R4:W1:Y:S02]  /*7c70*/  @P0 LDS.128 R76, [R5+0x400] ;  /* 0x00040000054c0984 */ /* 0x0008640000000c00 */
[----:B------:R-:W-:Y:S02]  /*7c80*/  @P0 IADD3 R8, PT, PT, R121, R0, RZ ;  /* 0x0000000079080210 */ /* 0x000fe40007ffe0ff */
[----:B------:R4:W1:Y:S04]  /*7c90*/  @P0 LDS.128 R72, [R4+0x400] ;  /* 0x0004000004480984 */ /* 0x0008680000000c00 */
[----:B------:R4:W1:Y:S04]  /*7ca0*/  @P0 LDS.128 R52, [R3+0x400] ;  /* 0x0004000003340984 */ /* 0x0008680000000c00 */
[----:B------:R4:W1:Y:S04]  /*7cb0*/  @P0 LDS.128 R56, [R2+0x400] ;  /* 0x0004000002380984 */ /* 0x0008680000000c00 */
[----:B------:R4:W1:Y:S04]  /*7cc0*/  @P0 LDS.128 R60, [R7+0x400] ;  /* 0x00040000073c0984 */ /* 0x0008680000000c00 */
[----:B------:R4:W1:Y:S04]  /*7cd0*/  @P0 LDS.128 R64, [R0+0x400] ;  /* 0x0004000000400984 */ /* 0x0008680000000c00 */
[----:B------:R4:W1:Y:S02]  /*7ce0*/  @P0 LDS.128 R68, [R8+0x400] ;  /* 0x0004000008440984 */ /* 0x0008640000000c00 */
.L_x_123:
[----:B------:R-:W-:Y:S05]  /*7cf0*/  BSYNC B1 ;  /* 0x0000000000017941 */ /* 0x000fea0003800000 */
.L_x_122:
[----:B---34-:R-:W-:Y:S05]  /*7d00*/  VIADD R0, R39, 0x20 ;  /* 0x0000002027007836 */ /* 0x018fea0000000000 */
[----:B------:R-:W-:Y:S04]  /*7d10*/  SHF.R.U32.HI R0, RZ, 0x15, R0 ;  /* 0x00000015ff007819 */ /* 0x000fe80000011600 */
[----:B------:R-:W-:Y:S11]  /*7d20*/  LOP3.LUT P0, RZ, R0, 0x3, R95, 0x48, !PT ;  /* 0x0000000300ff7812 */ /* 0x000ff6000780485f */
[----:B------:R-:W-:Y:S02]  /*7d30*/  @!UPT UIADD3 URZ, UPT, UPT, URZ, URZ, URZ ;  /* 0x000000fffffff290 */ /* 0x000fe4000fffe0ff */
[----:B------:R-:W-:Y:S05]  /*7d40*/  @!P0 BRA `(.L_x_127) ;  /* 0x0000000000408947 */ /* 0x000fea0003800000 */
[----:B------:R-:W3:Y:S01]  /*7d50*/  LDCU.64 UR8, c[0x4][0x70] ;  /* 0x01000e00ff0877ac */ /* 0x000ee20008000a00 */
[----:B------:R-:W-:Y:S01]  /*7d60*/  MOV R3, 0x0 ;  /* 0x0000000000037802 */ /* 0x000fe20000000f00 */
[----:B-1----:R-:W-:Y:S02]  /*7d70*/  HFMA2 R12, -RZ, RZ, 0, 5.9604644775390625e-08 ;  /* 0x00000001ff0c7431 */ /* 0x002fe400000001ff */
[----:B------:R-:W-:Y:S02]  /*7d80*/  IMAD.MOV.U32 R8, RZ, RZ, 0x192 ;  /* 0x00000192ff087424 */ /* 0x000fe400078e00ff */
[----:B------:R-:W-:Y:S01]  /*7d90*/  IMAD.MOV.U32 R13, RZ, RZ, RZ ;  /* 0x000000ffff0d7224 */ /* 0x000fe200078e00ff */
[----:B------:R-:W1:Y:S01]  /*7da0*/  LDCU.64 UR6, c[0x4][0x78] ;  /* 0x01000f00ff0677ac */ /* 0x000e620008000a00 */
[----:B------:R-:W4:Y:S01]  /*7db0*/  LDC.64 R2, c[0x4][R3] ;  /* 0x0100000003027b82 */ /* 0x000f220000000a00 */
[----:B------:R-:W5:Y:S01]  /*7dc0*/  LDCU.64 UR4, c[0x4][0x10] ;  /* 0x01000200ff0477ac */ /* 0x000f620008000a00 */
[----:B---3--:R-:W-:Y:S01]  /*7dd0*/  MOV R5, UR9 ;  /* 0x0000000900057c02 */ /* 0x008fe20008000f00 */
[----:B------:R-:W-:Y:S01]  /*7de0*/  IMAD.U32 R4, RZ, RZ, UR8 ;  /* 0x00000008ff047e24 */ /* 0x000fe2000f8e00ff */
[----:B-1----:R-:W-:Y:S01]  /*7df0*/  MOV R7, UR7 ;  /* 0x0000000700077c02 */ /* 0x002fe20008000f00 */
[----:B------:R-:W-:Y:S01]  /*7e00*/  IMAD.U32 R6, RZ, RZ, UR6 ;  /* 0x00000006ff067e24 */ /* 0x000fe2000f8e00ff */
[----:B-----5:R-:W-:Y:S01]  /*7e10*/  MOV R11, UR5 ;  /* 0x00000005000b7c02 */ /* 0x020fe20008000f00 */
[----:B------:R-:W-:Y:S02]  /*7e20*/  IMAD.U32 R10, RZ, RZ, UR4 ;  /* 0x00000004ff0a7e24 */ /* 0x000fe4000f8e00ff */
[----:B------:R-:W-:Y:S07]  /*7e30*/  LEPC R20, `(.L_x_127) ;  /* 0x000000001014794e */ /* 0x000fee0000000000 */
[----:B--2-4-:R-:W-:Y:S05]  /*7e40*/  CALL.ABS.NOINC R2 ;  /* 0x0000000002007343 */ /* 0x014fea0003c00000 */
.L_x_127:
[----:B------:R-:W-:Y:S01]  /*7e50*/  LOP3.LUT R44, R80, 0xffffe000, RZ, 0xc0, !PT ;  /* 0xffffe000502c7812 */ /* 0x000fe200078ec0ff */
[----:B------:R-:W-:Y:S05]  /*7e60*/  WARPSYNC.ALL ;  /* 0x0000000000007948 */ /* 0x000fea0003800000 */
[----:B------:R-:W-:Y:S01]  /*7e70*/  R2UR UR4, R39 ;  /* 0x00000000270472ca */ /* 0x000fe200000e0000 */
[----:B------:R-:W-:Y:S01]  /*7e80*/  IMAD.U32 R124, RZ, RZ, UR47 ;  /* 0x0000002fff7c7e24 */ /* 0x000fe2000f8e00ff */
[----:B------:R-:W-:Y:S01]  /*7e90*/  LOP3.LUT R46, R82, 0xffffe000, RZ, 0xc0, !PT ;  /* 0xffffe000522e7812 */ /* 0x000fe200078ec0ff */
[----:B------:R-:W-:Y:S01]  /*7ea0*/  IMAD.U32 R123, RZ, RZ, UR52 ;  /* 0x00000034ff7b7e24 */ /* 0x000fe2000f8e00ff */
[----:B------:R-:W-:Y:S01]  /*7eb0*/  LOP3.LUT R48, R83, 0xffffe000, RZ, 0xc0, !PT ;  /* 0xffffe00053307812 */ /* 0x000fe200078ec0ff */
[----:B------:R-:W-:Y:S01]  /*7ec0*/  BSSY.RECONVERGENT B0, `(.L_x_128) ;  /* 0x000009f000007945 */ /* 0x000fe20003800200 */
[----:B-1----:R-:W-:Y:S02]  /*7ed0*/  LOP3.LUT R47, R76, 0xffffe000, RZ, 0xc0, !PT ;  /* 0xffffe0004c2f7812 */ /* 0x002fe400078ec0ff */
[----:B------:R-:W-:Y:S02]  /*7ee0*/  LOP3.LUT R50, R77, 0xffffe000, RZ, 0xc0, !PT ;  /* 0xffffe0004d327812 */ /* 0x000fe400078ec0ff */
[----:B------:R-:W-:Y:S02]  /*7ef0*/  LOP3.LUT R49, R74, 0xffffe000, RZ, 0xc0, !PT ;  /* 0xffffe0004a317812 */ /* 0x000fe400078ec0ff */
[----:B------:R-:W-:Y:S01]  /*7f00*/  ISETP.NE.AND P6, PT, R113, RZ, PT ;  /* 0x000000ff7100720c */ /* 0x000fe20003fc5270 */
[----:B------:R-:W1:Y:S01]  /*7f10*/  LDTM.x32 R4, tmem[UR4+0x20] ;  /* 0x00002004000479ee */ /* 0x000e6200082c0000 */
[----:B------:R-:W-:Y:S11]  /*7f20*/  ISETP.NE.AND P0, PT, R110, RZ, PT ;  /* 0x000000ff6e00720c */ /* 0x000ff60003f05270 */
[----:B------:R-:W-:Y:S02]  /*7f30*/  @P6 LEA R124, R124, UR43, 0x3 ;  /* 0x0000002b7c7c6c11 */ /* 0x000fe4000f8e18ff */
[----:B------:R-:W-:Y:S03]  /*7f40*/  @P6 SHF.L.U32 R125, RZ, 0x1f, RZ ;  /* 0x0000001fff7d6819 */ /* 0x000fe600000006ff */
[----:B------:R-:W-:Y:S05]  /*7f50*/  @P6 VIADD R124, R124, 0x70 ;  /* 0x000000707c7c6836 */ /* 0x000fea0000000000 */
[----:B------:R-:W-:Y:S02]  /*7f60*/  @P6 PRMT R123, R123, 0x654, R124 ;  /* 0x000006547b7b6816 */ /* 0x000fe4000000007c */
[----:B------:R-:W-:Y:S01]  /*7f70*/  LEA R124, R51, UR43, 0x3 ;  /* 0x0000002b337c7c11 */ /* 0x000fe2000f8e18ff */
[C---:B-1----:R-:W-:Y:S01]  /*7f80*/  FMUL R0, R38.reuse, R4 ;  /* 0x0000000426007220 */ /* 0x042fe20000400000 */
[C---:B------:R-:W-:Y:S01]  /*7f90*/  FMUL R2, R38.reuse, R5 ;  /* 0x0000000526027220 */ /* 0x040fe20000400000 */
[C---:B------:R-:W-:Y:S01]  /*7fa0*/  FMUL R3, R38.reuse, R6 ;  /* 0x0000000626037220 */ /* 0x040fe20000400000 */
[C---:B------:R-:W-:Y:S01]  /*7fb0*/  FMUL R7, R38.reuse, R7 ;  /* 0x0000000726077220 */ /* 0x040fe20000400000 */
[----:B------:R-:W-:Y:S01]  /*7fc0*/  FFMA R40, R45, R44, R0 ;  /* 0x0000002c2d287223 */ /* 0x000fe20000000000 */
[----:B------:R-:W-:Y:S01]  /*7fd0*/  LOP3.LUT R44, R81, 0xffffe000, RZ, 0xc0, !PT ;  /* 0xffffe000512c7812 */ /* 0x000fe200078ec0ff */
[C---:B------:R-:W-:Y:S01]  /*7fe0*/  FMUL R4, R38.reuse, R8 ;  /* 0x0000000826047220 */ /* 0x040fe20000400000 */
[C---:B------:R-:W-:Y:S01]  /*7ff0*/  FMUL R5, R38.reuse, R9 ;  /* 0x0000000926057220 */ /* 0x040fe20000400000 */
[----:B------:R-:W-:Y:S01]  /*8000*/  FMUL R6, R38, R10 ;  /* 0x0000000a26067220 */ /* 0x000fe20000400000 */
[----:B------:R-:W-:Y:S01]  /*8010*/  F2FP.TF32.F32.PACK_B R40, R40 ;  /* 0x00000028ff28723e */ /* 0x000fe200024050ff */
[C---:B------:R-:W-:Y:S01]  /*8020*/  FFMA R41, R45.reuse, R44, R2 ;  /* 0x0000002c2d297223 */ /* 0x040fe20000000002 */
[----:B------:R-:W-:Y:S01]  /*8030*/  LOP3.LUT R44, R78, 0xffffe000, RZ, 0xc0, !PT ;  /* 0xffffe0004e2c7812 */ /* 0x000fe200078ec0ff */
[----:B------:R-:W-:Y:S01]  /*8040*/  FFMA R42, R45, R46, R3 ;  /* 0x0000002e2d2a7223 */ /* 0x000fe20000000003 */
[----:B------:R-:W-:Y:S01]  /*8050*/  LOP3.LUT R46, R79, 0xffffe000, RZ, 0xc0, !PT ;  /* 0xffffe0004f2e7812 */ /* 0x000fe200078ec0ff */
[C---:B------:R-:W-:Y:S01]  /*8060*/  FFMA R43, R45.reuse, R48, R7 ;  /* 0x000000302d2b7223 */ /* 0x040fe20000000007 */
[----:B------:R-:W-:Y:S01]  /*8070*/  F2FP.TF32.F32.PACK_B R41, R41 ;  /* 0x00000029ff29723e */ /* 0x000fe200024050ff */
[----:B------:R-:W-:Y:S01]  /*8080*/  FMUL R11, R38, R11 ;  /* 0x0000000b260b7220 */ /* 0x000fe20000400000 */
[----:B------:R-:W-:Y:S01]  /*8090*/  F2FP.TF32.F32.PACK_B R42, R42 ;  /* 0x0000002aff2a723e */ /* 0x000fe200024050ff */
[C---:B------:R-:W-:Y:S01]  /*80a0*/  FFMA R4, R45.reuse, R47, R4 ;  /* 0x0000002f2d047223 */ /* 0x040fe20000000004 */
[----:B------:R-:W-:Y:S01]  /*80b0*/  F2FP.TF32.F32.PACK_B R43, R43 ;  /* 0x0000002bff2b723e */ /* 0x000fe200024050ff */
        /* <DEDUP_REMOVED lines=8> */
[----:B------:R1:W-:Y:S01]  /*8140*/  STS.128 [R116+UR43+0x4400], R40 ;  /* 0x0044002874007988 */ /* 0x0003e20008000c2b */
[----:B------:R-:W-:Y:S01]  /*8150*/  F2FP.TF32.F32.PACK_B R5, R5 ;  /* 0x00000005ff05723e */ /* 0x000fe200024050ff */
[C---:B------:R-:W-:Y:S01]  /*8160*/  FMUL R9, R38.reuse, R13 ;  /* 0x0000000d26097220 */ /* 0x040fe20000400000 */
[----:B------:R-:W-:Y:S01]  /*8170*/  F2FP.TF32.F32.PACK_B R6, R6 ;  /* 0x00000006ff06723e */ /* 0x000fe200024050ff */
[C---:B------:R-:W-:Y:S01]  /*8180*/  FMUL R10, R38.reuse, R14 ;  /* 0x0000000e260a7220 */ /* 0x040fe20000400000 */
[----:B------:R-:W-:Y:S01]  /*8190*/  F2FP.TF32.F32.PACK_B R7, R7 ;  /* 0x00000007ff07723e */ /* 0x000fe200024050ff */
[----:B------:R-:W-:Y:S01]  /*81a0*/  FMUL R15, R38, R15 ;  /* 0x0000000f260f7220 */ /* 0x000fe20000400000 */
[----:B------:R-:W-:Y:S01]  /*81b0*/  LOP3.LUT R46, R53, 0xffffe000, RZ, 0xc0, !PT ;  /* 0xffffe000352e7812 */ /* 0x000fe200078ec0ff */
[C---:B------:R-:W-:Y:S01]  /*81c0*/  FFMA R8, R45.reuse, R47, R8 ;  /* 0x0000002f2d087223 */ /* 0x040fe20000000008 */
[----:B------:R-:W-:Y:S01]  /*81d0*/  LOP3.LUT R47, R52, 0xffffe000, RZ, 0xc0, !PT ;  /* 0xffffe000342f7812 */ /* 0x000fe200078ec0ff */
[----:B------:R-:W-:Y:S01]  /*81e0*/  FFMA R9, R45, R48, R9 ;  /* 0x000000302d097223 */ /* 0x000fe20000000009 */
[----:B------:R-:W-:Y:S01]  /*81f0*/  LOP3.LUT R48, R55, 0xffffe000, RZ, 0xc0, !PT ;  /* 0xffffe00037307812 */ /* 0x000fe200078ec0ff */
[C---:B------:R-:W-:Y:S01]  /*8200*/  FFMA R10, R45.reuse, R49, R10 ;  /* 0x000000312d0a7223 */ /* 0x040fe2000000000a */
[----:B------:R-:W-:Y:S01]  /*8210*/  LOP3.LUT R49, R54, 0xffffe000, RZ, 0xc0, !PT ;  /* 0xffffe00036317812 */ /* 0x000fe200078ec0ff */
[C---:B------:R-:W-:Y:S01]  /*8220*/  FFMA R11, R45.reuse, R44, R15 ;  /* 0x0000002c2d0b7223 */ /* 0x040fe2000000000f */
[----:B------:R-:W-:Y:S01]  /*8230*/  LOP3.LUT R44, R56, 0xffffe000, RZ, 0xc0, !PT ;  /* 0xffffe000382c7812 */ /* 0x000fe200078ec0ff */
[C---:B------:R-:W-:Y:S01]  /*8240*/  FMUL R12, R38.reuse, R16 ;  /* 0x00000010260c7220 */ /* 0x040fe20000400000 */
[----:B------:R-:W-:Y:S01]  /*8250*/  F2FP.TF32.F32.PACK_B R8, R8 ;  /* 0x00000008ff08723e */ /* 0x000fe200024050ff */
[C---:B------:R-:W-:Y:S01]  /*8260*/  FMUL R13, R38.reuse, R17 ;  /* 0x00000011260d7220 */ /* 0x040fe20000400000 */
[----:B------:R-:W-:Y:S01]  /*8270*/  F2FP.TF32.F32.PACK_B R9, R9 ;  /* 0x00000009ff09723e */ /* 0x000fe200024050ff */
[----:B------:R1:W-:Y:S01]  /*8280*/  STS.128 [R115+0x4400], R4 ;  /* 0x0044000473007388 */ /* 0x0003e20000000c00 */
[----:B------:R-:W-:Y:S01]  /*8290*/  F2FP.TF32.F32.PACK_B R10, R10 ;  /* 0x0000000aff0a723e */ /* 0x000fe200024050ff */
[C---:B------:R-:W-:Y:S01]  /*82a0*/  FMUL R14, R38.reuse, R18 ;  /* 0x00000012260e7220 */ /* 0x040fe20000400000 */
[----:B------:R-:W-:Y:S01]  /*82b0*/  F2FP.TF32.F32.PACK_B R11, R11 ;  /* 0x0000000bff0b723e */ /* 0x000fe200024050ff */
[----:B------:R-:W-:Y:S01]  /*82c0*/  FMUL R19, R38, R19 ;  /* 0x0000001326137220 */ /* 0x000fe20000400000 */
[C---:B------:R-:W-:Y:S01]  /*82d0*/  FFMA R12, R45.reuse, R47, R12 ;  /* 0x0000002f2d0c7223 */ /* 0x040fe2000000000c */
[----:B------:R-:W-:Y:S01]  /*82e0*/  LOP3.LUT R47, R58, 0xffffe000, RZ, 0xc0, !PT ;  /* 0xffffe0003a2f7812 */ /* 0x000fe200078ec0ff */
[C---:B------:R-:W-:Y:S01]  /*82f0*/  FMUL R16, R38.reuse, R20 ;  /* 0x0000001426107220 */ /* 0x040fe20000400000 */
[----:B------:R-:W-:Y:S01]  /*8300*/  FFMA R13, R45, R46, R13 ;  /* 0x0000002e2d0d7223 */ /* 0x000fe2000000000d */
[----:B------:R-:W-:Y:S01]  /*8310*/  LOP3.LUT R46, R59, 0xffffe000, RZ, 0xc0, !PT ;  /* 0xffffe0003b2e7812 */ /* 0x000fe200078ec0ff */
[C---:B------:R-:W-:Y:S01]  /*8320*/  FFMA R14, R45.reuse, R49, R14 ;  /* 0x000000312d0e7223 */ /* 0x040fe2000000000e */
[----:B------:R-:W-:Y:S01]  /*8330*/  F2FP.TF32.F32.PACK_B R12, R12 ;  /* 0x0000000cff0c723e */ /* 0x000fe200024050ff */
        /* <DEDUP_REMOVED lines=8> */
[----:B------:R-:W-:Y:S01]  /*83c0*/  FMUL R18, R38, R22 ;  /* 0x0000001626127220 */ /* 0x000fe20000400000 */
[----:B------:R-:W-:Y:S01]  /*83d0*/  LOP3.LUT R49, R60, 0xffffe000, RZ, 0xc0, !PT ;  /* 0xffffe0003c317812 */ /* 0x000fe200078ec0ff */
[----:B------:R-:W-:Y:S01]  /*83e0*/  FMUL R23, R38, R23 ;  /* 0x0000001726177220 */ /* 0x000fe20000400000 */
[----:B------:R-:W-:Y:S01]  /*83f0*/  LOP3.LUT R48, R61, 0xffffe000, RZ, 0xc0, !PT ;  /* 0xffffe0003d307812 */ /* 0x000fe200078ec0ff */
[----:B------:R1:W-:Y:S01]  /*8400*/  STS.128 [R105+0x4400], R12 ;  /* 0x0044000c69007388 */ /* 0x0003e20000000c00 */
[----:B------:R-:W-:Y:S01]  /*8410*/  F2FP.TF32.F32.PACK_B R16, R16 ;  /* 0x00000010ff10723e */ /* 0x000fe200024050ff */
[C---:B------:R-:W-:Y:S01]  /*8420*/  FFMA R17, R45.reuse, R44, R17 ;  /* 0x0000002c2d117223 */ /* 0x040fe20000000011 */
[----:B------:R-:W-:Y:S01]  /*8430*/  LOP3.LUT R44, R62, 0xffffe000, RZ, 0xc0, !PT ;  /* 0xffffe0003e2c7812 */ /* 0x000fe200078ec0ff */
[C---:B------:R-:W-:Y:S01]  /*8440*/  FFMA R18, R45.reuse, R47, R18 ;  /* 0x0000002f2d127223 */ /* 0x040fe20000000012 */
[----:B------:R-:W-:Y:S01]  /*8450*/  LOP3.LUT R47, R64, 0xffffe000, RZ, 0xc0, !PT ;  /* 0xffffe000402f7812 */ /* 0x000fe200078ec0ff */
[----:B------:R-:W-:Y:S01]  /*8460*/  FFMA R19, R45, R46, R23 ;  /* 0x0000002e2d137223 */ /* 0x000fe20000000017 */
[----:B------:R-:W-:Y:S01]  /*8470*/  LOP3.LUT R46, R63, 0xffffe000, RZ, 0xc0, !PT ;  /* 0xffffe0003f2e7812 */ /* 0x000fe200078ec0ff */
[C---:B------:R-:W-:Y:S01]  /*8480*/  FMUL R20, R38.reuse, R24 ;  /* 0x0000001826147220 */ /* 0x040fe20000400000 */
[C---:B------:R-:W-:Y:S01]  /*8490*/  FMUL R21, R38.reuse, R25 ;  /* 0x0000001926157220 */ /* 0x040fe20000400000 */
[C---:B------:R-:W-:Y:S01]  /*84a0*/  FMUL R22, R38.reuse, R26 ;  /* 0x0000001a26167220 */ /* 0x040fe20000400000 */
[C---:B------:R-:W-:Y:S01]  /*84b0*/  FMUL R27, R38.reuse, R27 ;  /* 0x0000001b261b7220 */ /* 0x040fe20000400000 */
[----:B------:R-:W-:Y:S01]  /*84c0*/  F2FP.TF32.F32.PACK_B R17, R17 ;  /* 0x00000011ff11723e */ /* 0x000fe200024050ff */
[C---:B------:R-:W-:Y:S01]  /*84d0*/  FFMA R20, R45.reuse, R49, R20 ;  /* 0x000000312d147223 */ /* 0x040fe20000000014 */
[----:B------:R-:W-:Y:S01]  /*84e0*/  F2FP.TF32.F32.PACK_B R18, R18 ;  /* 0x00000012ff12723e */ /* 0x000fe200024050ff */
[C---:B------:R-:W-:Y:S01]  /*84f0*/  FFMA R21, R45.reuse, R48, R21 ;  /* 0x000000302d157223 */ /* 0x040fe20000000015 */
[----:B------:R-:W-:Y:S01]  /*8500*/  F2FP.TF32.F32.PACK_B R19, R19 ;  /* 0x00000013ff13723e */ /* 0x000fe200024050ff */
[C---:B------:R-:W-:Y:S01]  /*8510*/  FFMA R22, R45.reuse, R44, R22 ;  /* 0x0000002c2d167223 */ /* 0x040fe20000000016 */
[----:B------:R-:W-:Y:S01]  /*8520*/  FFMA R23, R45, R46, R27 ;  /* 0x0000002e2d177223 */ /* 0x000fe2000000001b */
[C---:B------:R-:W-:Y:S01]  /*8530*/  FMUL R24, R38.reuse, R28 ;  /* 0x0000001c26187220 */ /* 0x040fe20000400000 */
[----:B------:R-:W-:Y:S01]  /*8540*/  LOP3.LUT R48, R65, 0xffffe000, RZ, 0xc0, !PT ;  /* 0xffffe00041307812 */ /* 0x000fe200078ec0ff */
[----:B------:R1:W-:Y:S01]  /*8550*/  STS.128 [R104+0x4400], R16 ;  /* 0x0044001068007388 */ /* 0x0003e20000000c00 */
        /* <DEDUP_REMOVED lines=13> */
[----:B------:R-:W-:Y:S01]  /*8630*/  LOP3.LUT R47, R68, 0xffffe000, RZ, 0xc0, !PT ;  /* 0xffffe000442f7812 */ /* 0x000fe200078ec0ff */
        /* <DEDUP_REMOVED lines=30> */
[----:B------:R-:W-:Y:S02]  /*8820*/  UIADD3 UR4, UP0, UPT, UR54, 0x680, URZ ;  /* 0x0000068036047890 */ /* 0x000fe4000ff1e0ff */
[----:B------:R-:W-:Y:S02]  /*8830*/  UIADD3 UR9, UPT, UPT, UR49, 0x20, URZ ;  /* 0x0000002031097890 */ /* 0x000fe4000fffe0ff */
[----:B------:R-:W-:Y:S02]  /*8840*/  UIADD3 UR8, UPT, UPT, UR43, 0x4400, URZ ;  /* 0x000044002b087890 */ /* 0x000fe4000fffe0ff */
[----:B------:R-:W-:Y:S01]  /*8850*/  UIADD3.X UR5, UPT, UPT, URZ, UR55, URZ, UP0, !UPT ;  /* 0x00000037ff057290 */ /* 0x000fe200087fe4ff */
[----:B------:R-:W-:Y:S01]  /*8860*/  UMOV UR10, UR50 ;  /* 0x00000032000a7c82 */ /* 0x000fe20008000000 */
[----:B------:R-:W-:Y:S07]  /*8870*/  UMOV UR11, UR36 ;  /* 0x00000024000b7c82 */ /* 0x000fee0008000000 */
[----:B------:R3:W-:Y:S01]  /*8880*/  UTMASTG.3D [UR8], [UR4] ;  /* 0x00000008040073b5 */ /* 0x0007e20008010000 */
[----:B------:R0:W-:Y:S01]  /*8890*/  UTMACMDFLUSH ;  /* 0x00000000000079b7 */ /* 0x0001e20000000000 */
[----:B---3--:R-:W-:Y:S04]  /*88a0*/  DEPBAR.LE SB0, 0x1 ;  /* 0x000080400000791a */ /* 0x008fe80000000000 */
.L_x_129:
[----:B------:R-:W-:Y:S05]  /*88b0*/  BSYNC.RECONVERGENT B0 ;  /* 0x0000000000007941 */ /* 0x000fea0003800200 */
.L_x_128:
[----:B------:R-:W-:Y:S01]  /*88c0*/  BAR.SYNC.DEFER_BLOCKING 0x1, 0x80 ;  /* 0x0042000000007b1d */ /* 0x000fe20000010000 */
[----:B------:R-:W-:Y:S04]  /*88d0*/  UIADD3 UR4, UPT, UPT, UR47, 0x1, URZ ;  /* 0x000000012f047890 */ /* 0x000fe8000fffe0ff */
[----:B------:R-:W-:Y:S04]  /*88e0*/  UISETP.NE.AND UP0, UPT, UR4, 0x4, UPT ;  /* 0x000000040400788c */ /* 0x000fe8000bf05270 */
[----:B------:R-:W-:Y:S01]  /*88f0*/  USEL UR46, UR4, URZ, UP0 ;  /* 0x000000ff042e7287 */ /* 0x000fe20008000000 */
[----:B------:R3:W-:Y:S01]  /*8900*/  @P6 SYNCS.ARRIVE.TRANS64.RED.A1T0 RZ, [R123+URZ], RZ ;  /* 0x000000ff7bff69a7 */ /* 0x0007e200081004ff */
[----:B------:R-:W-:Y:S01]  /*8910*/  BSSY B1, `(.L_x_130) ;  /* 0x0000020000017945 */ /* 0x000fe20003800000 */
[----:B------:R-:W4:Y:S02]  /*8920*/  @P6 SYNCS.PHASECHK.TRANS64.TRYWAIT P0, [R124+URZ+0x50], R125 ;  /* 0x0000507d7c0065a7 */ /* 0x000f2400080011ff */
[----:B----4-:R-:W-:Y:S01]  /*8930*/  @P6 SEL R120, RZ, 0x1, !P0 ;  /* 0x00000001ff786807 */ /* 0x010fe20004000000 */
[----:B---3--:R-:W-:Y:S06]  /*8940*/  @!P6 BRA `(.L_x_131) ;  /* 0x000000000070e947 */ /* 0x008fec0003800000 */
[----:B------:R-:W-:Y:S01]  /*8950*/  ISETP.NE.AND P1, PT, R122, RZ, PT ;  /* 0x000000ff7a00720c */ /* 0x000fe20003f25270 */
[----:B------:R-:W-:Y:S01]  /*8960*/  BSSY B0, `(.L_x_132) ;  /* 0x000000b000007945 */ /* 0x000fe20003800000 */
[----:B------:R-:W-:Y:S11]  /*8970*/  ISETP.NE.AND P0, PT, R120, RZ, PT ;  /* 0x000000ff7800720c */ /* 0x000ff60003f05270 */
[----:B-1----:R-:W-:Y:S05]  /*8980*/  @P1 IMAD R4, R51, 0x4000, R116 ;  /* 0x0000400033041824 */ /* 0x002fea00078e0274 */
[----:B------:R-:W-:Y:S04]  /*8990*/  @P1 IADD3 R6, PT, PT, R4, UR43, RZ ;  /* 0x0000002b04061c10 */ /* 0x000fe8000fffe0ff */
[----:B------:R-:W-:Y:S01]  /*89a0*/  @P1 IADD3 R2, PT, PT, R119, R6, RZ ;  /* 0x0000000677021210 */ /* 0x000fe20007ffe0ff */
[--C-:B------:R-:W-:Y:S02]  /*89b0*/  @P1 IMAD.IADD R0, R118, 0x1, R6.reuse ;  /* 0x0000000176001824 */ /* 0x100fe400078e0206 */
[----:B------:R-:W-:Y:S01]  /*89c0*/  @P1 IMAD.IADD R3, R121, 0x1, R6 ;  /* 0x0000000179031824 */ /* 0x000fe200078e0206 */
[----:B------:R-:W-:Y:S06]  /*89d0*/  @P0 BRA `(.L_x_133) ;  /* 0x00000000000c0947 */ /* 0x000fec0003800000 */
[----:B------:R-:W-:Y:S04]  /*89e0*/  SHF.L.U32 R5, RZ, 0x1f, RZ ;  /* 0x0000001fff057819 */ /* 0x000fe800000006ff */
[----:B------:R-:W1:Y:S02]  /*89f0*/  SYNCS.PHASECHK.TRANS64.TRYWAIT P0, [R124+URZ+0x50], R5 ;  /* 0x000050057c0075a7 */ /* 0x000e6400080011ff */
[----:B-1----:R-:W-:Y:S05]  /*8a00*/  @!P0 BRA `(.L_x_134) ;  /* 0x0000006400588947 */ /* 0x002fea0003800000 */
.L_x_133:
[----:B------:R-:W-:Y:S05]  /*8a10*/  BSYNC B0 ;  /* 0x0000000000007941 */ /* 0x000fea0003800000 */
.L_x_132:
[----:B------:R-:W-:Y:S01]  /*8a20*/  ISETP.NE.AND P0, PT, R122, RZ, PT ;  /* 0x000000ff7a00720c */ /* 0x000fe20003f05270 */
[----:B------:R-:W-:Y:S11]  /*8a30*/  VIADD R51, R51, 0x1 ;  /* 0x0000000133337836 */ /* 0x000ff60000000000 */
[----:B------:R-:W-:Y:S01]  /*8a40*/  @!UPT UIADD3 URZ, UPT, UPT, URZ, URZ, URZ ;  /* 0x000000fffffff290 */ /* 0x000fe2000fffe0ff */
[----:B------:R3:W4:Y:S01]  /*8a50*/  @P0 LDS.128 R80, [R4+UR43+0x400] ;  /* 0x0004002b04500984 */ /* 0x0007220008000c00 */
[--C-:B------:R-:W-:Y:S01]  /*8a60*/  @P0 IMAD.IADD R6, R119, 0x1, R0.reuse ;  /* 0x0000000177060824 */ /* 0x100fe200078e0200 */
[C---:B-1----:R-:W-:Y:S01]  /*8a70*/  @P0 IADD3 R5, PT, PT, R121.reuse, R2, RZ ;  /* 0x0000000279050210 */ /* 0x042fe20007ffe0ff */
        /* <DEDUP_REMOVED lines=9> */
.L_x_131:
[----:B------:R-:W-:Y:S05]  /*8b10*/  BSYNC B1 ;  /* 0x0000000000017941 */ /* 0x000fea0003800000 */
.L_x_130:
[----:B---3--:R-:W-:Y:S05]  /*8b20*/  VIADD R0, R39, 0x40 ;  /* 0x0000004027007836 */ /* 0x008fea0000000000 */
        /* <DEDUP_REMOVED lines=10> */
[----:B------:R-:W2:Y:S01]  /*8bd0*/  LDC.64 R2, c[0x4][R3] ;  /* 0x0100000003027b82 */ /* 0x000ea20000000a00 */
        /* <DEDUP_REMOVED lines=9> */
.L_x_135:
[----:B----4-:R-:W-:Y:S01]  /*8c70*/  LOP3.LUT R44, R80, 0xffffe000, RZ, 0xc0, !PT ;  /* 0xffffe000502c7812 */ /* 0x010fe200078ec0ff */
        /* <DEDUP_REMOVED lines=165> */
.L_x_137:
[----:B------:R-:W-:Y:S05]  /*96d0*/  BSYNC.RECONVERGENT B0 ;  /* 0x0000000000007941 */ /* 0x000fea0003800200 */
.L_x_136:
[----:B------:R-:W-:Y:S01]  /*96e0*/  BAR.SYNC.DEFER_BLOCKING 0x1, 0x80 ;  /* 0x0042000000007b1d */ /* 0x000fe20000010000 */
[----:B------:R-:W-:Y:S04]  /*96f0*/  UIADD3 UR4, UPT, UPT, UR46, 0x1, URZ ;  /* 0x000000012e047890 */ /* 0x000fe8000fffe0ff */
[----:B------:R-:W-:Y:S04]  /*9700*/  UISETP.NE.AND UP0, UPT, UR4, 0x4, UPT ;  /* 0x000000040400788c */ /* 0x000fe8000bf05270 */
[----:B------:R-:W-:Y:S01]  /*9710*/  USEL UR44, UR4, URZ, UP0 ;  /* 0x000000ff042c7287 */ /* 0x000fe20008000000 */
[----:B------:R3:W-:Y:S01]  /*9720*/  @P6 SYNCS.ARRIVE.TRANS64.RED.A1T0 RZ, [R123+URZ], RZ ;  /* 0x000000ff7bff69a7 */ /* 0x0007e200081004ff */
[----:B------:R-:W-:Y:S01]  /*9730*/  BSSY B1, `(.L_x_138) ;  /* 0x0000023000017945 */ /* 0x000fe20003800000 */
[----:B------:R-:W4:Y:S01]  /*9740*/  @P6 SYNCS.PHASECHK.TRANS64.TRYWAIT P0, [R124+URZ+0x50], R125 ;  /* 0x0000507d7c0065a7 */ /* 0x000f2200080011ff */
[----:B---3--:R-:W-:Y:S01]  /*9750*/  HFMA2 R123, -RZ, RZ, 0, 0 ;  /* 0x00000000ff7b7431 */ /* 0x008fe200000001ff */
[----:B----4-:R-:W-:Y:S01]  /*9760*/  @P6 SEL R120, RZ, 0x1, !P0 ;  /* 0x00000001ff786807 */ /* 0x010fe20004000000 */
[----:B------:R-:W-:Y:S06]  /*9770*/  @!P6 BRA `(.L_x_139) ;  /* 0x000000000078e947 */ /* 0x000fec0003800000 */
        /* <DEDUP_REMOVED lines=12> */
.L_x_141:
[----:B------:R-:W-:Y:S05]  /*9840*/  BSYNC B0 ;  /* 0x0000000000007941 */ /* 0x000fea0003800000 */
.L_x_140:
[----:B------:R-:W-:Y:S02]  /*9850*/  ISETP.NE.AND P0, PT, R122, RZ, PT ;  /* 0x000000ff7a00720c */ /* 0x000fe40003f05270 */
[----:B------:R-:W-:Y:S11]  /*9860*/  IADD3 R51, PT, PT, R51, 0x1, RZ ;  /* 0x0000000133337810 */ /* 0x000ff60007ffe0ff */
[----:B------:R3:W4:Y:S01]  /*9870*/  @P0 LDS.128 R80, [R4+UR43+0x400] ;  /* 0x0004002b04500984 */ /* 0x0007220008000c00 */
[----:B------:R-:W-:Y:S01]  /*9880*/  @P0 IMAD.IADD R6, R119, 0x1, R0 ;  /* 0x0000000177060824 */ /* 0x000fe200078e0200 */
[C---:B------:R-:W-:Y:S01]  /*9890*/  @P0 IADD3 R7, PT, PT, R121.reuse, R0, RZ ;  /* 0x0000000079070210 */ /* 0x040fe20007ffe0ff */
[C---:B-1----:R-:W-:Y:S01]  /*98a0*/  @P0 IMAD.IADD R5, R121.reuse, 0x1, R2 ;  /* 0x0000000179050824 */ /* 0x042fe200078e0202 */
[----:B------:R3:W1:Y:S01]  /*98b0*/  @P0 LDS.128 R76, [R3+0x400] ;  /* 0x00040000034c0984 */ /* 0x0006620000000c00 */
[----:B------:R-:W-:Y:S03]  /*98c0*/  @P0 IMAD.IADD R8, R121, 0x1, R6 ;  /* 0x0000000179080824 */ /* 0x000fe600078e0206 */
[----:B------:R3:W1:Y:S04]  /*98d0*/  @P0 LDS.128 R72, [R2+0x400] ;  /* 0x0004000002480984 */ /* 0x0006680000000c00 */
[----:B------:R3:W1:Y:S04]  /*98e0*/  @P0 LDS.128 R52, [R5+0x400] ;  /* 0x0004000005340984 */ /* 0x0006680000000c00 */
[----:B------:R3:W1:Y:S04]  /*98f0*/  @P0 LDS.128 R56, [R0+0x400] ;  /* 0x0004000000380984 */ /* 0x0006680000000c00 */
[----:B------:R3:W1:Y:S04]  /*9900*/  @P0 LDS.128 R60, [R7+0x400] ;  /* 0x00040000073c0984 */ /* 0x0006680000000c00 */
[----:B------:R3:W1:Y:S04]  /*9910*/  @P0 LDS.128 R64, [R6+0x400] ;  /* 0x0004000006400984 */ /* 0x0006680000000c00 */
[----:B------:R3:W1:Y:S01]  /*9920*/  @P0 LDS.128 R68, [R8+0x400] ;  /* 0x0004000008440984 */ /* 0x0006620000000c00 */
[C---:B------:R-:W-:Y:S04]  /*9930*/  ISETP.NE.AND P0, PT, R51.reuse, 0x4, PT ;  /* 0x000000043300780c */ /* 0x040fe80003f05270 */
[----:B------:R-:W-:Y:S02]  /*9940*/  SEL R51, R51, RZ, P0 ;  /* 0x000000ff33337207 */ /* 0x000fe40000000000 */
[----:B------:R-:W-:Y:S02]  /*9950*/  SEL R123, RZ, 0x1, P0 ;  /* 0x00000001ff7b7807 */ /* 0x000fe40000000000 */
.L_x_139:
[----:B------:R-:W-:Y:S05]  /*9960*/  BSYNC B1 ;  /* 0x0000000000017941 */ /* 0x000fea0003800000 */
.L_x_138:
        /* <DEDUP_REMOVED lines=21> */
.L_x_143:
        /* <DEDUP_REMOVED lines=14> */
[----:B------:R-:W-:Y:S05]  /*9ba0*/  @P6 LEA R125, R125, UR43, 0x3 ;  /* 0x0000002b7d7d6c11 */ /* 0x000fea000f8e18ff */
        /* <DEDUP_REMOVED lines=10> */
[----:B------:R-:W-:Y:S01]  /*9c50*/  @P6 SHF.L.U32 R0, R123, 0x1f, RZ ;  /* 0x0000001f7b006819 */ /* 0x000fe200000006ff */
        /* <DEDUP_REMOVED lines=8> */
[C---:B------:R-:W-:Y:S01]  /*9ce0*/  FMUL R6, R38.reuse, R10 ;  /* 0x0000000a26067220 */ /* 0x040fe20000400000 */
[----:B------:R-:W-:Y:S01]  /*9cf0*/  F2FP.TF32.F32.PACK_B R42, R42 ;  /* 0x0000002aff2a723e */ /* 0x000fe200024050ff */
[----:B------:R-:W-:Y:S01]  /*9d00*/  FMUL R11, R38, R11 ;  /* 0x0000000b260b7220 */ /* 0x000fe20000400000 */
[----:B------:R-:W-:Y:S01]  /*9d10*/  F2FP.TF32.F32.PACK_B R43, R43 ;  /* 0x0000002bff2b723e */ /* 0x000fe200024050ff */
[C---:B------:R-:W-:Y:S01]  /*9d20*/  FFMA R4, R45.reuse, R47, R4 ;  /* 0x0000002f2d047223 */ /* 0x040fe20000000004 */
[----:B------:R-:W-:Y:S01]  /*9d30*/  LOP3.LUT R47, R72, 0xffffe000, RZ, 0xc0, !PT ;  /* 0xffffe000482f7812 */ /* 0x000fe200078ec0ff */
[----:B------:R-:W-:Y:S01]  /*9d40*/  FFMA R5, R45, R50, R5 ;  /* 0x000000322d057223 */ /* 0x000fe20000000005 */
[----:B------:R-:W-:Y:S01]  /*9d50*/  LOP3.LUT R48, R73, 0xffffe000, RZ, 0xc0, !PT ;  /* 0xffffe00049307812 */ /* 0x000fe200078ec0ff */
[----:B------:R-:W-:Y:S01]  /*9d60*/  FFMA R6, R45, R44, R6 ;  /* 0x0000002c2d067223 */ /* 0x000fe20000000006 */
[----:B------:R-:W-:Y:S01]  /*9d70*/  LOP3.LUT R44, R75, 0xffffe000, RZ, 0xc0, !PT ;  /* 0xffffe0004b2c7812 */ /* 0x000fe200078ec0ff */
[----:B------:R-:W-:Y:S01]  /*9d80*/  FFMA R7, R45, R46, R11 ;  /* 0x0000002e2d077223 */ /* 0x000fe2000000000b */
[----:B------:R-:W-:Y:S01]  /*9d90*/  F2FP.TF32.F32.PACK_B R4, R4 ;  /* 0x00000004ff04723e */ /* 0x000fe200024050ff */
[C---:B------:R-:W-:Y:S01]  /*9da0*/  FMUL R8, R38.reuse, R12 ;  /* 0x0000000c26087220 */ /* 0x040fe20000400000 */
[----:B------:R-:W-:Y:S01]  /*9db0*/  F2FP.TF32.F32.PACK_B R5, R5 ;  /* 0x00000005ff05723e */ /* 0x000fe200024050ff */
[----:B------:R1:W-:Y:S01]  /*9dc0*/  STS.128 [R116+UR43+0xc400], R40 ;  /* 0x00c4002874007988 */ /* 0x0003e20008000c2b */
[----:B------:R-:W-:Y:S01]  /*9dd0*/  F2FP.TF32.F32.PACK_B R6, R6 ;  /* 0x00000006ff06723e */ /* 0x000fe200024050ff */
[C---:B------:R-:W-:Y:S01]  /*9de0*/  FMUL R9, R38.reuse, R13 ;  /* 0x0000000d26097220 */ /* 0x040fe20000400000 */
[----:B------:R-:W-:Y:S01]  /*9df0*/  F2FP.TF32.F32.PACK_B R7, R7 ;  /* 0x00000007ff07723e */ /* 0x000fe200024050ff */
[C---:B------:R-:W-:Y:S01]  /*9e00*/  FMUL R10, R38.reuse, R14 ;  /* 0x0000000e260a7220 */ /* 0x040fe20000400000 */
[----:B------:R-:W-:Y:S01]  /*9e10*/  LOP3.LUT R46, R53, 0xffffe000, RZ, 0xc0, !PT ;  /* 0xffffe000352e7812 */ /* 0x000fe200078ec0ff */
[----:B------:R-:W-:Y:S01]  /*9e20*/  FMUL R15, R38, R15 ;  /* 0x0000000f260f7220 */ /* 0x000fe20000400000 */
        /* <DEDUP_REMOVED lines=111> */
.L_x_145:
[----:B------:R-:W-:Y:S05]  /*a520*/  BSYNC.RECONVERGENT B0 ;  /* 0x0000000000007941 */ /* 0x000fea0003800200 */
.L_x_144:
        /* <DEDUP_REMOVED lines=18> */
[----:B------:R-:W-:Y:S04]  /*a650*/  SHF.L.U32 R6, R123, 0x1f, RZ ;  /* 0x0000001f7b067819 */ /* 0x000fe800000006ff */
[----:B------:R-:W1:Y:S02]  /*a660*/  SYNCS.PHASECHK.TRANS64.TRYWAIT P0, [R125+URZ+0x50], R6 ;  /* 0x000050067d0075a7 */ /* 0x000e6400080011ff */
[----:B-1----:R-:W-:Y:S05]  /*a670*/  @!P0 BRA `(.L_x_150) ;  /* 0x0000004800648947 */ /* 0x002fea0003800000 */
.L_x_149:
[----:B------:R-:W-:Y:S05]  /*a680*/  BSYNC B0 ;  /* 0x0000000000007941 */ /* 0x000fea0003800000 */
.L_x_148:
[----:B------:R-:W-:Y:S01]  /*a690*/  ISETP.NE.AND P0, PT, R122, RZ, PT ;  /* 0x000000ff7a00720c */ /* 0x000fe20003f05270 */
[----:B------:R-:W-:Y:S11]  /*a6a0*/  VIADD R51, R51, 0x1 ;  /* 0x0000000133337836 */ /* 0x000ff60000000000 */
[----:B------:R-:W-:Y:S01]  /*a6b0*/  @!UPT UIADD3 URZ, UPT, UPT, URZ, URZ, URZ ;  /* 0x000000fffffff290 */ /* 0x000fe2000fffe0ff */
[----:B------:R3:W4:Y:S01]  /*a6c0*/  @P0 LDS.128 R80, [R4+UR43+0x400] ;  /* 0x0004002b04500984 */ /* 0x0007220008000c00 */
[----:B-1----:R-:W-:Y:S02]  /*a6d0*/  @P0 IMAD.IADD R6, R119, 0x1, R0 ;  /* 0x0000000177060824 */ /* 0x002fe400078e0200 */
[C---:B------:R-:W-:Y:S01]  /*a6e0*/  @P0 IMAD.IADD R5, R121.reuse, 0x1, R2 ;  /* 0x0000000179050824 */ /* 0x040fe200078e0202 */
[----:B------:R1:W1:Y:S01]  /*a6f0*/  @P0 LDS.128 R76, [R3+0x400] ;  /* 0x00040000034c0984 */ /* 0x0002620000000c00 */
[C---:B------:R-:W-:Y:S02]  /*a700*/  @P0 IMAD.IADD R7, R121.reuse, 0x1, R0 ;  /* 0x0000000179070824 */ /* 0x040fe400078e0200 */
[----:B------:R-:W-:Y:S01]  /*a710*/  @P0 IMAD.IADD R8, R121, 0x1, R6 ;  /* 0x0000000179080824 */ /* 0x000fe200078e0206 */
[----:B------:R1:W1:Y:S04]  /*a720*/  @P0 LDS.128 R72, [R2+0x400] ;  /* 0x0004000002480984 */ /* 0x0002680000000c00 */
[----:B------:R1:W1:Y:S04]  /*a730*/  @P0 LDS.128 R52, [R5+0x400] ;  /* 0x0004000005340984 */ /* 0x0002680000000c00 */
[----:B------:R1:W1:Y:S04]  /*a740*/  @P0 LDS.128 R56, [R0+0x400] ;  /* 0x0004000000380984 */ /* 0x0002680000000c00 */
[----:B------:R1:W1:Y:S04]  /*a750*/  @P0 LDS.128 R60, [R7+0x400] ;  /* 0x00040000073c0984 */ /* 0x0002680000000c00 */
[----:B------:R1:W1:Y:S04]  /*a760*/  @P0 LDS.128 R64, [R6+0x400] ;  /* 0x0004000006400984 */ /* 0x0002680000000c00 */
[----:B------:R1:W1:Y:S01]  /*a770*/  @P0 LDS.128 R68, [R8+0x400] ;  /* 0x0004000008440984 */ /* 0x0002620000000c00 */
[C---:B------:R-:W-:Y:S04]  /*a780*/  ISETP.NE.AND P0, PT, R51.reuse, 0x4, PT ;  /* 0x000000043300780c */ /* 0x040fe80003f05270 */
[----:B---3--:R-:W-:Y:S02]  /*a790*/  SEL R4, RZ, 0x1, P0 ;  /* 0x00000001ff047807 */ /* 0x008fe40000000000 */
[----:B------:R-:W-:Y:S02]  /*a7a0*/  SEL R51, R51, RZ, P0 ;  /* 0x000000ff33337207 */ /* 0x000fe40000000000 */
[----:B------:R-:W-:Y:S02]  /*a7b0*/  LOP3.LUT R123, R123, R4, RZ, 0x3c, !PT ;  /* 0x000000047b7b7212 */ /* 0x000fe400078e3cff */
.L_x_147:
[----:B------:R-:W-:Y:S05]  /*a7c0*/  BSYNC B1 ;  /* 0x0000000000017941 */ /* 0x000fea0003800000 */
.L_x_146:
[----:B-1----:R-:W-:Y:S05]  /*a7d0*/  VIADD R0, R39, 0x80 ;  /* 0x0000008027007836 */ /* 0x002fea0000000000 */
[----:B------:R-:W-:Y:S04]  /*a7e0*/  SHF.R.U32.HI R0, RZ, 0x15, R0 ;  /* 0x00000015ff007819 */ /* 0x000fe80000011600 */
[----:B------:R-:W-:Y:S11]  /*a7f0*/  LOP3.LUT P0, RZ, R0, 0x3, R95, 0x48, !PT ;  /* 0x0000000300ff7812 */ /* 0x000ff6000780485f */
[----:B------:R-:W-:Y:S02]  /*a800*/  @!UPT UIADD3 URZ, UPT, UPT, URZ, URZ, URZ ;  /* 0x000000fffffff290 */ /* 0x000fe4000fffe0ff */
[----:B------:R-:W-:Y:S05]  /*a810*/  @!P0 BRA `(.L_x_151) ;  /* 0x0000000000408947 */ /* 0x000fea0003800000 */
[----:B------:R-:W1:Y:S01]  /*a820*/  LDCU.64 UR8, c[0x4][0x70] ;  /* 0x01000e00ff0877ac */ /* 0x000e620008000a00 */
[----:B------:R-:W-:Y:S01]  /*a830*/  MOV R3, 0x0 ;  /* 0x0000000000037802 */ /* 0x000fe20000000f00 */
[----:B------:R-:W-:Y:S02]  /*a840*/  HFMA2 R12, -RZ, RZ, 0, 5.9604644775390625e-08 ;  /* 0x00000001ff0c7431 */ /* 0x000fe400000001ff */
[----:B------:R-:W-:Y:S02]  /*a850*/  IMAD.MOV.U32 R8, RZ, RZ, 0x192 ;  /* 0x00000192ff087424 */ /* 0x000fe400078e00ff */
[----:B------:R-:W-:Y:S01]  /*a860*/  IMAD.MOV.U32 R13, RZ, RZ, RZ ;  /* 0x000000ffff0d7224 */ /* 0x000fe200078e00ff */
[----:B------:R-:W3:Y:S01]  /*a870*/  LDCU.64 UR6, c[0x4][0x78] ;  /* 0x01000f00ff0677ac */ /* 0x000ee20008000a00 */
[----:B------:R-:W2:Y:S01]  /*a880*/  LDC.64 R2, c[0x4][R3] ;  /* 0x0100000003027b82 */ /* 0x000ea20000000a00 */
[----:B------:R-:W5:Y:S01]  /*a890*/  LDCU.64 UR4, c[0x4][0x10] ;  /* 0x01000200ff0477ac */ /* 0x000f620008000a00 */
[----:B-1----:R-:W-:Y:S01]  /*a8a0*/  MOV R5, UR9 ;  /* 0x0000000900057c02 */ /* 0x002fe20008000f00 */
[----:B------:R-:W-:Y:S01]  /*a8b0*/  IMAD.U32 R4, RZ, RZ, UR8 ;  /* 0x00000008ff047e24 */ /* 0x000fe2000f8e00ff */
[----:B---3--:R-:W-:Y:S01]  /*a8c0*/  MOV R7, UR7 ;  /* 0x0000000700077c02 */ /* 0x008fe20008000f00 */
[----:B------:R-:W-:Y:S01]  /*a8d0*/  IMAD.U32 R6, RZ, RZ, UR6 ;  /* 0x00000006ff067e24 */ /* 0x000fe2000f8e00ff */
[----:B-----5:R-:W-:Y:S01]  /*a8e0*/  MOV R11, UR5 ;  /* 0x00000005000b7c02 */ /* 0x020fe20008000f00 */
[----:B------:R-:W-:Y:S02]  /*a8f0*/  IMAD.U32 R10, RZ, RZ, UR4 ;  /* 0x00000004ff0a7e24 */ /* 0x000fe4000f8e00ff */
[----:B------:R-:W-:Y:S07]  /*a900*/  LEPC R20, `(.L_x_151) ;  /* 0x000000001014794e */ /* 0x000fee0000000000 */
[----:B--2-4-:R-:W-:Y:S05]  /*a910*/  CALL.ABS.NOINC R2 ;  /* 0x0000000002007343 */ /* 0x014fea0003c00000 */
.L_x_151:
[----:B------:R-:W-:Y:S01]  /*a920*/  ISETP.NE.AND P6, PT, R113, RZ, PT ;  /* 0x000000ff7100720c */ /* 0x000fe20003fc5270 */
[----:B------:R-:W-:Y:S05]  /*a930*/  WARPSYNC.ALL ;  /* 0x0000000000007948 */ /* 0x000fea0003800000 */
[----:B------:R-:W-:Y:S01]  /*a940*/  R2UR UR4, R39 ;  /* 0x00000000270472ca */ /* 0x000fe200000e0000 */
[----:B------:R-:W-:Y:S01]  /*a950*/  IMAD.U32 R41, RZ, RZ, UR47 ;  /* 0x0000002fff297e24 */ /* 0x000fe2000f8e00ff */
[----:B----4-:R-:W-:Y:S01]  /*a960*/  LOP3.LUT R44, R80, 0xffffe000, RZ, 0xc0, !PT ;  /* 0xffffe000502c7812 */ /* 0x010fe200078ec0ff */
[----:B------:R-:W-:Y:S01]  /*a970*/  IMAD.U32 R50, RZ, RZ, UR52 ;  /* 0x00000034ff327e24 */ /* 0x000fe2000f8e00ff */
[----:B------:R-:W-:Y:S01]  /*a980*/  LOP3.LUT R42, R82, 0xffffe000, RZ, 0xc0, !PT ;  /* 0xffffe000522a7812 */ /* 0x000fe200078ec0ff */
[----:B------:R-:W-:Y:S01]  /*a990*/  BSSY.RECONVERGENT B0, `(.L_x_152) ;  /* 0x00000a2000007945 */ /* 0x000fe20003800200 */
[----:B------:R-:W-:Y:S02]  /*a9a0*/  LOP3.LUT R47, R76, 0xffffe000, RZ, 0xc0, !PT ;  /* 0xffffe0004c2f7812 */ /* 0x000fe400078ec0ff */
[----:B------:R-:W-:Y:S02]  /*a9b0*/  @P6 LEA R41, R41, UR43, 0x3 ;  /* 0x0000002b29296c11 */ /* 0x000fe4000f8e18ff */
[----:B------:R-:W-:Y:S02]  /*a9c0*/  LOP3.LUT R46, R77, 0xffffe000, RZ, 0xc0, !PT ;  /* 0xffffe0004d2e7812 */ /* 0x000fe400078ec0ff */
[----:B------:R-:W-:Y:S01]  /*a9d0*/  LOP3.LUT R48, R73, 0xffffe000, RZ, 0xc0, !PT ;  /* 0xffffe00049307812 */ /* 0x000fe200078ec0ff */
[----:B------:R-:W1:Y:S01]  /*a9e0*/  LDTM.x32 R4, tmem[UR4+0x80] ;  /* 0x00008004000479ee */ /* 0x000e6200082c0000 */
[----:B------:R-:W-:Y:S01]  /*a9f0*/  LOP3.LUT R49, R74, 0xffffe000, RZ, 0xc0, !PT ;  /* 0xffffe0004a317812 */ /* 0x000fe200078ec0ff */
[----:B------:R-:W-:Y:S01]  /*aa00*/  @P6 VIADD R41, R41, 0x70 ;  /* 0x0000007029296836 */ /* 0x000fe20000000000 */
[----:B------:R-:W-:Y:S04]  /*aa10*/  ISETP.NE.AND P0, PT, R110, RZ, PT ;  /* 0x000000ff6e00720c */ /* 0x000fe80003f05270 */
[----:B------:R-:W-:Y:S02]  /*aa20*/  @P6 PRMT R50, R50, 0x654, R41 ;  /* 0x0000065432326816 */ /* 0x000fe40000000029 */
[----:B------:R-:W-:Y:S01]  /*aa30*/  LOP3.LUT R41, R81, 0xffffe000, RZ, 0xc0, !PT ;  /* 0xffffe00051297812 */ /* 0x000fe200078ec0ff */
[C---:B-1----:R-:W-:Y:S01]  /*aa40*/  FMUL R0, R38.reuse, R4 ;  /* 0x0000000426007220 */ /* 0x042fe20000400000 */
[C---:B------:R-:W-:Y:S01]  /*aa50*/  FMUL R2, R38.reuse, R5 ;  /* 0x0000000526027220 */ /* 0x040fe20000400000 */
[C---:B------:R-:W-:Y:S01]  /*aa60*/  FMUL R3, R38.reuse, R6 ;  /* 0x0000000626037220 */ /* 0x040fe20000400000 */
[C---:B------:R-:W-:Y:S01]  /*aa70*/  FMUL R7, R38.reuse, R7 ;  /* 0x0000000726077220 */ /* 0x040fe20000400000 */
[----:B------:R-:W-:Y:S01]  /*aa80*/  FFMA R40, R45, R44, R0 ;  /* 0x0000002c2d287223 */ /* 0x000fe20000000000 */
[----:B------:R-:W-:Y:S01]  /*aa90*/  LOP3.LUT R44, R83, 0xffffe000, RZ, 0xc0, !PT ;  /* 0xffffe000532c7812 */ /* 0x000fe200078ec0ff */
[C---:B------:R-:W-:Y:S01]  /*aaa0*/  FFMA R41, R45.reuse, R41, R2 ;  /* 0x000000292d297223 */ /* 0x040fe20000000002 */
[C---:B------:R-:W-:Y:S01]  /*aab0*/  FFMA R42, R45.reuse, R42, R3 ;  /* 0x0000002a2d2a7223 */ /* 0x040fe20000000003 */
[C---:B------:R-:W-:Y:S01]  /*aac0*/  FMUL R4, R38.reuse, R8 ;  /* 0x0000000826047220 */ /* 0x040fe20000400000 */
[----:B------:R-:W-:Y:S01]  /*aad0*/  F2FP.TF32.F32.PACK_B R40, R40 ;  /* 0x00000028ff28723e */ /* 0x000fe200024050ff */
[C---:B------:R-:W-:Y:S01]  /*aae0*/  FFMA R43, R45.reuse, R44, R7 ;  /* 0x0000002c2d2b7223 */ /* 0x040fe20000000007 */
[----:B------:R-:W-:Y:S01]  /*aaf0*/  F2FP.TF32.F32.PACK_B R41, R41 ;  /* 0x00000029ff29723e */ /* 0x000fe200024050ff */
[C---:B------:R-:W-:Y:S01]  /*ab00*/  FFMA R4, R45.reuse, R47, R4 ;  /* 0x0000002f2d047223 */ /* 0x040fe20000000004 */
[----:B------:R-:W-:Y:S01]  /*ab10*/  F2FP.TF32.F32.PACK_B R42, R42 ;  /* 0x0000002aff2a723e */ /* 0x000fe200024050ff */
[C---:B------:R-:W-:Y:S01]  /*ab20*/  FMUL R5, R38.reuse, R9 ;  /* 0x0000000926057220 */ /* 0x040fe20000400000 */
[----:B------:R-:W-:Y:S01]  /*ab30*/  F2FP.TF32.F32.PACK_B R43, R43 ;  /* 0x0000002bff2b723e */ /* 0x000fe200024050ff */
[----:B------:R-:W-:Y:S01]  /*ab40*/  FMUL R6, R38, R10 ;  /* 0x0000000a26067220 */ /* 0x000fe20000400000 */
[----:B------:R-:W-:Y:S01]  /*ab50*/  LOP3.LUT R44, R78, 0xffffe000, RZ, 0xc0, !PT ;  /* 0xffffe0004e2c7812 */ /* 0x000fe200078ec0ff */
[----:B------:R-:W-:Y:S01]  /*ab60*/  FFMA R5, R45, R46, R5 ;  /* 0x0000002e2d057223 */ /* 0x000fe20000000005 */
[----:B------:R-:W-:Y:S01]  /*ab70*/  LOP3.LUT R46, R79, 0xffffe000, RZ, 0xc0, !PT ;  /* 0xffffe0004f2e7812 */ /* 0x000fe200078ec0ff */
[----:B------:R1:W-:Y:S01]  /*ab80*/  STS.128 [R116+UR43+0x400], R40 ;  /* 0x0004002874007988 */ /* 0x0003e20008000c2b */
[----:B------:R-:W-:Y:S01]  /*ab90*/  LOP3.LUT R47, R72, 0xffffe000, RZ, 0xc0, !PT ;  /* 0xffffe000482f7812 */ /* 0x000fe200078ec0ff */
[C---:B------:R-:W-:Y:S01]  /*aba0*/  FMUL R11, R38.reuse, R11 ;  /* 0x0000000b260b7220 */ /* 0x040fe20000400000 */
[----:B------:R-:W-:Y:S01]  /*abb0*/  F2FP.TF32.F32.PACK_B R4, R4 ;  /* 0x00000004ff04723e */ /* 0x000fe200024050ff */
[----:B------:R-:W-:Y:S01]  /*abc0*/  FFMA R6, R45, R44, R6 ;  /* 0x0000002c2d067223 */ /* 0x000fe20000000006 */
[----:B------:R-:W-:Y:S01]  /*abd0*/  LOP3.LUT R44, R75, 0xffffe000, RZ, 0xc0, !PT ;  /* 0xffffe0004b2c7812 */ /* 0x000fe200078ec0ff */
[----:B------:R-:W-:Y:S01]  /*abe0*/  FFMA R7, R45, R46, R11 ;  /* 0x0000002e2d077223 */ /* 0x000fe2000000000b */
[----:B------:R-:W-:Y:S01]  /*abf0*/  F2FP.TF32.F32.PACK_B R5, R5 ;  /* 0x00000005ff05723e */ /* 0x000fe200024050ff */
[C---:B------:R-:W-:Y:S01]  /*ac00*/  FMUL R8, R38.reuse, R12 ;  /* 0x0000000c26087220 */ /* 0x040fe20000400000 */
        /* <DEDUP_REMOVED lines=23> */
[----:B-1----:R-:W-:Y:S01]  /*ad80*/  LOP3.LUT R40, R62, 0xffffe000, RZ, 0xc0, !PT ;  /* 0xffffe0003e287812 */ /* 0x002fe200078ec0ff */
[----:B------:R-:W-:Y:S01]  /*ad90*/  FFMA R12, R45, R47, R12 ;  /* 0x0000002f2d0c7223 */ /* 0x000fe2000000000c */
[----:B------:R-:W-:Y:S01]  /*ada0*/  LOP3.LUT R47, R58, 0xffffe000, RZ, 0xc0, !PT ;  /* 0xffffe0003a2f7812 */ /* 0x000fe200078ec0ff */
[C---:B------:R-:W-:Y:S01]  /*adb0*/  FMUL R16, R38.reuse, R20 ;  /* 0x0000001426107220 */ /* 0x040fe20000400000 */
[----:B------:R-:W-:Y:S01]  /*adc0*/  LOP3.LUT R42, R63, 0xffffe000, RZ, 0xc0, !PT ;  /* 0xffffe0003f2a7812 */ /* 0x000fe200078ec0ff */
        /* <DEDUP_REMOVED lines=32> */
[C---:B------:R-:W-:Y:S01]  /*afd0*/  FFMA R22, R45.reuse, R40, R22 ;  /* 0x000000282d167223 */ /* 0x040fe20000000016 */
[----:B------:R-:W-:Y:S01]  /*afe0*/  FFMA R23, R45, R42, R27 ;  /* 0x0000002a2d177223 */ /* 0x000fe2000000001b */
[----:B------:R-:W-:Y:S01]  /*aff0*/  FMUL R24, R38, R28 ;  /* 0x0000001c26187220 */ /* 0x000fe20000400000 */
[----:B------:R3:W-:Y:S01]  /*b000*/  STS.128 [R104+0x400], R16 ;  /* 0x0004001068007388 */ /* 0x0007e20000000c00 */
[----:B------:R-:W-:Y:S01]  /*b010*/  LOP3.LUT R43, R66, 0xffffe000, RZ, 0xc0, !PT ;  /* 0xffffe000422b7812 */ /* 0x000fe200078ec0ff */
[C---:B------:R-:W-:Y:S01]  /*b020*/  FMUL R25, R38.reuse, R29 ;  /* 0x0000001d26197220 */ /* 0x040fe20000400000 */
[----:B------:R-:W-:Y:S01]  /*b030*/  LOP3.LUT R40, R67, 0xffffe000, RZ, 0xc0, !PT ;  /* 0xffffe00043287812 */ /* 0x000fe200078ec0ff */
[C---:B------:R-:W-:Y:S01]  /*b040*/  FMUL R26, R38.reuse, R30 ;  /* 0x0000001e261a7220 */ /* 0x040fe20000400000 */
        /* <DEDUP_REMOVED lines=30> */
[----:B------:R-:W-:Y:S02]  /*b230*/  F2FP.TF32.F32.PACK_B R31, R31 ;  /* 0x0000001fff1f723e */ /* 0x000fe400024050ff */
[----:B------:R-:W-:Y:S02]  /*b240*/  LEA R40, R51, UR43, 0x3 ;  /* 0x0000002b33287c11 */ /* 0x000fe4000f8e18ff */
[----:B------:R-:W-:Y:S01]  /*b250*/  @P6 SHF.L.U32 R41, R123, 0x1f, RZ ;  /* 0x0000001f7b296819 */ /* 0x000fe200000006ff */
[----:B------:R3:W-:Y:S01]  /*b260*/  STS.128 [R101+0x400], R28 ;  /* 0x0004001c65007388 */ /* 0x0007e20000000c00 */
[----:B------:R-:W-:Y:S01]  /*b270*/  @!PT LDS RZ, [RZ] ;  /* 0x00000000fffff984 */ /* 0x000fe20000000800 */
[----:B------:R-:W-:Y:S01]  /*b280*/  @!PT LDS RZ, [RZ] ;  /* 0x00000000fffff984 */ /* 0x000fe20000000800 */
[----:B------:R-:W-:Y:S01]  /*b290*/  @!PT LDS RZ, [RZ] ;  /* 0x00000000fffff984 */ /* 0x000fe20000000800 */
[----:B------:R-:W-:Y:S01]  /*b2a0*/  @!PT LDS RZ, [RZ] ;  /* 0x00000000fffff984 */ /* 0x000fe20000000800 */
[----:B------:R1:W-:Y:S07]  /*b2b0*/  MEMBAR.ALL.CTA ;  /* 0x0000000000007992 */ /* 0x0003ee0000008000 */
[----:B-1----:R-:W1:Y:S02]  /*b2c0*/  FENCE.VIEW.ASYNC.S ;  /* 0x00000000000073c6 */ /* 0x002e640000000000 */
[----:B-1----:R-:W-:Y:S06]  /*b2d0*/  BAR.SYNC.DEFER_BLOCKING 0x1, 0x80 ;  /* 0x0042000000007b1d */ /* 0x002fec0000010000 */
[----:B------:R-:W-:Y:S05]  /*b2e0*/  @P0 BRA `(.L_x_153) ;  /* 0x0000000000300947 */ /* 0x000fea0003800000 */
[----:B------:R-:W-:Y:S02]  /*b2f0*/  UIADD3 UR4, UPT, UPT, UR43, 0x400, URZ ;  /* 0x000004002b047890 */ /* 0x000fe4000fffe0ff */
[----:B------:R-:W-:Y:S01]  /*b300*/  UIADD3 UR9, UPT, UPT, UR49, 0x80, URZ ;  /* 0x0000008031097890 */ /* 0x000fe2000fffe0ff */
[----:B------:R-:W-:Y:S01]  /*b310*/  UMOV UR10, UR50 ;  /* 0x00000032000a7c82 */ /* 0x000fe20008000000 */
[----:B------:R-:W-:Y:S02]  /*b320*/  UMOV UR11, UR36 ;  /* 0x00000024000b7c82 */ /* 0x000fe40008000000 */
[----:B------:R-:W-:Y:S01]  /*b330*/  MOV R98, UR4 ;  /* 0x0000000400627c02 */ /* 0x000fe20008000f00 */
[----:B------:R-:W-:Y:S03]  /*b340*/  UIADD3 UR4, UP0, UPT, UR54, 0x680, URZ ;  /* 0x0000068036047890 */ /* 0x000fe6000ff1e0ff */
[----:B------:R-:W-:Y:S01]  /*b350*/  R2UR UR8, R98 ;  /* 0x00000000620872ca */ /* 0x000fe200000e0000 */
[----:B------:R-:W-:Y:S11]  /*b360*/  UIADD3.X UR5, UPT, UPT, URZ, UR55, URZ, UP0, !UPT ;  /* 0x00000037ff057290 */ /* 0x000ff600087fe4ff */
[----:B------:R-:W-:Y:S01]  /*b370*/  @!UPT UIADD3 URZ, UPT, UPT, URZ, URZ, URZ ;  /* 0x000000fffffff290 */ /* 0x000fe2000fffe0ff */
[----:B------:R1:W-:Y:S01]  /*b380*/  UTMASTG.3D [UR8], [UR4] ;  /* 0x00000008040073b5 */ /* 0x0003e20008010000 */
[----:B------:R0:W-:Y:S01]  /*b390*/  UTMACMDFLUSH ;  /* 0x00000000000079b7 */ /* 0x0001e20000000000 */
[----:B-1----:R-:W-:Y:S04]  /*b3a0*/  DEPBAR.LE SB0, 0x1 ;  /* 0x000080400000791a */ /* 0x002fe80000000000 */
.L_x_153:
[----:B------:R-:W-:Y:S05]  /*b3b0*/  BSYNC.RECONVERGENT B0 ;  /* 0x0000000000007941 */ /* 0x000fea0003800200 */
.L_x_152:
        /* <DEDUP_REMOVED lines=8> */
[----:B-1----:R-:W-:Y:S06]  /*b440*/  @!P6 BRA `(.L_x_155) ;  /* 0x000000000080e947 */ /* 0x002fec0003800000 */
[----:B------:R-:W-:Y:S01]  /*b450*/  ISETP.NE.AND P1, PT, R122, RZ, PT ;  /* 0x000000ff7a00720c */ /* 0x000fe20003f25270 */
[----:B------:R-:W-:Y:S01]  /*b460*/  BSSY B0, `(.L_x_156) ;  /* 0x000000b000007945 */ /* 0x000fe20003800000 */
[----:B------:R-:W-:Y:S11]  /*b470*/  ISETP.NE.AND P0, PT, R120, RZ, PT ;  /* 0x000000ff7800720c */ /* 0x000ff60003f05270 */
[----:B---3--:R-:W-:Y:S05]  /*b480*/  @P1 IMAD R4, R51, 0x4000, R116 ;  /* 0x0000400033041824 */ /* 0x008fea00078e0274 */
        /* <DEDUP_REMOVED lines=8> */
.L_x_157:
[----:B------:R-:W-:Y:S05]  /*b510*/  BSYNC B0 ;  /* 0x0000000000007941 */ /* 0x000fea0003800000 */
.L_x_156:
[----:B------:R-:W-:Y:S01]  /*b520*/  ISETP.NE.AND P0, PT, R122, RZ, PT ;  /* 0x000000ff7a00720c */ /* 0x000fe20003f05270 */
[----:B------:R-:W-:Y:S11]  /*b530*/  VIADD R51, R51, 0x1 ;  /* 0x0000000133337836 */ /* 0x000ff60000000000 */
[----:B------:R-:W-:Y:S01]  /*b540*/  @!UPT UIADD3 URZ, UPT, UPT, URZ, URZ, URZ ;  /* 0x000000fffffff290 */ /* 0x000fe2000fffe0ff */
[----:B------:R3:W4:Y:S01]  /*b550*/  @P0 LDS.128 R80, [R4+UR43+0x400] ;  /* 0x0004002b04500984 */ /* 0x0007220008000c00 */
[----:B------:R-:W-:Y:S02]  /*b560*/  @P0 IMAD.IADD R6, R119, 0x1, R0 ;  /* 0x0000000177060824 */ /* 0x000fe400078e0200 */
[C---:B-1----:R-:W-:Y:S01]  /*b570*/  @P0 IMAD.IADD R5, R121.reuse, 0x1, R2 ;  /* 0x0000000179050824 */ /* 0x042fe200078e0202 */
        /* <DEDUP_REMOVED lines=13> */
.L_x_155:
[----:B------:R-:W-:Y:S05]  /*b650*/  BSYNC B1 ;  /* 0x0000000000017941 */ /* 0x000fea0003800000 */
.L_x_154:
[----:B-1----:R-:W-:Y:S05]  /*b660*/  VIADD R0, R39, 0xa0 ;  /* 0x000000a027007836 */ /* 0x002fea0000000000 */
[----:B------:R-:W-:Y:S04]  /*b670*/  SHF.R.U32.HI R0, RZ, 0x15, R0 ;  /* 0x00000015ff007819 */ /* 0x000fe80000011600 */
[----:B------:R-:W-:Y:S11]  /*b680*/  LOP3.LUT P0, RZ, R0, 0x3, R95, 0x48, !PT ;  /* 0x0000000300ff7812 */ /* 0x000ff6000780485f */
[----:B------:R-:W-:Y:S02]  /*b690*/  @!UPT UIADD3 URZ, UPT, UPT, URZ, URZ, URZ ;  /* 0x000000fffffff290 */ /* 0x000fe4000fffe0ff */
[----:B------:R-:W-:Y:S05]  /*b6a0*/  @!P0 BRA `(.L_x_159) ;  /* 0x0000000000408947 */ /* 0x000fea0003800000 */
[----:B------:R-:W1:Y:S01]  /*b6b0*/  LDCU.64 UR8, c[0x4][0x70] ;  /* 0x01000e00ff0877ac */ /* 0x000e620008000a00 */
[----:B------:R-:W-:Y:S01]  /*b6c0*/  MOV R3, 0x0 ;  /* 0x0000000000037802 */ /* 0x000fe20000000f00 */
[----:B---3--:R-:W-:Y:S02]  /*b6d0*/  HFMA2 R12, -RZ, RZ, 0, 5.9604644775390625e-08 ;  /* 0x00000001ff0c7431 */ /* 0x008fe400000001ff */
        /* <DEDUP_REMOVED lines=13> */
.L_x_159:
        /* <DEDUP_REMOVED lines=8> */
[----:B------:R-:W-:Y:S02]  /*b830*/  ISETP.NE.AND P0, PT, R110, RZ, PT ;  /* 0x000000ff6e00720c */ /* 0x000fe40003f05270 */
[----:B------:R-:W-:Y:S05]  /*b840*/  @P6 LEA R3, R3, UR43, 0x3 ;  /* 0x0000002b03036c11 */ /* 0x000fea000f8e18ff */
[----:B---3--:R-:W1:Y:S01]  /*b850*/  LDTM.x32 R4, tmem[UR4+0xa0] ;  /* 0x0000a004000479ee */ /* 0x008e6200082c0000 */
[----:B------:R-:W-:Y:S05]  /*b860*/  @P6 VIADD R3, R3, 0x70 ;  /* 0x0000007003036836 */ /* 0x000fea0000000000 */
[----:B------:R-:W-:Y:S01]  /*b870*/  @P6 PRMT R46, R46, 0x654, R3 ;  /* 0x000006542e2e6816 */ /* 0x000fe20000000003 */
[C---:B-1----:R-:W-:Y:S01]  /*b880*/  FMUL R0, R38.reuse, R4 ;  /* 0x0000000426007220 */ /* 0x042fe20000400000 */
[C---:B------:R-:W-:Y:S01]  /*b890*/  FMUL R3, R38.reuse, R6 ;  /* 0x0000000626037220 */ /* 0x040fe20000400000 */
        /* <DEDUP_REMOVED lines=9> */
[----:B------:R-:W-:Y:S01]  /*b930*/  FFMA R40, R45, R40, R0 ;  /* 0x000000282d287223 */ /* 0x000fe20000000000 */
[----:B------:R-:W-:Y:S01]  /*b940*/  LOP3.LUT R0, R81, 0xffffe000, RZ, 0xc0, !PT ;  /* 0xffffe00051007812 */ /* 0x000fe200078ec0ff */
[C---:B------:R-:W-:Y:S01]  /*b950*/  FMUL R2, R38.reuse, R5 ;  /* 0x0000000526027220 */ /* 0x040fe20000400000 */
[C---:B------:R-:W-:Y:S01]  /*b960*/  FMUL R22, R38.reuse, R26 ;  /* 0x0000001a26167220 */ /* 0x040fe20000400000 */
[C---:B------:R-:W-:Y:S01]  /*b970*/  FMUL R24, R38.reuse, R28 ;  /* 0x0000001c26187220 */ /* 0x040fe20000400000 */
[----:B------:R-:W-:Y:S01]  /*b980*/  F2FP.TF32.F32.PACK_B R40, R40 ;  /* 0x00000028ff28723e */ /* 0x000fe200024050ff */
[C---:B------:R-:W-:Y:S01]  /*b990*/  FMUL R5, R38.reuse, R9 ;  /* 0x0000000926057220 */ /* 0x040fe20000400000 */
[C---:B------:R-:W-:Y:S01]  /*b9a0*/  FMUL R26, R38.reuse, R30 ;  /* 0x0000001e261a7220 */ /* 0x040fe20000400000 */
[----:B------:R-:W-:Y:S01]  /*b9b0*/  FMUL R28, R38, R32 ;  /* 0x00000020261c7220 */ /* 0x000fe20000400000 */
[----:B------:R-:W-:Y:S01]  /*b9c0*/  LOP3.LUT R32, R82, 0xffffe000, RZ, 0xc0, !PT ;  /* 0xffffe00052207812 */ /* 0x000fe200078ec0ff */
[C---:B------:R-:W-:Y:S01]  /*b9d0*/  FMUL R9, R38.reuse, R13 ;  /* 0x0000000d26097220 */ /* 0x040fe20000400000 */
[C---:B------:R-:W-:Y:S01]  /*b9e0*/  FMUL R30, R38.reuse, R34 ;  /* 0x00000022261e7220 */ /* 0x040fe20000400000 */
[----:B------:R-:W-:Y:S01]  /*b9f0*/  LOP3.LUT R34, R83, 0xffffe000, RZ, 0xc0, !PT ;  /* 0xffffe00053227812 */ /* 0x000fe200078ec0ff */
[C---:B------:R-:W-:Y:S01]  /*ba00*/  FMUL R13, R38.reuse, R17 ;  /* 0x00000011260d7220 */ /* 0x040fe20000400000 */
[C---:B------:R-:W-:Y:S01]  /*ba10*/  FMUL R7, R38.reuse, R7 ;  /* 0x0000000726077220 */ /* 0x040fe20000400000 */
[C---:B------:R-:W-:Y:S01]  /*ba20*/  FMUL R17, R38.reuse, R21 ;  /* 0x0000001526117220 */ /* 0x040fe20000400000 */
[----:B------:R-:W-:Y:S01]  /*ba30*/  FMUL R21, R38, R25 ;  /* 0x0000001926157220 */ /* 0x000fe20000400000 */
[----:B------:R-:W-:Y:S01]  /*ba40*/  FFMA R41, R45, R0, R2 ;  /* 0x000000002d297223 */ /* 0x000fe20000000002 */
[----:B------:R-:W-:Y:S01]  /*ba50*/  LOP3.LUT R0, R78, 0xffffe000, RZ, 0xc0, !PT ;  /* 0xffffe0004e007812 */ /* 0x000fe200078ec0ff */
[C---:B------:R-:W-:Y:S01]  /*ba60*/  FMUL R25, R38.reuse, R29 ;  /* 0x0000001d26197220 */ /* 0x040fe20000400000 */
[----:B------:R-:W-:Y:S01]  /*ba70*/  LOP3.LUT R2, R79, 0xffffe000, RZ, 0xc0, !PT ;  /* 0xffffe0004f027812 */ /* 0x000fe200078ec0ff */
[C---:B------:R-:W-:Y:S01]  /*ba80*/  FFMA R42, R45.reuse, R32, R3 ;  /* 0x000000202d2a7223 */ /* 0x040fe20000000003 */
[----:B------:R-:W-:Y:S01]  /*ba90*/  F2FP.TF32.F32.PACK_B R41, R41 ;  /* 0x00000029ff29723e */ /* 0x000fe200024050ff */
[----:B------:R-:W-:Y:S01]  /*baa0*/  FMUL R29, R38, R33 ;  /* 0x00000021261d7220 */ /* 0x000fe20000400000 */
[----:B------:R-:W-:Y:S01]  /*bab0*/  LOP3.LUT R33, R76, 0xffffe000, RZ, 0xc0, !PT ;  /* 0xffffe0004c217812 */ /* 0x000fe200078ec0ff */
[C---:B------:R-:W-:Y:S01]  /*bac0*/  FFMA R43, R45.reuse, R34, R7 ;  /* 0x000000222d2b7223 */ /* 0x040fe20000000007 */
[----:B------:R-:W-:Y:S01]  /*bad0*/  F2FP.TF32.F32.PACK_B R42, R42 ;  /* 0x0000002aff2a723e */ /* 0x000fe200024050ff */
[----:B------:R-:W-:Y:S01]  /*bae0*/  FMUL R11, R38, R11 ;  /* 0x0000000b260b7220 */ /* 0x000fe20000400000 */
[----:B------:R-:W-:Y:S01]  /*baf0*/  LOP3.LUT R3, R72, 0xffffe000, RZ, 0xc0, !PT ;  /* 0xffffe00048037812 */ /* 0x000fe200078ec0ff */
[C---:B------:R-:W-:Y:S01]  /*bb00*/  FFMA R4, R45.reuse, R33, R4 ;  /* 0x000000212d047223 */ /* 0x040fe20000000004 */
[----:B------:R-:W-:Y:S01]  /*bb10*/  F2FP.TF32.F32.PACK_B R43, R43 ;  /* 0x0000002bff2b723e */ /* 0x000fe200024050ff */
[----:B------:R-:W-:Y:S01]  /*bb20*/  FFMA R5, R45, R44, R5 ;  /* 0x0000002c2d057223 */ /* 0x000fe20000000005 */
[----:B------:R-:W-:Y:S01]  /*bb30*/  LOP3.LUT R32, R73, 0xffffe000, RZ, 0xc0, !PT ;  /* 0xffffe00049207812 */ /* 0x000fe200078ec0ff */
[C---:B------:R-:W-:Y:S01]  /*bb40*/  FFMA R6, R45.reuse, R0, R6 ;  /* 0x000000002d067223 */ /* 0x040fe20000000006 */
[----:B------:R-:W-:Y:S01]  /*bb50*/  F2FP.TF32.F32.PACK_B R4, R4 ;  /* 0x00000004ff04723e */ /* 0x000fe200024050ff */
[C---:B------:R-:W-:Y:S01]  /*bb60*/  FFMA R7, R45.reuse, R2, R11 ;  /* 0x000000022d077223 */ /* 0x040fe2000000000b */
[----:B------:R-:W-:Y:S01]  /*bb70*/  F2FP.TF32.F32.PACK_B R5, R5 ;  /* 0x00000005ff05723e */ /* 0x000fe200024050ff */
[----:B------:R-:W-:Y:S01]  /*bb80*/  STS.128 [R116+UR43+0x4400], R40 ;  /* 0x0044002874007988 */ /* 0x000fe20008000c2b */
[----:B------:R-:W-:Y:S01]  /*bb90*/  F2FP.TF32.F32.PACK_B R6, R6 ;  /* 0x00000006ff06723e */ /* 0x000fe200024050ff */
[C---:B------:R-:W-:Y:S01]  /*bba0*/  FFMA R8, R45.reuse, R3, R8 ;  /* 0x000000032d087223 */ /* 0x040fe20000000008 */
[----:B------:R-:W-:Y:S01]  /*bbb0*/  F2FP.TF32.F32.PACK_B R7, R7 ;  /* 0x00000007ff07723e */ /* 0x000fe200024050ff */
[----:B------:R-:W-:Y:S01]  /*bbc0*/  FFMA R9, R45, R32, R9 ;  /* 0x000000202d097223 */ /* 0x000fe20000000009 */
[----:B------:R-:W-:Y:S01]  /*bbd0*/  LOP3.LUT R33, R74, 0xffffe000, RZ, 0xc0, !PT ;  /* 0xffffe0004a217812 */ /* 0x000fe200078ec0ff */
[----:B------:R-:W-:Y:S01]  /*bbe0*/  FMUL R15, R38, R15 ;  /* 0x0000000f260f7220 */ /* 0x000fe20000400000 */
[----:B------:R-:W-:Y:S01]  /*bbf0*/  LOP3.LUT R0, R75, 0xffffe000, RZ, 0xc0, !PT ;  /* 0xffffe0004b007812 */ /* 0x000fe200078ec0ff */
[----:B------:R1:W-:Y:S01]  /*bc00*/  STS.128 [R115+0x4400], R4 ;  /* 0x0044000473007388 */ /* 0x0003e20000000c00 */
[----:B------:R-:W-:Y:S01]  /*bc10*/  LOP3.LUT R3, R52, 0xffffe000, RZ, 0xc0, !PT ;  /* 0xffffe00034037812 */ /* 0x000fe200078ec0ff */
[----:B------:R-:W-:Y:S01]  /*bc20*/  FFMA R10, R45, R33, R10 ;  /* 0x000000212d0a7223 */ /* 0x000fe2000000000a */
[----:B------:R-:W-:Y:S01]  /*bc30*/  LOP3.LUT R2, R53, 0xffffe000, RZ, 0xc0, !PT ;  /* 0xffffe00035027812 */ /* 0x000fe200078ec0ff */
[C---:B------:R-:W-:Y:S01]  /*bc40*/  FFMA R11, R45.reuse, R0, R15 ;  /* 0x000000002d0b7223 */ /* 0x040fe2000000000f */
[----:B------:R-:W-:Y:S01]  /*bc50*/  LOP3.LUT R33, R54, 0xffffe000, RZ, 0xc0, !PT ;  /* 0xffffe00036217812 */ /* 0x000fe200078ec0ff */
[----:B------:R-:W-:Y:S01]  /*bc60*/  FFMA R12, R45, R3, R12 ;  /* 0x000000032d0c7223 */ /* 0x000fe2000000000c */
[----:B------:R-:W-:Y:S01]  /*bc70*/  LOP3.LUT R32, R55, 0xffffe000, RZ, 0xc0, !PT ;  /* 0xffffe00037207812 */ /* 0x000fe200078ec0ff */
[C---:B------:R-:W-:Y:S01]  /*bc80*/  FFMA R13, R45.reuse, R2, R13 ;  /* 0x000000022d0d7223 */ /* 0x040fe2000000000d */
[----:B------:R-:W-:Y:S01]  /*bc90*/  LOP3.LUT R0, R56, 0xffffe000, RZ, 0xc0, !PT ;  /* 0xffffe00038007812 */ /* 0x000fe200078ec0ff */
[C---:B------:R-:W-:Y:S01]  /*bca0*/  FMUL R19, R38.reuse, R19 ;  /* 0x0000001326137220 */ /* 0x040fe20000400000 */
[----:B------:R-:W-:Y:S01]  /*bcb0*/  F2FP.TF32.F32.PACK_B R8, R8 ;  /* 0x00000008ff08723e */ /* 0x000fe200024050ff */
[C---:B------:R-:W-:Y:S01]  /*bcc0*/  FFMA R14, R45.reuse, R33, R14 ;  /* 0x000000212d0e7223 */ /* 0x040fe2000000000e */
[----:B------:R-:W-:Y:S01]  /*bcd0*/  F2FP.TF32.F32.PACK_B R9, R9 ;  /* 0x00000009ff09723e */ /* 0x000fe200024050ff */
[C---:B------:R-:W-:Y:S01]  /*bce0*/  FFMA R15, R45.reuse, R32, R19 ;  /* 0x000000202d0f7223 */ /* 0x040fe20000000013 */
[----:B------:R-:W-:Y:S01]  /*bcf0*/  F2FP.TF32.F32.PACK_B R10, R10 ;  /* 0x0000000aff0a723e */ /* 0x000fe200024050ff */
[----:B------:R-:W-:Y:S01]  /*bd00*/  FFMA R16, R45, R0, R16 ;  /* 0x000000002d107223 */ /* 0x000fe20000000010 */
[----:B------:R-:W-:Y:S01]  /*bd10*/  F2FP.TF32.F32.PACK_B R11, R11 ;  /* 0x0000000bff0b723e */ /* 0x000fe200024050ff */
[C---:B------:R-:W-:Y:S01]  /*bd20*/  FMUL R23, R38.reuse, R23 ;  /* 0x0000001726177220 */ /* 0x040fe20000400000 */
[----:B------:R-:W-:Y:S01]  /*bd30*/  LOP3.LUT R0, R57, 0xffffe000, RZ, 0xc0, !PT ;  /* 0xffffe00039007812 */ /* 0x000fe200078ec0ff */
[----:B------:R-:W-:Y:S01]  /*bd40*/  FMUL R27, R38, R27 ;  /* 0x0000001b261b7220 */ /* 0x000fe20000400000 */
[----:B------:R-:W-:Y:S01]  /*bd50*/  LOP3.LUT R3, R58, 0xffffe000, RZ, 0xc0, !PT ;  /* 0xffffe0003a037812 */ /* 0x000fe200078ec0ff */
[----:B------:R3:W-:Y:S01]  /*bd60*/  STS.128 [R114+0x4400], R8 ;  /* 0x0044000872007388 */ /* 0x0007e20000000c00 */
[----:B------:R-:W-:Y:S01]  /*bd70*/  LOP3.LUT R2, R59, 0xffffe000, RZ, 0xc0, !PT ;  /* 0xffffe0003b027812 */ /* 0x000fe200078ec0ff */
[C---:B------:R-:W-:Y:S01]  /*bd80*/  FFMA R17, R45.reuse, R0, R17 ;  /* 0x000000002d117223 */ /* 0x040fe20000000011 */
[----:B------:R-:W-:Y:S01]  /*bd90*/  F2FP.TF32.F32.PACK_B R12, R12 ;  /* 0x0000000cff0c723e */ /* 0x000fe200024050ff */
[C---:B------:R-:W-:Y:S01]  /*bda0*/  FFMA R18, R45.reuse, R3, R18 ;  /* 0x000000032d127223 */ /* 0x040fe20000000012 */
[----:B------:R-:W-:Y:S01]  /*bdb0*/  F2FP.TF32.F32.PACK_B R13, R13 ;  /* 0x0000000dff0d723e */ /* 0x000fe200024050ff */
[----:B------:R-:W-:Y:S01]  /*bdc0*/  FFMA R19, R45, R2, R23 ;  /* 0x000000022d137223 */ /* 0x000fe20000000017 */
[----:B------:R-:W-:Y:S01]  /*bdd0*/  F2FP.TF32.F32.PACK_B R14, R14 ;  /* 0x0000000eff0e723e */ /* 0x000fe200024050ff */
[C---:B------:R-:W-:Y:S01]  /*bde0*/  FMUL R31, R38.reuse, R31 ;  /* 0x0000001f261f7220 */ /* 0x040fe20000400000 */
[----:B------:R-:W-:Y:S01]  /*bdf0*/  F2FP.TF32.F32.PACK_B R15, R15 ;  /* 0x0000000fff0f723e */ /* 0x000fe200024050ff */
[----:B------:R-:W-:Y:S01]  /*be00*/  FMUL R35, R38, R35 ;  /* 0x0000002326237220 */ /* 0x000fe20000400000 */
[----:B------:R-:W-:Y:S02]  /*be10*/  LOP3.LUT R33, R60, 0xffffe000, RZ, 0xc0, !PT ;  /* 0xffffe0003c217812 */ /* 0x000fe400078ec0ff */
[----:B------:R-:W-:Y:S01]  /*be20*/  LOP3.LUT R32, R61, 0xffffe000, RZ, 0xc0, !PT ;  /* 0xffffe0003d207812 */ /* 0x000fe200078ec0ff */
[----:B------:R3:W-:Y:S01]  /*be30*/  STS.128 [R105+0x4400], R12 ;  /* 0x0044000c69007388 */ /* 0x0007e20000000c00 */
        /* <DEDUP_REMOVED lines=8> */
[----:B------:R-:W-:Y:S02]  /*bec0*/  F2FP.TF32.F32.PACK_B R18, R18 ;  /* 0x00000012ff12723e */ /* 0x000fe400024050ff */
[----:B------:R-:W-:Y:S02]  /*bed0*/  F2FP.TF32.F32.PACK_B R19, R19 ;  /* 0x00000013ff13723e */ /* 0x000fe400024050ff */
[----:B------:R-:W-:Y:S02]  /*bee0*/  LOP3.LUT R3, R64, 0xffffe000, RZ, 0xc0, !PT ;  /* 0xffffe00040037812 */ /* 0x000fe400078ec0ff */
[----:B-1----:R-:W-:Y:S01]  /*bef0*/  LOP3.LUT R4, R65, 0xffffe000, RZ, 0xc0, !PT ;  /* 0xffffe00041047812 */ /* 0x002fe200078ec0ff */
        /* <DEDUP_REMOVED lines=48> */
[----:B-1----:R-:W-:Y:S04]  /*c200*/  DEPBAR.LE SB0, 0x1 ;  /* 0x000080400000791a */ /* 0x002fe80000000000 */
.L_x_161:
[----:B------:R-:W-:Y:S05]  /*c210*/  BSYNC.RECONVERGENT B0 ;  /* 0x0000000000007941 */ /* 0x000fea0003800200 */
.L_x_160:
        /* <DEDUP_REMOVED lines=12> */
[----:B------:R-:W-:Y:S05]  /*c2e0*/  @P1 IMAD R5, R51, 0x4000, R116 ;  /* 0x0000400033051824 */ /* 0x000fea00078e0274 */
        /* <DEDUP_REMOVED lines=8> */
.L_x_165:
[----:B------:R-:W-:Y:S05]  /*c370*/  BSYNC B0 ;  /* 0x0000000000007941 */ /* 0x000fea0003800000 */
.L_x_164:
[----:B------:R-:W-:Y:S01]  /*c380*/  ISETP.NE.AND P0, PT, R122, RZ, PT ;  /* 0x000000ff7a00720c */ /* 0x000fe20003f05270 */
[----:B------:R-:W-:Y:S11]  /*c390*/  VIADD R51, R51, 0x1 ;  /* 0x0000000133337836 */ /* 0x000ff60000000000 */
[----:B------:R-:W-:Y:S01]  /*c3a0*/  @!UPT UIADD3 URZ, UPT, UPT, URZ, URZ, URZ ;  /* 0x000000fffffff290 */ /* 0x000fe2000fffe0ff */
[----:B------:R4:W2:Y:S01]  /*c3b0*/  @P0 LDS.128 R80, [R5+UR43+0x400] ;  /* 0x0004002b05500984 */ /* 0x0008a20008000c00 */
[----:B-1----:R-:W-:Y:S02]  /*c3c0*/  @P0 IMAD.IADD R0, R119, 0x1, R2 ;  /* 0x0000000177000824 */ /* 0x002fe400078e0202 */
[C---:B------:R-:W-:Y:S01]  /*c3d0*/  @P0 IMAD.IADD R6, R121.reuse, 0x1, R4 ;  /* 0x0000000179060824 */ /* 0x040fe200078e0204 */
[----:B------:R4:W1:Y:S01]  /*c3e0*/  @P0 LDS.128 R76, [R3+0x400] ;  /* 0x00040000034c0984 */ /* 0x0008620000000c00 */
[C---:B------:R-:W-:Y:S02]  /*c3f0*/  @P0 IMAD.IADD R7, R121.reuse, 0x1, R2 ;  /* 0x0000000179070824 */ /* 0x040fe400078e0202 */
[----:B---3--:R-:W-:Y:S01]  /*c400*/  @P0 IMAD.IADD R8, R121, 0x1, R0 ;  /* 0x0000000179080824 */ /* 0x008fe200078e0200 */
[----:B------:R4:W3:Y:S04]  /*c410*/  @P0 LDS.128 R72, [R4+0x400] ;  /* 0x0004000004480984 */ /* 0x0008e80000000c00 */
[----:B------:R4:W1:Y:S04]  /*c420*/  @P0 LDS.128 R52, [R6+0x400] ;  /* 0x0004000006340984 */ /* 0x0008680000000c00 */
[----:B------:R4:W1:Y:S04]  /*c430*/  @P0 LDS.128 R56, [R2+0x400] ;  /* 0x0004000002380984 */ /* 0x0008680000000c00 */
[----:B------:R4:W1:Y:S04]  /*c440*/  @P0 LDS.128 R60, [R7+0x400] ;  /* 0x00040000073c0984 */ /* 0x0008680000000c00 */
[----:B------:R4:W1:Y:S04]  /*c450*/  @P0 LDS.128 R64, [R0+0x400] ;  /* 0x0004000000400984 */ /* 0x0008680000000c00 */
[----:B------:R4:W1:Y:S01]  /*c460*/  @P0 LDS.128 R68, [R8+0x400] ;  /* 0x0004000008440984 */ /* 0x0008620000000c00 */
[C---:B------:R-:W-:Y:S04]  /*c470*/  ISETP.NE.AND P0, PT, R51.reuse, 0x4, PT ;  /* 0x000000043300780c */ /* 0x040fe80003f05270 */
[----:B------:R-:W-:Y:S02]  /*c480*/  SEL R10, RZ, 0x1, P0 ;  /* 0x00000001ff0a7807 */ /* 0x000fe40000000000 */
[----:B------:R-:W-:Y:S02]  /*c490*/  SEL R51, R51, RZ, P0 ;  /* 0x000000ff33337207 */ /* 0x000fe40000000000 */
[----:B------:R-:W-:Y:S02]  /*c4a0*/  LOP3.LUT R123, R123, R10, RZ, 0x3c, !PT ;  /* 0x0000000a7b7b7212 */ /* 0x000fe400078e3cff */
.L_x_163:
[----:B------:R-:W-:Y:S05]  /*c4b0*/  BSYNC B1 ;  /* 0x0000000000017941 */ /* 0x000fea0003800000 */
.L_x_162:
[----:B----4-:R-:W-:Y:S05]  /*c4c0*/  VIADD R0, R39, 0xc0 ;  /* 0x000000c027007836 */ /* 0x010fea0000000000 */
[----:B------:R-:W-:Y:S04]  /*c4d0*/  SHF.R.U32.HI R0, RZ, 0x15, R0 ;  /* 0x00000015ff007819 */ /* 0x000fe80000011600 */
[----:B------:R-:W-:Y:S11]  /*c4e0*/  LOP3.LUT P0, RZ, R0, 0x3, R95, 0x48, !PT ;  /* 0x0000000300ff7812 */ /* 0x000ff6000780485f */
[----:B------:R-:W-:Y:S02]  /*c4f0*/  @!UPT UIADD3 URZ, UPT, UPT, URZ, URZ, URZ ;  /* 0x000000fffffff290 */ /* 0x000fe4000fffe0ff */
[----:B------:R-:W-:Y:S05]  /*c500*/  @!P0 BRA `(.L_x_167) ;  /* 0x0000000000408947 */ /* 0x000fea0003800000 */
[----:B------:R-:W4:Y:S01]  /*c510*/  LDCU.64 UR8, c[0x4][0x70] ;  /* 0x01000e00ff0877ac */ /* 0x000f220008000a00 */
[----:B------:R-:W-:Y:S01]  /*c520*/  MOV R3, 0x0 ;  /* 0x0000000000037802 */ /* 0x000fe20000000f00 */
[----:B---3--:R-:W-:Y:S02]  /*c530*/  HFMA2 R12, -RZ, RZ, 0, 5.9604644775390625e-08 ;  /* 0x00000001ff0c7431 */ /* 0x008fe400000001ff */
[----:B------:R-:W-:Y:S02]  /*c540*/  IMAD.MOV.U32 R8, RZ, RZ, 0x192 ;  /* 0x00000192ff087424 */ /* 0x000fe400078e00ff */
[----:B------:R-:W-:Y:S01]  /*c550*/  IMAD.MOV.U32 R13, RZ, RZ, RZ ;  /* 0x000000ffff0d7224 */ /* 0x000fe200078e00ff */
[----:B------:R-:W3:Y:S01]  /*c560*/  LDCU.64 UR6, c[0x4][0x78] ;  /* 0x01000f00ff0677ac */ /* 0x000ee20008000a00 */
[----:B------:R-:W1:Y:S01]  /*c570*/  LDC.64 R2, c[0x4][R3] ;  /* 0x0100000003027b82 */ /* 0x000e620000000a00 */
[----:B------:R-:W5:Y:S01]  /*c580*/  LDCU.64 UR4, c[0x4][0x10] ;  /* 0x01000200ff0477ac */ /* 0x000f620008000a00 */
[----:B----4-:R-:W-:Y:S01]  /*c590*/  MOV R5, UR9 ;  /* 0x0000000900057c02 */ /* 0x010fe20008000f00 */
[----:B------:R-:W-:Y:S01]  /*c5a0*/  IMAD.U32 R4, RZ, RZ, UR8 ;  /* 0x00000008ff047e24 */ /* 0x000fe2000f8e00ff */
[----:B---3--:R-:W-:Y:S01]  /*c5b0*/  MOV R7, UR7 ;  /* 0x0000000700077c02 */ /* 0x008fe20008000f00 */
[----:B------:R-:W-:Y:S01]  /*c5c0*/  IMAD.U32 R6, RZ, RZ, UR6 ;  /* 0x00000006ff067e24 */ /* 0x000fe2000f8e00ff */
[----:B-----5:R-:W-:Y:S01]  /*c5d0*/  MOV R11, UR5 ;  /* 0x00000005000b7c02 */ /* 0x020fe20008000f00 */
[----:B------:R-:W-:Y:S02]  /*c5e0*/  IMAD.U32 R10, RZ, RZ, UR4 ;  /* 0x00000004ff0a7e24 */ /* 0x000fe4000f8e00ff */
[----:B------:R-:W-:Y:S07]  /*c5f0*/  LEPC R20, `(.L_x_167) ;  /* 0x000000001014794e */ /* 0x000fee0000000000 */
[----:B-12---:R-:W-:Y:S05]  /*c600*/  CALL.ABS.NOINC R2 ;  /* 0x0000000002007343 */ /* 0x006fea0003c00000 */
.L_x_167:
[----:B------:R-:W-:Y:S01]  /*c610*/  ISETP.NE.AND P6, PT, R113, RZ, PT ;  /* 0x000000ff7100720c */ /* 0x000fe20003fc5270 */
[----:B------:R-:W-:Y:S05]  /*c620*/  WARPSYNC.ALL ;  /* 0x0000000000007948 */ /* 0x000fea0003800000 */
[----:B------:R-:W-:Y:S01]  /*c630*/  R2UR UR4, R39 ;  /* 0x00000000270472ca */ /* 0x000fe200000e0000 */
[----:B------:R-:W-:Y:S01]  /*c640*/  IMAD.U32 R3, RZ, RZ, UR44 ;  /* 0x0000002cff037e24 */ /* 0x000fe2000f8e00ff */
[----:B--2---:R-:W-:Y:S01]  /*c650*/  LOP3.LUT R40, R80, 0xffffe000, RZ, 0xc0, !PT ;  /* 0xffffe00050287812 */ /* 0x004fe200078ec0ff */
[----:B------:R-:W-:Y:S01]  /*c660*/  IMAD.U32 R46, RZ, RZ, UR52 ;  /* 0x00000034ff2e7e24 */ /* 0x000fe2000f8e00ff */
[----:B-1----:R-:W-:Y:S01]  /*c670*/  LOP3.LUT R44, R77, 0xffffe000, RZ, 0xc0, !PT ;  /* 0xffffe0004d2c7812 */ /* 0x002fe200078ec0ff */
        /* <DEDUP_REMOVED lines=159> */
.L_x_169:
[----:B------:R-:W-:Y:S05]  /*d070*/  BSYNC.RECONVERGENT B0 ;  /* 0x0000000000007941 */ /* 0x000fea0003800200 */
.L_x_168:
[----:B------:R-:W-:Y:S01]  /*d080*/  BAR.SYNC.DEFER_BLOCKING 0x1, 0x80 ;  /* 0x0042000000007b1d */ /* 0x000fe20000010000 */
[----:B------:R-:W-:Y:S04]  /*d090*/  UIADD3 UR4, UPT, UPT, UR44, 0x1, URZ ;  /* 0x000000012c047890 */ /* 0x000fe8000fffe0ff */
[----:B------:R-:W-:Y:S04]  /*d0a0*/  UISETP.NE.AND UP0, UPT, UR4, 0x4, UPT ;  /* 0x000000040400788c */ /* 0x000fe8000bf05270 */
[----:B------:R-:W-:Y:S01]  /*d0b0*/  USEL UR47, UR4, URZ, UP0 ;  /* 0x000000ff042f7287 */ /* 0x000fe20008000000 */
[----:B------:R1:W-:Y:S01]  /*d0c0*/  @P6 SYNCS.ARRIVE.TRANS64.RED.A1T0 RZ, [R46+URZ], RZ ;  /* 0x000000ff2eff69a7 */ /* 0x0003e200081004ff */
[----:B------:R-:W-:Y:S01]  /*d0d0*/  BSSY B1, `(.L_x_170) ;  /* 0x000001f000017945 */ /* 0x000fe20003800000 */
[----:B------:R-:W3:Y:S02]  /*d0e0*/  @P6 SYNCS.PHASECHK.TRANS64.TRYWAIT P0, [R0+URZ+0x50], R3 ;  /* 0x00005003000065a7 */ /* 0x000ee400080011ff */
[----:B---3--:R-:W-:Y:S01]  /*d0f0*/  @P6 SEL R120, RZ, 0x1, !P0 ;  /* 0x00000001ff786807 */ /* 0x008fe20004000000 */
        /* <DEDUP_REMOVED lines=13> */
.L_x_173:
[----:B------:R-:W-:Y:S05]  /*d1d0*/  BSYNC B0 ;  /* 0x0000000000007941 */ /* 0x000fea0003800000 */
.L_x_172:
[----:B------:R-:W-:Y:S11]  /*d1e0*/  ISETP.NE.AND P0, PT, R122, RZ, PT ;  /* 0x000000ff7a00720c */ /* 0x000ff60003f05270 */
[----:B------:R-:W-:Y:S02]  /*d1f0*/  @!UPT UIADD3 URZ, UPT, UPT, URZ, URZ, URZ ;  /* 0x000000fffffff290 */ /* 0x000fe4000fffe0ff */
[----:B------:R3:W4:Y:S01]  /*d200*/  @P0 LDS.128 R80, [R51+UR43+0x400] ;  /* 0x0004002b33500984 */ /* 0x0007220008000c00 */
[----:B-1----:R-:W-:Y:S01]  /*d210*/  @P0 IMAD.IADD R0, R119, 0x1, R118 ;  /* 0x0000000177000824 */ /* 0x002fe200078e0276 */
        /* <DEDUP_REMOVED lines=10> */
.L_x_171:
[----:B------:R-:W-:Y:S05]  /*d2c0*/  BSYNC B1 ;  /* 0x0000000000017941 */ /* 0x000fea0003800000 */
.L_x_170:
[----:B---3--:R-:W-:Y:S05]  /*d2d0*/  VIADD R0, R39, 0xe0 ;  /* 0x000000e027007836 */ /* 0x008fea0000000000 */
[----:B------:R-:W-:Y:S04]  /*d2e0*/  SHF.R.U32.HI R0, RZ, 0x15, R0 ;  /* 0x00000015ff007819 */ /* 0x000fe80000011600 */
[----:B------:R-:W-:Y:S11]  /*d2f0*/  LOP3.LUT P0, RZ, R0, 0x3, R95, 0x48, !PT ;  /* 0x0000000300ff7812 */ /* 0x000ff6000780485f */
[----:B------:R-:W-:Y:S02]  /*d300*/  @!UPT UIADD3 URZ, UPT, UPT, URZ, URZ, URZ ;  /* 0x000000fffffff290 */ /* 0x000fe4000fffe0ff */
[----:B------:R-:W-:Y:S05]  /*d310*/  @!P0 BRA `(.L_x_175) ;  /* 0x0000000000408947 */ /* 0x000fea0003800000 */
[----:B------:R-:W3:Y:S01]  /*d320*/  LDCU.64 UR8, c[0x4][0x70] ;  /* 0x01000e00ff0877ac */ /* 0x000ee20008000a00 */
[----:B------:R-:W-:Y:S01]  /*d330*/  MOV R3, 0x0 ;  /* 0x0000000000037802 */ /* 0x000fe20000000f00 */
[----:B--2---:R-:W-:Y:S02]  /*d340*/  HFMA2 R12, -RZ, RZ, 0, 5.9604644775390625e-08 ;  /* 0x00000001ff0c7431 */ /* 0x004fe400000001ff */
[----:B------:R-:W-:Y:S02]  /*d350*/  IMAD.MOV.U32 R8, RZ, RZ, 0x192 ;  /* 0x00000192ff087424 */ /* 0x000fe400078e00ff */
[----:B------:R-:W-:Y:S01]  /*d360*/  IMAD.MOV.U32 R13, RZ, RZ, RZ ;  /* 0x000000ffff0d7224 */ /* 0x000fe200078e00ff */
[----:B------:R-:W2:Y:S01]  /*d370*/  LDCU.64 UR6, c[0x4][0x78] ;  /* 0x01000f00ff0677ac */ /* 0x000ea20008000a00 */
[----:B------:R-:W1:Y:S01]  /*d380*/  LDC.64 R2, c[0x4][R3] ;  /* 0x0100000003027b82 */ /* 0x000e620000000a00 */
[----:B------:R-:W5:Y:S01]  /*d390*/  LDCU.64 UR4, c[0x4][0x10] ;  /* 0x01000200ff0477ac */ /* 0x000f620008000a00 */
[----:B---3--:R-:W-:Y:S01]  /*d3a0*/  MOV R5, UR9 ;  /* 0x0000000900057c02 */ /* 0x008fe20008000f00 */
[----:B------:R-:W-:Y:S01]  /*d3b0*/  IMAD.U32 R4, RZ, RZ, UR8 ;  /* 0x00000008ff047e24 */ /* 0x000fe2000f8e00ff */
[----:B--2---:R-:W-:Y:S01]  /*d3c0*/  MOV R7, UR7 ;  /* 0x0000000700077c02 */ /* 0x004fe20008000f00 */
[----:B------:R-:W-:Y:S01]  /*d3d0*/  IMAD.U32 R6, RZ, RZ, UR6 ;  /* 0x00000006ff067e24 */ /* 0x000fe2000f8e00ff */
[----:B-----5:R-:W-:Y:S01]  /*d3e0*/  MOV R11, UR5 ;  /* 0x00000005000b7c02 */ /* 0x020fe20008000f00 */
[----:B------:R-:W-:Y:S02]  /*d3f0*/  IMAD.U32 R10, RZ, RZ, UR4 ;  /* 0x00000004ff0a7e24 */ /* 0x000fe4000f8e00ff */
[----:B------:R-:W-:Y:S07]  /*d400*/  LEPC R20, `(.L_x_175) ;  /* 0x000000001014794e */ /* 0x000fee0000000000 */
[----:B-1--4-:R-:W-:Y:S05]  /*d410*/  CALL.ABS.NOINC R2 ;  /* 0x0000000002007343 */ /* 0x012fea0003c00000 */
.L_x_175:
[----:B------:R-:W-:Y:S01]  /*d420*/  ISETP.NE.AND P0, PT, R110, RZ, PT ;  /* 0x000000ff6e00720c */ /* 0x000fe20003f05270 */
[----:B------:R-:W-:Y:S05]  /*d430*/  WARPSYNC.ALL ;  /* 0x0000000000007948 */ /* 0x000fea0003800000 */
[----:B------:R-:W-:Y:S01]  /*d440*/  R2UR UR4, R39 ;  /* 0x00000000270472ca */ /* 0x000fe200000e0000 */
[----:B------:R-:W-:Y:S01]  /*d450*/  VIADD R117, R117, 0xd0 ;  /* 0x000000d075757836 */ /* 0x000fe20000000000 */
[----:B----4-:R-:W-:Y:S01]  /*d460*/  LOP3.LUT R0, R80, 0xffffe000, RZ, 0xc0, !PT ;  /* 0xffffe00050007812 */ /* 0x010fe200078ec0ff */
[----:B------:R-:W-:Y:S01]  /*d470*/  BSSY.RECONVERGENT B0, `(.L_x_176) ;  /* 0x000009d000007945 */ /* 0x000fe20003800200 */
[----:B------:R-:W-:Y:S02]  /*d480*/  LOP3.LUT R2, R81, 0xffffe000, RZ, 0xc0, !PT ;  /* 0xffffe00051027812 */ /* 0x000fe400078ec0ff */
[----:B------:R-:W-:Y:S02]  /*d490*/  LOP3.LUT R3, R82, 0xffffe000, RZ, 0xc0, !PT ;  /* 0xffffe00052037812 */ /* 0x000fe400078ec0ff */
[----:B------:R-:W-:Y:S02]  /*d4a0*/  LOP3.LUT R40, R83, 0xffffe000, RZ, 0xc0, !PT ;  /* 0xffffe00053287812 */ /* 0x000fe400078ec0ff */
[----:B-1----:R-:W-:Y:S02]  /*d4b0*/  LOP3.LUT R41, R76, 0xffffe000, RZ, 0xc0, !PT ;  /* 0xffffe0004c297812 */ /* 0x002fe400078ec0ff */
[----:B------:R-:W-:Y:S01]  /*d4c0*/  LOP3.LUT R42, R77, 0xffffe000, RZ, 0xc0, !PT ;  /* 0xffffe0004d2a7812 */ /* 0x000fe200078ec0ff */
[----:B--2---:R-:W1:Y:S01]  /*d4d0*/  LDTM.x32 R4, tmem[UR4+0xe0] ;  /* 0x0000e004000479ee */ /* 0x004e6200082c0000 */
[----:B------:R-:W-:Y:S01]  /*d4e0*/  LOP3.LUT R43, R78, 0xffffe000, RZ, 0xc0, !PT ;  /* 0xffffe0004e2b7812 */ /* 0x000fe200078ec0ff */
[----:B------:R-:W-:Y:S01]  /*d4f0*/  NOP ;  /* 0x0000000000007918 */ /* 0x000fe20000000000 */
[----:B------:R-:W-:Y:S02]  /*d500*/  LOP3.LUT R44, R79, 0xffffe000, RZ, 0xc0, !PT ;  /* 0xffffe0004f2c7812 */ /* 0x000fe400078ec0ff */
[----:B------:R-:W-:Y:S02]  /*d510*/  LOP3.LUT R117, R117, 0xfefffff8, RZ, 0xc0, !PT ;  /* 0xfefffff875757812 */ /* 0x000fe400078ec0ff */
[----:B------:R-:W-:Y:S02]  /*d520*/  LOP3.LUT R47, R72, 0xffffe000, RZ, 0xc0, !PT ;  /* 0xffffe000482f7812 */ /* 0x000fe400078ec0ff */
[----:B------:R-:W-:Y:S01]  /*d530*/  LOP3.LUT R46, R73, 0xffffe000, RZ, 0xc0, !PT ;  /* 0xffffe000492e7812 */ /* 0x000fe200078ec0ff */
[----:B-1----:R1:W-:Y:S01]  /*d540*/  SYNCS.ARRIVE.TRANS64.RED.A1T0 RZ, [R117+URZ], RZ ;  /* 0x000000ff75ff79a7 */ /* 0x0023e200081004ff */
[----:B------:R-:W-:Y:S02]  /*d550*/  LOP3.LUT R49, R74, 0xffffe000, RZ, 0xc0, !PT ;  /* 0xffffe0004a317812 */ /* 0x000fe400078ec0ff */
[----:B------:R-:W-:Y:S02]  /*d560*/  LOP3.LUT R48, R75, 0xffffe000, RZ, 0xc0, !PT ;  /* 0xffffe0004b307812 */ /* 0x000fe400078ec0ff */
[----:B------:R-:W-:Y:S02]  /*d570*/  LOP3.LUT R50, R52, 0xffffe000, RZ, 0xc0, !PT ;  /* 0xffffe00034327812 */ /* 0x000fe400078ec0ff */
[----:B------:R-:W-:Y:S02]  /*d580*/  LOP3.LUT R52, R53, 0xffffe000, RZ, 0xc0, !PT ;  /* 0xffffe00035347812 */ /* 0x000fe400078ec0ff */
[----:B------:R-:W-:Y:S02]  /*d590*/  LOP3.LUT R51, R54, 0xffffe000, RZ, 0xc0, !PT ;  /* 0xffffe00036337812 */ /* 0x000fe400078ec0ff */
[----:B------:R-:W-:Y:S02]  /*d5a0*/  LOP3.LUT R54, R55, 0xffffe000, RZ, 0xc0, !PT ;  /* 0xffffe00037367812 */ /* 0x000fe400078ec0ff */
[----:B------:R-:W-:Y:S01]  /*d5b0*/  LOP3.LUT R53, R56, 0xffffe000, RZ, 0xc0, !PT ;  /* 0xffffe00038357812 */ /* 0x000fe200078ec0ff */
[C---:B------:R-:W-:Y:S01]  /*d5c0*/  FMUL R4, R38.reuse, R4 ;  /* 0x0000000426047220 */ /* 0x040fe20000400000 */
[----:B------:R-:W-:Y:S01]  /*d5d0*/  LOP3.LUT R56, R57, 0xffffe000, RZ, 0xc0, !PT ;  /* 0xffffe00039387812 */ /* 0x000fe200078ec0ff */
[----:B------:R-:W-:Y:S01]  /*d5e0*/  FMUL R5, R38, R5 ;  /* 0x0000000526057220 */ /* 0x000fe20000400000 */
[----:B------:R-:W-:Y:S01]  /*d5f0*/  LOP3.LUT R55, R58, 0xffffe000, RZ, 0xc0, !PT ;  /* 0xffffe0003a377812 */ /* 0x000fe200078ec0ff */
[C---:B------:R-:W-:Y:S01]  /*d600*/  FMUL R6, R38.reuse, R6 ;  /* 0x0000000626067220 */ /* 0x040fe20000400000 */
[----:B------:R-:W-:Y:S01]  /*d610*/  LOP3.LUT R58, R59, 0xffffe000, RZ, 0xc0, !PT ;  /* 0xffffe0003b3a7812 */ /* 0x000fe200078ec0ff */
[----:B------:R-:W-:Y:S01]  /*d620*/  FMUL R7, R38, R7 ;  /* 0x0000000726077220 */ /* 0x000fe20000400000 */
[----:B------:R-:W-:Y:S01]  /*d630*/  LOP3.LUT R57, R60, 0xffffe000, RZ, 0xc0, !PT ;  /* 0xffffe0003c397812 */ /* 0x000fe200078ec0ff */
[----:B------:R-:W-:Y:S01]  /*d640*/  FFMA R4, R45, R0, R4 ;  /* 0x000000002d047223 */ /* 0x000fe20000000004 */
[----:B------:R-:W-:Y:S01]  /*d650*/  LOP3.LUT R60, R61, 0xffffe000, RZ, 0xc0, !PT ;  /* 0xffffe0003d3c7812 */ /* 0x000fe200078ec0ff */
[C---:B------:R-:W-:Y:S01]  /*d660*/  FFMA R5, R45.reuse, R2, R5 ;  /* 0x000000022d057223 */ /* 0x040fe20000000005 */
[----:B------:R-:W-:Y:S01]  /*d670*/  LOP3.LUT R59, R62, 0xffffe000, RZ, 0xc0, !PT ;  /* 0xffffe0003e3b7812 */ /* 0x000fe200078ec0ff */
[C---:B------:R-:W-:Y:S01]  /*d680*/  FFMA R6, R45.reuse, R3, R6 ;  /* 0x000000032d067223 */ /* 0x040fe20000000006 */
[----:B------:R-:W-:Y:S01]  /*d690*/  F2FP.TF32.F32.PACK_B R4, R4 ;  /* 0x00000004ff04723e */ /* 0x000fe200024050ff */
[C---:B------:R-:W-:Y:S01]  /*d6a0*/  FFMA R7, R45.reuse, R40, R7 ;  /* 0x000000282d077223 */ /* 0x040fe20000000007 */
[----:B------:R-:W-:Y:S01]  /*d6b0*/  F2FP.TF32.F32.PACK_B R5, R5 ;  /* 0x00000005ff05723e */ /* 0x000fe200024050ff */
[C---:B------:R-:W-:Y:S01]  /*d6c0*/  FMUL R8, R38.reuse, R8 ;  /* 0x0000000826087220 */ /* 0x040fe20000400000 */
[----:B------:R-:W-:Y:S01]  /*d6d0*/  F2FP.TF32.F32.PACK_B R6, R6 ;  /* 0x00000006ff06723e */ /* 0x000fe200024050ff */
[C---:B------:R-:W-:Y:S01]  /*d6e0*/  FMUL R9, R38.reuse, R9 ;  /* 0x0000000926097220 */ /* 0x040fe20000400000 */
[C---:B------:R-:W-:Y:S01]  /*d6f0*/  FMUL R10, R38.reuse, R10 ;  /* 0x0000000a260a7220 */ /* 0x040fe20000400000 */
[C---:B------:R-:W-:Y:S01]  /*d700*/  FMUL R11, R38.reuse, R11 ;  /* 0x0000000b260b7220 */ /* 0x040fe20000400000 */
[----:B------:R-:W-:Y:S01]  /*d710*/  F2FP.TF32.F32.PACK_B R7, R7 ;  /* 0x00000007ff07723e */ /* 0x000fe200024050ff */
[C---:B------:R-:W-:Y:S01]  /*d720*/  FFMA R8, R45.reuse, R41, R8 ;  /* 0x000000292d087223 */ /* 0x040fe20000000008 */
[C---:B------:R-:W-:Y:S01]  /*d730*/  FFMA R9, R45.reuse, R42, R9 ;  /* 0x0000002a2d097223 */ /* 0x040fe20000000009 */
[C---:B------:R-:W-:Y:S01]  /*d740*/  FFMA R10, R45.reuse, R43, R10 ;  /* 0x0000002b2d0a7223 */ /* 0x040fe2000000000a */
[C---:B------:R-:W-:Y:S01]  /*d750*/  FFMA R11, R45.reuse, R44, R11 ;  /* 0x0000002c2d0b7223 */ /* 0x040fe2000000000b */
[----:B------:R1:W-:Y:S01]  /*d760*/  STS.128 [R116+UR43+0xc400], R4 ;  /* 0x00c4000474007988 */ /* 0x0003e20008000c2b */
[----:B------:R-:W-:Y:S01]  /*d770*/  F2FP.TF32.F32.PACK_B R8, R8 ;  /* 0x00000008ff08723e */ /* 0x000fe200024050ff */
[C---:B------:R-:W-:Y:S01]  /*d780*/  FMUL R12, R38.reuse, R12 ;  /* 0x0000000c260c7220 */ /* 0x040fe20000400000 */
[----:B------:R-:W-:Y:S01]  /*d790*/  F2FP.TF32.F32.PACK_B R9, R9 ;  /* 0x00000009ff09723e */ /* 0x000fe200024050ff */
[C---:B------:R-:W-:Y:S01]  /*d7a0*/  FMUL R13, R38.reuse, R13 ;  /* 0x0000000d260d7220 */ /* 0x040fe20000400000 */
[----:B------:R-:W-:Y:S01]  /*d7b0*/  F2FP.TF32.F32.PACK_B R10, R10 ;  /* 0x0000000aff0a723e */ /* 0x000fe200024050ff */
[C---:B------:R-:W-:Y:S01]  /*d7c0*/  FMUL R14, R38.reuse, R14 ;  /* 0x0000000e260e7220 */ /* 0x040fe20000400000 */
[C---:B------:R-:W-:Y:S01]  /*d7d0*/  FMUL R15, R38.reuse, R15 ;  /* 0x0000000f260f7220 */ /* 0x040fe20000400000 */
[----:B------:R-:W-:Y:S01]  /*d7e0*/  F2FP.TF32.F32.PACK_B R11, R11 ;  /* 0x0000000bff0b723e */ /* 0x000fe200024050ff */
[C---:B------:R-:W-:Y:S01]  /*d7f0*/  FFMA R12, R45.reuse, R47, R12 ;  /* 0x0000002f2d0c7223 */ /* 0x040fe2000000000c */
[C---:B------:R-:W-:Y:S01]  /*d800*/  FFMA R13, R45.reuse, R46, R13 ;  /* 0x0000002e2d0d7223 */ /* 0x040fe2000000000d */
[C---:B------:R-:W-:Y:S01]  /*d810*/  FFMA R14, R45.reuse, R49, R14 ;  /* 0x000000312d0e7223 */ /* 0x040fe2000000000e */
[C---:B------:R-:W-:Y:S01]  /*d820*/  FFMA R15, R45.reuse, R48, R15 ;  /* 0x000000302d0f7223 */ /* 0x040fe2000000000f */
[----:B------:R1:W-:Y:S01]  /*d830*/  STS.128 [R115+0xc400], R8 ;  /* 0x00c4000873007388 */ /* 0x0003e20000000c00 */
        /* <DEDUP_REMOVED lines=24> */
[----:B------:R-:W-:Y:S01]  /*d9c0*/  FFMA R23, R45, R58, R23 ;  /* 0x0000003a2d177223 */ /* 0x000fe20000000017 */
[----:B------:R1:W-:Y:S01]  /*d9d0*/  STS.128 [R105+0xc400], R16 ;  /* 0x00c4001069007388 */ /* 0x0003e20000000c00 */
[----:B------:R-:W-:Y:S01]  /*d9e0*/  LOP3.LUT R62, R63, 0xffffe000, RZ, 0xc0, !PT ;  /* 0xffffe0003f3e7812 */ /* 0x000fe200078ec0ff */
[C---:B------:R-:W-:Y:S01]  /*d9f0*/  FMUL R24, R38.reuse, R24 ;  /* 0x0000001826187220 */ /* 0x040fe20000400000 */
[----:B------:R-:W-:Y:S01]  /*da00*/  F2FP.TF32.F32.PACK_B R20, R20 ;  /* 0x00000014ff14723e */ /* 0x000fe200024050ff */
[C---:B------:R-:W-:Y:S01]  /*da10*/  FMUL R25, R38.reuse, R25 ;  /* 0x0000001926197220 */ /* 0x040fe20000400000 */
[----:B------:R-:W-:Y:S01]  /*da20*/  F2FP.TF32.F32.PACK_B R21, R21 ;  /* 0x00000015ff15723e */ /* 0x000fe200024050ff */
[C---:B------:R-:W-:Y:S01]  /*da30*/  FMUL R26, R38.reuse, R26 ;  /* 0x0000001a261a7220 */ /* 0x040fe20000400000 */
[----:B------:R-:W-:Y:S01]  /*da40*/  FMUL R27, R38, R27 ;  /* 0x0000001b261b7220 */ /* 0x000fe20000400000 */
[----:B------:R-:W-:Y:S01]  /*da50*/  F2FP.TF32.F32.PACK_B R22, R22 ;  /* 0x00000016ff16723e */ /* 0x000fe200024050ff */
[C---:B------:R-:W-:Y:S01]  /*da60*/  FFMA R24, R45.reuse, R57, R24 ;  /* 0x000000392d187223 */ /* 0x040fe20000000018 */
[----:B------:R-:W-:Y:S01]  /*da70*/  F2FP.TF32.F32.PACK_B R23, R23 ;  /* 0x00000017ff17723e */ /* 0x000fe200024050ff */
[C---:B------:R-:W-:Y:S01]  /*da80*/  FFMA R25, R45.reuse, R60, R25 ;  /* 0x0000003c2d197223 */ /* 0x040fe20000000019 */
[C---:B------:R-:W-:Y:S01]  /*da90*/  FFMA R26, R45.reuse, R59, R26 ;  /* 0x0000003b2d1a7223 */ /* 0x040fe2000000001a */
[----:B------:R-:W-:Y:S01]  /*daa0*/  FFMA R27, R45, R62, R27 ;  /* 0x0000003e2d1b7223 */ /* 0x000fe2000000001b */
[----:B------:R-:W-:Y:S01]  /*dab0*/  LOP3.LUT R61, R64, 0xffffe000, RZ, 0xc0, !PT ;  /* 0xffffe000403d7812 */ /* 0x000fe200078ec0ff */
[----:B------:R1:W-:Y:S01]  /*dac0*/  STS.128 [R104+0xc400], R20 ;  /* 0x00c4001468007388 */ /* 0x0003e20000000c00 */
[----:B------:R-:W-:Y:S01]  /*dad0*/  LOP3.LUT R64, R65, 0xffffe000, RZ, 0xc0, !PT ;  /* 0xffffe00041407812 */ /* 0x000fe200078ec0ff */
[----:B------:R-:W-:Y:S01]  /*dae0*/  FMUL R28, R38, R28 ;  /* 0x0000001c261c7220 */ /* 0x000fe20000400000 */
        /* <DEDUP_REMOVED lines=41> */
[----:B--2---:R-:W2:Y:S02]  /*dd80*/  FENCE.VIEW.ASYNC.S ;  /* 0x00000000000073c6 */ /* 0x004ea40000000000 */
[----:B--2---:R-:W-:Y:S06]  /*dd90*/  BAR.SYNC.DEFER_BLOCKING 0x1, 0x80 ;  /* 0x0042000000007b1d */ /* 0x004fec0000010000 */
        /* <DEDUP_REMOVED lines=9> */
[----:B--2---:R-:W-:Y:S04]  /*de30*/  DEPBAR.LE SB0, 0x1 ;  /* 0x000080400000791a */ /* 0x004fe80000000000 */
.L_x_177:
[----:B------:R-:W-:Y:S05]  /*de40*/  BSYNC.RECONVERGENT B0 ;  /* 0x0000000000007941 */ /* 0x000fea0003800200 */
.L_x_176:
[----:B------:R-:W-:Y:S01]  /*de50*/  BAR.SYNC.DEFER_BLOCKING 0x1, 0x80 ;  /* 0x0042000000007b1d */ /* 0x000fe20000010000 */
[----:B------:R-:W-:Y:S01]  /*de60*/  UISETP.NE.AND UP0, UPT, UR53, -0x8, UPT ;  /* 0xfffffff83500788c */ /* 0x000fe2000bf05270 */
[----:B------:R-:W-:Y:S08]  /*de70*/  IADD3 R36, PT, PT, R36, 0x1, RZ ;  /* 0x0000000124247810 */ /* 0x000ff00007ffe0ff */
[----:B------:R-:W-:Y:S05]  /*de80*/  BRA.U !UP0, `(.L_x_178) ;  /* 0x0000000108287547 */ /* 0x000fea000b800000 */
[----:B------:R-:W-:Y:S01]  /*de90*/  ISETP.NE.AND P0, PT, R113, RZ, PT ;  /* 0x000000ff7100720c */ /* 0x000fe20003f05270 */
[----:B------:R-:W-:Y:S01]  /*dea0*/  IMAD.U32 R3, RZ, RZ, UR47 ;  /* 0x0000002fff037e24 */ /* 0x000fe2000f8e00ff */
[----:B------:R-:W-:Y:S01]  /*deb0*/  UIADD3 UR4, UPT, UPT, UR47, 0x1, URZ ;  /* 0x000000012f047890 */ /* 0x000fe2000fffe0ff */
[----:B------:R-:W-:Y:S03]  /*dec0*/  IMAD.U32 R0, RZ, RZ, UR52 ;  /* 0x00000034ff007e24 */ /* 0x000fe6000f8e00ff */
[----:B------:R-:W-:Y:S04]  /*ded0*/  UISETP.NE.AND UP0, UPT, UR4, 0x4, UPT ;  /* 0x000000040400788c */ /* 0x000fe8000bf05270 */
[----:B------:R-:W-:Y:S03]  /*dee0*/  USEL UR47, UR4, URZ, UP0 ;  /* 0x000000ff042f7287 */ /* 0x000fe60008000000 */
[----:B------:R-:W-:Y:S05]  /*def0*/  @P0 LEA R3, R3, UR43, 0x3 ;  /* 0x0000002b03030c11 */ /* 0x000fea000f8e18ff */
[----:B------:R-:W-:Y:S05]  /*df00*/  @P0 VIADD R3, R3, 0x70 ;  /* 0x0000007003030836 */ /* 0x000fea0000000000 */
[----:B------:R-:W-:Y:S04]  /*df10*/  @P0 PRMT R0, R0, 0x654, R3 ;  /* 0x0000065400000816 */ /* 0x000fe80000000003 */
[----:B------:R2:W-:Y:S03]  /*df20*/  @P0 SYNCS.ARRIVE.TRANS64.RED.A1T0 RZ, [R0+URZ], RZ ;  /* 0x000000ff00ff09a7 */ /* 0x0005e600081004ff */
.L_x_178:
[----:B------:R-:W-:Y:S01]  /*df30*/  R2UR UR6, R112 ;  /* 0x00000000700672ca */ /* 0x000fe200000e0000 */
[----:B------:R-:W-:Y:S01]  /*df40*/  UIADD3 UR53, UPT, UPT, UR53, 0x8, URZ ;  /* 0x0000000835357890 */ /* 0x000fe2000fffe0ff */
[----:B------:R-:W-:Y:S02]  /*df50*/  R2UR UR5, R96 ;  /* 0x00000000600572ca */ /* 0x000fe400000e0000 */
[----:B------:R-:W-:Y:S02]  /*df60*/  R2UR UR4, R97 ;  /* 0x00000000610472ca */ /* 0x000fe400000e0000 */
[----:B------:R-:W-:Y:S02]  /*df70*/  R2UR UR36, R111 ;  /* 0x000000006f2472ca */ /* 0x000fe400000e0000 */
[----:B------:R-:W-:Y:S02]  /*df80*/  ISETP.NE.AND P0, PT, R100, 0x2, PT ;  /* 0x000000026400780c */ /* 0x000fe40003f05270 */
[----:B------:R-:W-:Y:S02]  /*df90*/  ISETP.NE.AND P1, PT, R36, 0x2, PT ;  /* 0x000000022400780c */ /* 0x000fe40003f25270 */
[----:B------:R-:W-:Y:S01]  /*dfa0*/  SEL R3, RZ, 0x1, P0 ;  /* 0x00000001ff037807 */ /* 0x000fe20000000000 */
[----:B------:R-:W-:Y:S01]  /*dfb0*/  UISETP.NE.AND UP0, UPT, UR6, URZ, UPT ;  /* 0x000000ff0600728c */ /* 0x000fe2000bf05270 */
[----:B--2---:R-:W-:Y:S01]  /*dfc0*/  SEL R0, RZ, 0x1, P1 ;  /* 0x00000001ff007807 */ /* 0x004fe20000800000 */
[----:B------:R-:W-:Y:S01]  /*dfd0*/  UIADD3 UR20, UPT, UPT, UR37, UR5, URZ ;  /* 0x0000000525147290 */ /* 0x000fe2000fffe0ff */
[----:B------:R-:W-:Y:S01]  /*dfe0*/  LOP3.LUT R106, R106, R3, RZ, 0x3c, !PT ;  /* 0x000000036a6a7212 */ /* 0x000fe200078e3cff */
[----:B------:R-:W-:Y:S01]  /*dff0*/  UIADD3 UR16, UPT, UPT, UR38, UR4, URZ ;  /* 0x0000000426107290 */ /* 0x000fe2000fffe0ff */
[----:B------:R-:W-:Y:S02]  /*e000*/  LOP3.LUT R107, R107, R0, RZ, 0x3c, !PT ;  /* 0x000000006b6b7212 */ /* 0x000fe400078e3cff */
[----:B------:R-:W-:Y:S02]  /*e010*/  SEL R100, R100, RZ, P0 ;  /* 0x000000ff64647207 */ /* 0x000fe40000000000 */
[----:B------:R-:W-:Y:S01]  /*e020*/  SEL R36, R36, RZ, P1 ;  /* 0x000000ff24247207 */ /* 0x000fe20000800000 */
[----:B------:R-:W-:Y:S06]  /*e030*/  BRA.U UP0, `(.L_x_179) ;  /* 0xffffff7d00687547 */ /* 0x000fec000b83ffff */
[----:B------:R-:W2:Y:S01]  /*e040*/  LDCU.64 UR4, c[0x0][0x888] ;  /* 0x00011100ff0477ac */ /* 0x000ea20008000a00 */
[----:B------:R-:W3:Y:S01]  /*e050*/  LDCU.64 UR6, c[0x0][0x890] ;  /* 0x00011200ff0677ac */ /* 0x000ee20008000a00 */
[----:B--2---:R-:W-:Y:S02]  /*e060*/  ISETP.NE.U32.AND P2, PT, RZ, UR4, PT ;  /* 0x00000004ff007c0c */ /* 0x004fe4000bf45070 */
[----:B---3--:R-:W-:Y:S02]  /*e070*/  ISETP.NE.U32.AND P1, PT, RZ, UR6, PT ;  /* 0x00000006ff007c0c */ /* 0x008fe4000bf25070 */
[----:B------:R-:W-:Y:S02]  /*e080*/  ISETP.NE.AND.EX P2, PT, RZ, UR5, PT, P2 ;  /* 0x00000005ff007c0c */ /* 0x000fe4000bf45320 */
[----:B------:R-:W-:-:S13]  /*e090*/  ISETP.NE.AND.EX P0, PT, RZ, UR7, PT, P1 ;  /* 0x00000007ff007c0c */ /* 0x000fda000bf05310 */
[----:B------:R-:W-:Y:S05]  /*e0a0*/  @P2 BRA P0, `(.L_x_180) ;  /* 0x00000000003c2947 */ /* 0x000fea0000000000 */
[----:B------:R-:W-:-:S13]  /*e0b0*/  ISETP.NE.AND.EX P1, PT, RZ, UR7, PT, P1 ;  /* 0x00000007ff007c0c */ /* 0x000fda000bf25310 */
[----:B------:R-:W-:Y:S05]  /*e0c0*/  @P1 BRA `(.L_x_181) ;  /* 0x00000000000c1947 */ /* 0x000fea0003800000 */
[----:B------:R-:W-:-:S13]  /*e0d0*/  FSETP.NEU.AND P0, PT, R45, RZ, PT ;  /* 0x000000ff2d00720b */ /* 0x000fda0003f0d000 */
[----:B------:R-:W-:Y:S05]  /*e0e0*/  @!P0 EXIT ;  /* 0x000000000000894d */ /* 0x000fea0003800000 */
[----:B------:R-:W-:Y:S05]  /*e0f0*/  BRA `(.L_x_180) ;  /* 0x0000000000287947 */ /* 0x000fea0003800000 */
.L_x_181:
[----:B------:R-:W-:Y:S01]  /*e100*/  ISETP.NE.AND P0, PT, R99, RZ, PT ;  /* 0x000000ff6300720c */ /* 0x000fe20003f05270 */
[----:B------:R-:W-:-:S12]  /*e110*/  BSSY.RECONVERGENT B0, `(.L_x_180) ;  /* 0x0000008000007945 */ /* 0x000fd80003800200 */
[----:B------:R-:W-:Y:S05]  /*e120*/  @P0 BRA `(.L_x_182) ;  /* 0x0000000000100947 */ /* 0x000fea0003800000 */
[----:B------:R-:W-:-:S04]  /*e130*/  ISETP.NE.U32.AND P0, PT, RZ, UR4, PT ;  /* 0x00000004ff007c0c */ /* 0x000fc8000bf05070 */
[----:B------:R-:W-:-:S13]  /*e140*/  ISETP.NE.AND.EX P0, PT, RZ, UR5, PT, P0 ;  /* 0x00000005ff007c0c */ /* 0x000fda000bf05300 */
[----:B------:R-:W-:Y:S05]  /*e150*/  @!P0 EXIT ;  /* 0x000000000000894d */ /* 0x000fea0003800000 */
[----:B------:R-:W-:Y:S05]  /*e160*/  BRA `(.L_x_183) ;  /* 0x0000000000087947 */ /* 0x000fea0003800000 */
.L_x_182:
[----:B------:R-:W-:-:S13]  /*e170*/  FSETP.NEU.AND P0, PT, R45, RZ, PT ;  /* 0x000000ff2d00720b */ /* 0x000fda0003f0d000 */
[----:B------:R-:W-:Y:S05]  /*e180*/  @!P0 EXIT ;  /* 0x000000000000894d */ /* 0x000fea0003800000 */
.L_x_183:
[----:B------:R-:W-:Y:S05]  /*e190*/  BSYNC.RECONVERGENT B0 ;  /* 0x0000000000007941 */ /* 0x000fea0003800200 */
.L_x_180:
[----:B------:R-:W-:Y:S01]  /*e1a0*/  ULEA UR6, UR47, UR43, 0x3 ;  /* 0x0000002b2f067291 */ /* 0x000fe2000f8e18ff */
[----:B------:R-:W-:-:S04]  /*e1b0*/  DEPBAR.LE SB0, 0x0 ;  /* 0x000080000000791a */ /* 0x000fc80000000000 */
[----:B------:R-:W-:-:S04]  /*e1c0*/  UIADD3 UR6, UPT, UPT, UR6, 0x70, URZ ;  /* 0x0000007006067890 */ /* 0x000fc8000fffe0ff */
[----:B------:R-:W-:-:S09]  /*e1d0*/  UPRMT UR6, UR52, 0x654, UR6 ;  /* 0x0000065434067896 */ /* 0x000fd20008000006 */
[----:B------:R-:W-:Y:S01]  /*e1e0*/  SYNCS.ARRIVE.TRANS64.RED.A1T0 RZ, [UR6], RZ ;  /* 0x000000ffffff79a7 */ /* 0x000fe20008100406 */
[----:B------:R-:W-:Y:S05]  /*e1f0*/  EXIT ;  /* 0x000000000000794d */ /* 0x000fea0003800000 */
.L_x_24:
[----:B--2---:R2:W3:Y:S02]  /*e200*/  SYNCS.PHASECHK.TRANS64.TRYWAIT P0, [R3+URZ+0xf0], R2 ;  /* 0x0000f002030075a7 */ /* 0x0044e400080011ff */
[----:B---3--:R-:W-:Y:S05]  /*e210*/  @!P0 NANOSLEEP.SYNCS 0x989680 ;  /* 0x009896800000895d */ /* 0x008fea0003900000 */
[----:B------:R-:W3:Y:S02]  /*e220*/  @!P0 SYNCS.PHASECHK.TRANS64 P0, [R3+URZ+0xf0], R2 ;  /* 0x0000f002030085a7 */ /* 0x000ee400080010ff */
[----:B---3--:R-:W-:Y:S05]  /*e230*/  @!P0 BRA `(.L_x_24) ;  /* 0xfffffffc00f08947 */ /* 0x008fea000383ffff */
[----:B------:R-:W-:Y:S05]  /*e240*/  BRA `(.L_x_184) ;  /* 0xffffff38000c7947 */ /* 0x000fea000383ffff */
.L_x_27:
[----:B-1----:R-:W-:-:S07]  /*e250*/  MOV R0, UR33 ;  /* 0x0000002100007c02 */ /* 0x002fce0008000f00 */
.L_x_185:
[----:B-1----:R1:W2:Y:S02]  /*e260*/  SYNCS.PHASECHK.TRANS64.TRYWAIT P0, [R0+URZ+0x28], R3 ;  /* 0x00002803000075a7 */ /* 0x0022a400080011ff */
[----:B--2---:R-:W-:Y:S05]  /*e270*/  @!P0 NANOSLEEP.SYNCS 0x989680 ;  /* 0x009896800000895d */ /* 0x004fea0003900000 */
[----:B------:R-:W2:Y:S02]  /*e280*/  @!P0 SYNCS.PHASECHK.TRANS64 P0, [R0+URZ+0x28], R3 ;  /* 0x00002803000085a7 */ /* 0x000ea400080010ff */
[----:B--2---:R-:W-:Y:S05]  /*e290*/  @!P0 BRA `(.L_x_185) ;  /* 0xfffffffc00f08947 */ /* 0x004fea000383ffff */
[----:B------:R-:W-:Y:S05]  /*e2a0*/  BRA `(.L_x_26) ;  /* 0xffffff3800647947 */ /* 0x000fea000383ffff */
.L_x_34:
[----:B-1----:R-:W-:-:S07]  /*e2b0*/  MOV R0, UR17 ;  /* 0x0000001100007c02 */ /* 0x002fce0008000f00 */
.L_x_186:
[----:B-1----:R1:W2:Y:S02]  /*e2c0*/  SYNCS.PHASECHK.TRANS64.TRYWAIT P0, [R0+URZ+0x28], R3 ;  /* 0x00002803000075a7 */ /* 0x0022a400080011ff */
[----:B--2---:R-:W-:Y:S05]  /*e2d0*/  @!P0 NANOSLEEP.SYNCS 0x989680 ;  /* 0x009896800000895d */ /* 0x004fea0003900000 */
[----:B------:R-:W2:Y:S02]  /*e2e0*/  @!P0 SYNCS.PHASECHK.TRANS64 P0, [R0+URZ+0x28], R3 ;  /* 0x00002803000085a7 */ /* 0x000ea400080010ff */
[----:B--2---:R-:W-:Y:S05]  /*e2f0*/  @!P0 BRA `(.L_x_186) ;  /* 0xfffffffc00f08947 */ /* 0x004fea000383ffff */
[----:B------:R-:W-:Y:S05]  /*e300*/  BRA `(.L_x_33) ;  /* 0xffffff3c00247947 */ /* 0x000fea000383ffff */
.L_x_39:
[----:B-1----:R1:W2:Y:S02]  /*e310*/  SYNCS.PHASECHK.TRANS64.TRYWAIT P0, [R3+URZ+0xa0], R0 ;  /* 0x0000a000030075a7 */ /* 0x0022a400080011ff */
[----:B--2---:R-:W-:Y:S05]  /*e320*/  @!P0 NANOSLEEP.SYNCS 0x989680 ;  /* 0x009896800000895d */ /* 0x004fea0003900000 */
[----:B------:R-:W2:Y:S02]  /*e330*/  @!P0 SYNCS.PHASECHK.TRANS64 P0, [R3+URZ+0xa0], R0 ;  /* 0x0000a000030085a7 */ /* 0x000ea400080010ff */
[----:B--2---:R-:W-:Y:S05]  /*e340*/  @!P0 BRA `(.L_x_39) ;  /* 0xfffffffc00f08947 */ /* 0x004fea000383ffff */
[----:B------:R-:W-:Y:S05]  /*e350*/  BRA `(.L_x_187) ;  /* 0xffffff3c00cc7947 */ /* 0x000fea000383ffff */
.L_x_43:
[----:B-1----:R-:W-:-:S07]  /*e360*/  MOV R0, UR4 ;  /* 0x0000000400007c02 */ /* 0x002fce0008000f00 */
.L_x_188:
[----:B-1----:R1:W2:Y:S02]  /*e370*/  SYNCS.PHASECHK.TRANS64.TRYWAIT P0, [R0+URZ], R3 ;  /* 0x00000003000075a7 */ /* 0x0022a400080011ff */
[----:B--2---:R-:W-:Y:S05]  /*e380*/  @!P0 NANOSLEEP.SYNCS 0x989680 ;  /* 0x009896800000895d */ /* 0x004fea0003900000 */
[----:B------:R-:W2:Y:S02]  /*e390*/  @!P0 SYNCS.PHASECHK.TRANS64 P0, [R0+URZ], R3 ;  /* 0x00000003000085a7 */ /* 0x000ea400080010ff */
[----:B--2---:R-:W-:Y:S05]  /*e3a0*/  @!P0 BRA `(.L_x_188) ;  /* 0xfffffffc00f08947 */ /* 0x004fea000383ffff */
[----:B------:R-:W-:Y:S05]  /*e3b0*/  BRA `(.L_x_189) ;  /* 0xffffff4400787947 */ /* 0x000fea000383ffff */
.L_x_44:
[----:B------:R-:W-:-:S07]  /*e3c0*/  MOV R0, UR5 ;  /* 0x0000000500007c02 */ /* 0x000fce0008000f00 */
.L_x_190:
[----:B-1----:R1:W2:Y:S02]  /*e3d0*/  SYNCS.PHASECHK.TRANS64.TRYWAIT P0, [R0+URZ], R3 ;  /* 0x00000003000075a7 */ /* 0x0022a400080011ff */
[----:B--2---:R-:W-:Y:S05]  /*e3e0*/  @!P0 NANOSLEEP.SYNCS 0x989680 ;  /* 0x009896800000895d */ /* 0x004fea0003900000 */
[----:B------:R-:W2:Y:S02]  /*e3f0*/  @!P0 SYNCS.PHASECHK.TRANS64 P0, [R0+URZ], R3 ;  /* 0x00000003000085a7 */ /* 0x000ea400080010ff */
[----:B--2---:R-:W-:Y:S05]  /*e400*/  @!P0 BRA `(.L_x_190) ;  /* 0xfffffffc00f08947 */ /* 0x004fea000383ffff */
[----:B------:R-:W-:Y:S05]  /*e410*/  BRA `(.L_x_191) ;  /* 0xffffff4400847947 */ /* 0x000fea000383ffff */
.L_x_45:
[----:B------:R-:W-:-:S07]  /*e420*/  MOV R0, UR5 ;  /* 0x0000000500007c02 */ /* 0x000fce0008000f00 */
.L_x_192:
[----:B-1----:R1:W2:Y:S02]  /*e430*/  SYNCS.PHASECHK.TRANS64.TRYWAIT P0, [R0+URZ], R3 ;  /* 0x00000003000075a7 */ /* 0x0022a400080011ff */
[----:B--2---:R-:W-:Y:S05]  /*e440*/  @!P0 NANOSLEEP.SYNCS 0x989680 ;  /* 0x009896800000895d */ /* 0x004fea0003900000 */
[----:B------:R-:W2:Y:S02]  /*e450*/  @!P0 SYNCS.PHASECHK.TRANS64 P0, [R0+URZ], R3 ;  /* 0x00000003000085a7 */ /* 0x000ea400080010ff */
[----:B--2---:R-:W-:Y:S05]  /*e460*/  @!P0 BRA `(.L_x_192) ;  /* 0xfffffffc00f08947 */ /* 0x004fea000383ffff */
[----:B------:R-:W-:Y:S05]  /*e470*/  BRA `(.L_x_193) ;  /* 0xffffff4400907947 */ /* 0x000fea000383ffff */
.L_x_46:
[----:B------:R-:W-:-:S07]  /*e480*/  MOV R0, UR5 ;  /* 0x0000000500007c02 */ /* 0x000fce0008000f00 */
.L_x_194:
[----:B-1----:R1:W2:Y:S02]  /*e490*/  SYNCS.PHASECHK.TRANS64.TRYWAIT P0, [R0+URZ], R3 ;  /* 0x00000003000075a7 */ /* 0x0022a400080011ff */
[----:B--2---:R-:W-:Y:S05]  /*e4a0*/  @!P0 NANOSLEEP.SYNCS 0x989680 ;  /* 0x009896800000895d */ /* 0x004fea0003900000 */
[----:B------:R-:W2:Y:S02]  /*e4b0*/  @!P0 SYNCS.PHASECHK.TRANS64 P0, [R0+URZ], R3 ;  /* 0x00000003000085a7 */ /* 0x000ea400080010ff */
[----:B--2---:R-:W-:Y:S05]  /*e4c0*/  @!P0 BRA `(.L_x_194) ;  /* 0xfffffffc00f08947 */ /* 0x004fea000383ffff */
[----:B------:R-:W-:Y:S05]  /*e4d0*/  BRA `(.L_x_195) ;  /* 0xffffff44009c7947 */ /* 0x000fea000383ffff */
.L_x_49:
[----:B--2---:R2:W3:Y:S02]  /*e4e0*/  SYNCS.PHASECHK.TRANS64.TRYWAIT P0, [R2+URZ+0xe0], R5 ;  /* 0x0000e005020075a7 */ /* 0x0044e400080011ff */
[----:B---3--:R-:W-:Y:S05]  /*e4f0*/  @!P0 NANOSLEEP.SYNCS 0x989680 ;  /* 0x009896800000895d */ /* 0x008fea0003900000 */
[----:B------:R-:W3:Y:S02]  /*e500*/  @!P0 SYNCS.PHASECHK.TRANS64 P0, [R2+URZ+0xe0], R5 ;  /* 0x0000e005020085a7 */ /* 0x000ee400080010ff */
[----:B---3--:R-:W-:Y:S05]  /*e510*/  @!P0 BRA `(.L_x_49) ;  /* 0xfffffffc00f08947 */ /* 0x008fea000383ffff */
[----:B------:R-:W-:Y:S05]  /*e520*/  BRA `(.L_x_196) ;  /* 0xffffff4400f87947 */ /* 0x000fea000383ffff */
.L_x_50:
[----:B------:R-:W-:-:S07]  /*e530*/  MOV R2, UR4 ;  /* 0x0000000400027c02 */ /* 0x000fce0008000f00 */
.L_x_197:
[----:B--2---:R2:W3:Y:S02]  /*e540*/  SYNCS.PHASECHK.TRANS64.TRYWAIT P0, [R2+URZ+0xb0], R5 ;  /* 0x0000b005020075a7 */ /* 0x0044e400080011ff */
[----:B---3--:R-:W-:Y:S05]  /*e550*/  @!P0 NANOSLEEP.SYNCS 0x989680 ;  /* 0x009896800000895d */ /* 0x008fea0003900000 */
[----:B------:R-:W3:Y:S02]  /*e560*/  @!P0 SYNCS.PHASECHK.TRANS64 P0, [R2+URZ+0xb0], R5 ;  /* 0x0000b005020085a7 */ /* 0x000ee400080010ff */
[----:B---3--:R-:W-:Y:S05]  /*e570*/  @!P0 BRA `(.L_x_197) ;  /* 0xfffffffc00f08947 */ /* 0x008fea000383ffff */
[----:B------:R-:W-:Y:S05]  /*e580*/  BRA `(.L_x_198) ;  /* 0xffffff4800087947 */ /* 0x000fea000383ffff */
.L_x_51:
[----:B--2---:R2:W3:Y:S02]  /*e590*/  SYNCS.PHASECHK.TRANS64.TRYWAIT P1, [R2+URZ+0xa0], R5 ;  /* 0x0000a005020075a7 */ /* 0x0044e400080211ff */
[----:B---3--:R-:W-:Y:S05]  /*e5a0*/  @!P1 NANOSLEEP.SYNCS 0x989680 ;  /* 0x009896800000995d */ /* 0x008fea0003900000 */
[----:B------:R-:W3:Y:S02]  /*e5b0*/  @!P1 SYNCS.PHASECHK.TRANS64 P1, [R2+URZ+0xa0], R5 ;  /* 0x0000a005020095a7 */ /* 0x000ee400080210ff */
[----:B---3--:R-:W-:Y:S05]  /*e5c0*/  @!P1 BRA `(.L_x_51) ;  /* 0xfffffffc00f09947 */ /* 0x008fea000383ffff */
[----:B------:R-:W-:Y:S05]  /*e5d0*/  BRA `(.L_x_199) ;  /* 0xffffff4800387947 */ /* 0x000fea000383ffff */
.L_x_54:
[----:B------:R-:W-:-:S07]  /*e5e0*/  MOV R0, UR4 ;  /* 0x0000000400007c02 */ /* 0x000fce0008000f00 */
.L_x_200:
[----:B--2---:R2:W3:Y:S02]  /*e5f0*/  SYNCS.PHASECHK.TRANS64.TRYWAIT P0, [R0+URZ+0xb0], R3 ;  /* 0x0000b003000075a7 */ /* 0x0044e400080011ff */
[----:B---3--:R-:W-:Y:S05]  /*e600*/  @!P0 NANOSLEEP.SYNCS 0x989680 ;  /* 0x009896800000895d */ /* 0x008fea0003900000 */
[----:B------:R-:W3:Y:S02]  /*e610*/  @!P0 SYNCS.PHASECHK.TRANS64 P0, [R0+URZ+0xb0], R3 ;  /* 0x0000b003000085a7 */ /* 0x000ee400080010ff */
[----:B---3--:R-:W-:Y:S05]  /*e620*/  @!P0 BRA `(.L_x_200) ;  /* 0xfffffffc00f08947 */ /* 0x008fea000383ffff */
[----:B------:R-:W-:Y:S05]  /*e630*/  BRA `(.L_x_53) ;  /* 0xffffff48008c7947 */ /* 0x000fea000383ffff */
.L_x_63:
[----:B--2---:R-:W-:-:S04]  /*e640*/  MOV R0, UR5 ;  /* 0x0000000500007c02 */ /* 0x004fc80008000f00 */
[----:B------:R2:W3:Y:S03]  /*e650*/  SYNCS.PHASECHK.TRANS64.TRYWAIT P0, [R0+URZ+0x8], R7 ;  /* 0x00000807000075a7 */ /* 0x0004e600080011ff */
[----:B---3--:R-:W-:Y:S05]  /*e660*/  @!P0 NANOSLEEP.SYNCS 0x989680 ;  /* 0x009896800000895d */ /* 0x008fea0003900000 */
[----:B------:R-:W3:Y:S02]  /*e670*/  @!P0 SYNCS.PHASECHK.TRANS64 P0, [R0+URZ+0x8], R7 ;  /* 0x00000807000085a7 */ /* 0x000ee400080010ff */
[----:B---3--:R-:W-:Y:S05]  /*e680*/  @!P0 BRA `(.L_x_63) ;  /* 0xfffffffc00ec8947 */ /* 0x008fea000383ffff */
[----:B------:R-:W-:Y:S05]  /*e690*/  BRA `(.L_x_62) ;  /* 0xffffff4c00407947 */ /* 0x000fea000383ffff */
.L_x_65:
[----:B------:R-:W-:Y:S01]  /*e6a0*/  BSSY B0, `(.L_x_201) ;  /* 0x0000006000007945 */ /* 0x000fe20003800000 */
[----:B------:R-:W-:-:S07]  /*e6b0*/  MOV R15, 0xffffffff ;  /* 0xffffffff000f7802 */ /* 0x000fce0000000f00 */
[----:B-12--5:R-:W-:Y:S05]  /*e6c0*/  WARPSYNC.COLLECTIVE R15, `(.L_x_202) ;  /* 0x000000000f0c7348 */ /* 0x026fea0003c00000 */
[----:B------:R-:W-:Y:S02]  /*e6d0*/  ELECT P6, UR79, PT ;  /* 0x00000000004f782f */ /* 0x000fe400038c0000 */
[----:B------:R-:W-:Y:S01]  /*e6e0*/  MOV R14, UR79 ;  /* 0x0000004f000e7c02 */ /* 0x000fe20008000f00 */
[----:B-12--5:R-:W-:Y:S10]  /*e6f0*/  ENDCOLLECTIVE ;  /* 0x000000000000791b */ /* 0x026ff40003800000 */
.L_x_202:
[----:B------:R-:W-:Y:S05]  /*e700*/  BSYNC B0 ;  /* 0x0000000000007941 */ /* 0x000fea0003800000 */
.L_x_201:
[----:B------:R-:W-:Y:S05]  /*e710*/  BRA `(.L_x_203) ;  /* 0xffffff4c00707947 */ /* 0x000fea000383ffff */
.L_x_67:
[----:B--2---:R-:W-:-:S04]  /*e720*/  MOV R0, UR5 ;  /* 0x0000000500007c02 */ /* 0x004fc80008000f00 */
[----:B------:R2:W3:Y:S03]  /*e730*/  SYNCS.PHASECHK.TRANS64.TRYWAIT P0, [R0+URZ+0x8], R5 ;  /* 0x00000805000075a7 */ /* 0x0004e600080011ff */
[----:B---3--:R-:W-:Y:S05]  /*e740*/  @!P0 NANOSLEEP.SYNCS 0x989680 ;  /* 0x009896800000895d */ /* 0x008fea0003900000 */
[----:B------:R-:W3:Y:S02]  /*e750*/  @!P0 SYNCS.PHASECHK.TRANS64 P0, [R0+URZ+0x8], R5 ;  /* 0x00000805000085a7 */ /* 0x000ee400080010ff */
[----:B---3--:R-:W-:Y:S05]  /*e760*/  @!P0 BRA `(.L_x_67) ;  /* 0xfffffffc00ec8947 */ /* 0x008fea000383ffff */
[----:B------:R-:W-:Y:S05]  /*e770*/  BRA `(.L_x_66) ;  /* 0xffffff4c00747947 */ /* 0x000fea000383ffff */
.L_x_68:
[----:B-1----:R1:W2:Y:S02]  /*e780*/  SYNCS.PHASECHK.TRANS64.TRYWAIT P0, [R0+URZ+0xa0], R5 ;  /* 0x0000a005000075a7 */ /* 0x0022a400080011ff */
[----:B--2---:R-:W-:Y:S05]  /*e790*/  @!P0 NANOSLEEP.SYNCS 0x989680 ;  /* 0x009896800000895d */ /* 0x004fea0003900000 */
[----:B------:R-:W2:Y:S02]  /*e7a0*/  @!P0 SYNCS.PHASECHK.TRANS64 P0, [R0+URZ+0xa0], R5 ;  /* 0x0000a005000085a7 */ /* 0x000ea400080010ff */
[----:B--2---:R-:W-:Y:S05]  /*e7b0*/  @!P0 BRA `(.L_x_68) ;  /* 0xfffffffc00f08947 */ /* 0x004fea000383ffff */
[----:B------:R-:W-:Y:S05]  /*e7c0*/  BRA `(.L_x_204) ;  /* 0xffffff5000607947 */ /* 0x000fea000383ffff */
.L_x_70:
[----:B------:R-:W-:-:S07]  /*e7d0*/  MOV R0, UR31 ;  /* 0x0000001f00007c02 */ /* 0x000fce0008000f00 */
.L_x_205:
[----:B-1----:R1:W2:Y:S02]  /*e7e0*/  SYNCS.PHASECHK.TRANS64.TRYWAIT P0, [R0+URZ+0xd0], R5 ;  /* 0x0000d005000075a7 */ /* 0x0022a400080011ff */
[----:B--2---:R-:W-:Y:S05]  /*e7f0*/  @!P0 NANOSLEEP.SYNCS 0x989680 ;  /* 0x009896800000895d */ /* 0x004fea0003900000 */
[----:B------:R-:W2:Y:S02]  /*e800*/  @!P0 SYNCS.PHASECHK.TRANS64 P0, [R0+URZ+0xd0], R5 ;  /* 0x0000d005000085a7 */ /* 0x000ea400080010ff */
[----:B--2---:R-:W-:Y:S05]  /*e810*/  @!P0 BRA `(.L_x_205) ;  /* 0xfffffffc00f08947 */ /* 0x004fea000383ffff */
[----:B------:R-:W-:Y:S05]  /*e820*/  BRA `(.L_x_206) ;  /* 0xffffff5000ac7947 */ /* 0x000fea000383ffff */
.L_x_73:
[----:B------:R-:W-:Y:S07]  /*e830*/  MOV R0, UR5 ;  /* 0x0000000500007c02 */ /* 0x000fee0008000f00 */
.L_x_207:
[----:B-1----:R1:W2:Y:S02]  /*e840*/  SYNCS.PHASECHK.TRANS64.TRYWAIT P0, [R0+URZ], R5 ;  /* 0x00000005000075a7 */ /* 0x0022a400080011ff */
[----:B--2---:R-:W-:Y:S05]  /*e850*/  @!P0 NANOSLEEP.SYNCS 0x989680 ;  /* 0x009896800000895d */ /* 0x004fea0003900000 */
[----:B------:R-:W2:Y:S02]  /*e860*/  @!P0 SYNCS.PHASECHK.TRANS64 P0, [R0+URZ], R5 ;  /* 0x00000005000085a7 */ /* 0x000ea400080010ff */
[----:B--2---:R-:W-:Y:S05]  /*e870*/  @!P0 BRA `(.L_x_207) ;  /* 0xfffffffc00f08947 */ /* 0x004fea000383ffff */
[----:B------:R-:W-:Y:S05]  /*e880*/  BRA `(.L_x_72) ;  /* 0xffffff5000c07947 */ /* 0x000fea000383ffff */
.L_x_77:
[----:B-1----:R-:W-:-:S07]  /*e890*/  MOV R0, UR4 ;  /* 0x0000000400007c02 */ /* 0x002fce0008000f00 */
.L_x_208:
[----:B-1----:R1:W2:Y:S02]  /*e8a0*/  SYNCS.PHASECHK.TRANS64.TRYWAIT P0, [R0+URZ], R3 ;  /* 0x00000003000075a7 */ /* 0x0022a400080011ff */
[----:B--2---:R-:W-:Y:S05]  /*e8b0*/  @!P0 NANOSLEEP.SYNCS 0x989680 ;  /* 0x009896800000895d */ /* 0x004fea0003900000 */
[----:B------:R-:W2:Y:S02]  /*e8c0*/  @!P0 SYNCS.PHASECHK.TRANS64 P0, [R0+URZ], R3 ;  /* 0x00000003000085a7 */ /* 0x000ea400080010ff */
[----:B--2---:R-:W-:Y:S05]  /*e8d0*/  @!P0 BRA `(.L_x_208) ;  /* 0xfffffffc00f08947 */ /* 0x004fea000383ffff */
[----:B------:R-:W-:Y:S05]  /*e8e0*/  BRA `(.L_x_209) ;  /* 0xffffff5400b47947 */ /* 0x000fea000383ffff */
.L_x_80:
[----:B------:R-:W-:-:S07]  /*e8f0*/  MOV R0, UR26 ;  /* 0x0000001a00007c02 */ /* 0x000fce0008000f00 */
.L_x_210:
[----:B-1----:R1:W2:Y:S02]  /*e900*/  SYNCS.PHASECHK.TRANS64.TRYWAIT P1, [R0+URZ+0x100], R3 ;  /* 0x00010003000075a7 */ /* 0x0022a400080211ff */
[----:B--2---:R-:W-:Y:S05]  /*e910*/  @!P1 NANOSLEEP.SYNCS 0x989680 ;  /* 0x009896800000995d */ /* 0x004fea0003900000 */
[----:B------:R-:W2:Y:S02]  /*e920*/  @!P1 SYNCS.PHASECHK.TRANS64 P1, [R0+URZ+0x100], R3 ;  /* 0x00010003000095a7 */ /* 0x000ea400080210ff */
[----:B--2---:R-:W-:Y:S05]  /*e930*/  @!P1 BRA `(.L_x_210) ;  /* 0xfffffffc00f09947 */ /* 0x004fea000383ffff */
[----:B------:R-:W-:Y:S05]  /*e940*/  BRA `(.L_x_211) ;  /* 0xffffff5800007947 */ /* 0x000fea000383ffff */
.L_x_85:
[----:B---3--:R3:W4:Y:S02]  /*e950*/  SYNCS.PHASECHK.TRANS64.TRYWAIT P0, [R12+URZ+0xa0], R9 ;  /* 0x0000a0090c0075a7 */ /* 0x00872400080011ff */
[----:B----4-:R-:W-:Y:S05]  /*e960*/  @!P0 NANOSLEEP.SYNCS 0x989680 ;  /* 0x009896800000895d */ /* 0x010fea0003900000 */
[----:B------:R-:W4:Y:S02]  /*e970*/  @!P0 SYNCS.PHASECHK.TRANS64 P0, [R12+URZ+0xa0], R9 ;  /* 0x0000a0090c0085a7 */ /* 0x000f2400080010ff */
[----:B----4-:R-:W-:Y:S05]  /*e980*/  @!P0 BRA `(.L_x_85) ;  /* 0xfffffffc00f08947 */ /* 0x010fea000383ffff */
[----:B------:R-:W-:Y:S05]  /*e990*/  BRA `(.L_x_212) ;  /* 0xffffff5c00207947 */ /* 0x000fea000383ffff */
.L_x_88:
[----:B------:R-:W-:Y:S07]  /*e9a0*/  MOV R0, UR21 ;  /* 0x0000001500007c02 */ /* 0x000fee0008000f00 */
.L_x_213:
[----:B-1----:R1:W3:Y:S02]  /*e9b0*/  SYNCS.PHASECHK.TRANS64.TRYWAIT P2, [R0+URZ+0x98], R9 ;  /* 0x00009809000075a7 */ /* 0x0022e400080411ff */
[----:B---3--:R-:W-:Y:S05]  /*e9c0*/  @!P2 NANOSLEEP.SYNCS 0x989680 ;  /* 0x009896800000a95d */ /* 0x008fea0003900000 */
[----:B------:R-:W3:Y:S02]  /*e9d0*/  @!P2 SYNCS.PHASECHK.TRANS64 P2, [R0+URZ+0x98], R9 ;  /* 0x000098090000a5a7 */ /* 0x000ee400080410ff */
[----:B---3--:R-:W-:Y:S05]  /*e9e0*/  @!P2 BRA `(.L_x_213) ;  /* 0xfffffffc00f0a947 */ /* 0x008fea000383ffff */
[----:B------:R-:W-:Y:S05]  /*e9f0*/  BRA `(.L_x_87) ;  /* 0xffffff60008c7947 */ /* 0x000fea000383ffff */
.L_x_91:
[----:B------:R-:W-:Y:S07]  /*ea00*/  MOV R9, UR21 ;  /* 0x0000001500097c02 */ /* 0x000fee0008000f00 */
.L_x_214:
[----:B-1----:R1:W3:Y:S02]  /*ea10*/  SYNCS.PHASECHK.TRANS64.TRYWAIT P0, [R9+URZ+0x70], R10 ;  /* 0x0000700a090075a7 */ /* 0x0022e400080011ff */
[----:B---3--:R-:W-:Y:S05]  /*ea20*/  @!P0 NANOSLEEP.SYNCS 0x989680 ;  /* 0x009896800000895d */ /* 0x008fea0003900000 */
[----:B------:R-:W3:Y:S02]  /*ea30*/  @!P0 SYNCS.PHASECHK.TRANS64 P0, [R9+URZ+0x70], R10 ;  /* 0x0000700a090085a7 */ /* 0x000ee400080010ff */
[----:B---3--:R-:W-:Y:S05]  /*ea40*/  @!P0 BRA `(.L_x_214) ;  /* 0xfffffffc00f08947 */ /* 0x008fea000383ffff */
[----:B------:R-:W-:Y:S05]  /*ea50*/  BRA `(.L_x_215) ;  /* 0xffffff6000e87947 */ /* 0x000fea000383ffff */
.L_x_92:
[----:B------:R-:W-:Y:S07]  /*ea60*/  MOV R9, UR21 ;  /* 0x0000001500097c02 */ /* 0x000fee0008000f00 */
.L_x_216:
[----:B-1----:R1:W3:Y:S02]  /*ea70*/  SYNCS.PHASECHK.TRANS64.TRYWAIT P0, [R9+URZ+0x78], R10 ;  /* 0x0000780a090075a7 */ /* 0x0022e400080011ff */
[----:B---3--:R-:W-:Y:S05]  /*ea80*/  @!P0 NANOSLEEP.SYNCS 0x989680 ;  /* 0x009896800000895d */ /* 0x008fea0003900000 */
[----:B------:R-:W3:Y:S02]  /*ea90*/  @!P0 SYNCS.PHASECHK.TRANS64 P0, [R9+URZ+0x78], R10 ;  /* 0x0000780a090085a7 */ /* 0x000ee400080010ff */
[----:B---3--:R-:W-:Y:S05]  /*eaa0*/  @!P0 BRA `(.L_x_216) ;  /* 0xfffffffc00f08947 */ /* 0x008fea000383ffff */
[----:B------:R-:W-:Y:S05]  /*eab0*/  BRA `(.L_x_217) ;  /* 0xffffff6400287947 */ /* 0x000fea000383ffff */
.L_x_93:
[----:B------:R-:W-:Y:S07]  /*eac0*/  MOV R9, UR21 ;  /* 0x0000001500097c02 */ /* 0x000fee0008000f00 */
.L_x_218:
[----:B-1----:R1:W3:Y:S02]  /*ead0*/  SYNCS.PHASECHK.TRANS64.TRYWAIT P0, [R9+URZ+0x80], R10 ;  /* 0x0000800a090075a7 */ /* 0x0022e400080011ff */
[----:B---3--:R-:W-:Y:S05]  /*eae0*/  @!P0 NANOSLEEP.SYNCS 0x989680 ;  /* 0x009896800000895d */ /* 0x008fea0003900000 */
[----:B------:R-:W3:Y:S02]  /*eaf0*/  @!P0 SYNCS.PHASECHK.TRANS64 P0, [R9+URZ+0x80], R10 ;  /* 0x0000800a090085a7 */ /* 0x000ee400080010ff */
[----:B---3--:R-:W-:Y:S05]  /*eb00*/  @!P0 BRA `(.L_x_218) ;  /* 0xfffffffc00f08947 */ /* 0x008fea000383ffff */
[----:B------:R-:W-:Y:S05]  /*eb10*/  BRA `(.L_x_219) ;  /* 0xffffff64006c7947 */ /* 0x000fea000383ffff */
.L_x_94:
[----:B------:R-:W-:Y:S07]  /*eb20*/  MOV R9, UR21 ;  /* 0x0000001500097c02 */ /* 0x000fee0008000f00 */
.L_x_220:
[----:B-1----:R1:W3:Y:S02]  /*eb30*/  SYNCS.PHASECHK.TRANS64.TRYWAIT P0, [R9+URZ+0x88], R10 ;  /* 0x0000880a090075a7 */ /* 0x0022e400080011ff */
[----:B---3--:R-:W-:Y:S05]  /*eb40*/  @!P0 NANOSLEEP.SYNCS 0x989680 ;  /* 0x009896800000895d */ /* 0x008fea0003900000 */
[----:B------:R-:W3:Y:S02]  /*eb50*/  @!P0 SYNCS.PHASECHK.TRANS64 P0, [R9+URZ+0x88], R10 ;  /* 0x0000880a090085a7 */ /* 0x000ee400080010ff */
[----:B---3--:R-:W-:Y:S05]  /*eb60*/  @!P0 BRA `(.L_x_220) ;  /* 0xfffffffc00f08947 */ /* 0x008fea000383ffff */
[----:B------:R-:W-:Y:S05]  /*eb70*/  BRA `(.L_x_221) ;  /* 0xffffff6400b47947 */ /* 0x000fea000383ffff */
.L_x_95:
[----:B------:R-:W-:Y:S07]  /*eb80*/  MOV R0, UR21 ;  /* 0x0000001500007c02 */ /* 0x000fee0008000f00 */
.L_x_222:
[----:B-1----:R1:W3:Y:S02]  /*eb90*/  SYNCS.PHASECHK.TRANS64.TRYWAIT P0, [R0+URZ+0x70], R9 ;  /* 0x00007009000075a7 */ /* 0x0022e400080011ff */
[----:B---3--:R-:W-:Y:S05]  /*eba0*/  @!P0 NANOSLEEP.SYNCS 0x989680 ;  /* 0x009896800000895d */ /* 0x008fea0003900000 */
[----:B------:R-:W3:Y:S02]  /*ebb0*/  @!P0 SYNCS.PHASECHK.TRANS64 P0, [R0+URZ+0x70], R9 ;  /* 0x00007009000085a7 */ /* 0x000ee400080010ff */
[----:B---3--:R-:W-:Y:S05]  /*ebc0*/  @!P0 BRA `(.L_x_222) ;  /* 0xfffffffc00f08947 */ /* 0x008fea000383ffff */
[----:B------:R-:W-:Y:S05]  /*ebd0*/  BRA `(.L_x_223) ;  /* 0xffffff6800007947 */ /* 0x000fea000383ffff */
.L_x_96:
[----:B------:R-:W-:Y:S07]  /*ebe0*/  MOV R0, UR21 ;  /* 0x0000001500007c02 */ /* 0x000fee0008000f00 */
.L_x_224:
[----:B-1----:R1:W3:Y:S02]  /*ebf0*/  SYNCS.PHASECHK.TRANS64.TRYWAIT P0, [R0+URZ+0x78], R9 ;  /* 0x00007809000075a7 */ /* 0x0022e400080011ff */
[----:B---3--:R-:W-:Y:S05]  /*ec00*/  @!P0 NANOSLEEP.SYNCS 0x989680 ;  /* 0x009896800000895d */ /* 0x008fea0003900000 */
[----:B------:R-:W3:Y:S02]  /*ec10*/  @!P0 SYNCS.PHASECHK.TRANS64 P0, [R0+URZ+0x78], R9 ;  /* 0x00007809000085a7 */ /* 0x000ee400080010ff */
[----:B---3--:R-:W-:Y:S05]  /*ec20*/  @!P0 BRA `(.L_x_224) ;  /* 0xfffffffc00f08947 */ /* 0x008fea000383ffff */
[----:B------:R-:W-:Y:S05]  /*ec30*/  BRA `(.L_x_225) ;  /* 0xffffff6800487947 */ /* 0x000fea000383ffff */
.L_x_97:
[----:B------:R-:W-:Y:S07]  /*ec40*/  MOV R0, UR21 ;  /* 0x0000001500007c02 */ /* 0x000fee0008000f00 */
.L_x_226:
[----:B-1----:R1:W3:Y:S02]  /*ec50*/  SYNCS.PHASECHK.TRANS64.TRYWAIT P0, [R0+URZ+0x80], R9 ;  /* 0x00008009000075a7 */ /* 0x0022e400080011ff */
[----:B---3--:R-:W-:Y:S05]  /*ec60*/  @!P0 NANOSLEEP.SYNCS 0x989680 ;  /* 0x009896800000895d */ /* 0x008fea0003900000 */
[----:B------:R-:W3:Y:S02]  /*ec70*/  @!P0 SYNCS.PHASECHK.TRANS64 P0, [R0+URZ+0x80], R9 ;  /* 0x00008009000085a7 */ /* 0x000ee400080010ff */
[----:B---3--:R-:W-:Y:S05]  /*ec80*/  @!P0 BRA `(.L_x_226) ;  /* 0xfffffffc00f08947 */ /* 0x008fea000383ffff */
[----:B------:R-:W-:Y:S05]  /*ec90*/  BRA `(.L_x_227) ;  /* 0xffffff6800907947 */ /* 0x000fea000383ffff */
.L_x_98:
[----:B------:R-:W-:Y:S07]  /*eca0*/  MOV R0, UR21 ;  /* 0x0000001500007c02 */ /* 0x000fee0008000f00 */
.L_x_228:
[----:B-1----:R1:W3:Y:S02]  /*ecb0*/  SYNCS.PHASECHK.TRANS64.TRYWAIT P0, [R0+URZ+0x88], R9 ;  /* 0x00008809000075a7 */ /* 0x0022e400080011ff */
[----:B---3--:R-:W-:Y:S05]  /*ecc0*/  @!P0 NANOSLEEP.SYNCS 0x989680 ;  /* 0x009896800000895d */ /* 0x008fea0003900000 */
[----:B------:R-:W3:Y:S02]  /*ecd0*/  @!P0 SYNCS.PHASECHK.TRANS64 P0, [R0+URZ+0x88], R9 ;  /* 0x00008809000085a7 */ /* 0x000ee400080010ff */
[----:B---3--:R-:W-:Y:S05]  /*ece0*/  @!P0 BRA `(.L_x_228) ;  /* 0xfffffffc00f08947 */ /* 0x008fea000383ffff */
[----:B------:R-:W-:Y:S05]  /*ecf0*/  BRA `(.L_x_229) ;  /* 0xffffff6800d47947 */ /* 0x000fea000383ffff */
.L_x_100:
[----:B------:R-:W-:-:S07]  /*ed00*/  MOV R3, UR21 ;  /* 0x0000001500037c02 */ /* 0x000fce0008000f00 */
.L_x_230:
[----:B-1----:R1:W4:Y:S02]  /*ed10*/  SYNCS.PHASECHK.TRANS64.TRYWAIT P0, [R3+URZ+0x70], R10 ;  /* 0x0000700a030075a7 */ /* 0x00232400080011ff */
[----:B----4-:R-:W-:Y:S05]  /*ed20*/  @!P0 NANOSLEEP.SYNCS 0x989680 ;  /* 0x009896800000895d */ /* 0x010fea0003900000 */
[----:B------:R-:W4:Y:S02]  /*ed30*/  @!P0 SYNCS.PHASECHK.TRANS64 P0, [R3+URZ+0x70], R10 ;  /* 0x0000700a030085a7 */ /* 0x000f2400080010ff */
[----:B----4-:R-:W-:Y:S05]  /*ed40*/  @!P0 BRA `(.L_x_230) ;  /* 0xfffffffc00f08947 */ /* 0x010fea000383ffff */
[----:B------:R-:W-:Y:S05]  /*ed50*/  BRA `(.L_x_231) ;  /* 0xffffff6c00447947 */ /* 0x000fea000383ffff */
.L_x_101:
[----:B-1----:R-:W-:-:S07]  /*ed60*/  MOV R3, UR21 ;  /* 0x0000001500037c02 */ /* 0x002fce0008000f00 */
.L_x_232:
[----:B-1----:R1:W4:Y:S02]  /*ed70*/  SYNCS.PHASECHK.TRANS64.TRYWAIT P0, [R3+URZ+0x78], R10 ;  /* 0x0000780a030075a7 */ /* 0x00232400080011ff */
[----:B----4-:R-:W-:Y:S05]  /*ed80*/  @!P0 NANOSLEEP.SYNCS 0x989680 ;  /* 0x009896800000895d */ /* 0x010fea0003900000 */
[----:B------:R-:W4:Y:S02]  /*ed90*/  @!P0 SYNCS.PHASECHK.TRANS64 P0, [R3+URZ+0x78], R10 ;  /* 0x0000780a030085a7 */ /* 0x000f2400080010ff */
[----:B----4-:R-:W-:Y:S05]  /*eda0*/  @!P0 BRA `(.L_x_232) ;  /* 0xfffffffc00f08947 */ /* 0x010fea000383ffff */
[----:B------:R-:W-:Y:S05]  /*edb0*/  BRA `(.L_x_233) ;  /* 0xffffff6c00347947 */ /* 0x000fea000383ffff */
.L_x_102:
[----:B-1----:R-:W-:-:S07]  /*edc0*/  MOV R3, UR21 ;  /* 0x0000001500037c02 */ /* 0x002fce0008000f00 */
.L_x_234:
[----:B-1----:R1:W4:Y:S02]  /*edd0*/  SYNCS.PHASECHK.TRANS64.TRYWAIT P0, [R3+URZ+0x80], R10 ;  /* 0x0000800a030075a7 */ /* 0x00232400080011ff */
[----:B----4-:R-:W-:Y:S05]  /*ede0*/  @!P0 NANOSLEEP.SYNCS 0x989680 ;  /* 0x009896800000895d */ /* 0x010fea0003900000 */
[----:B------:R-:W4:Y:S02]  /*edf0*/  @!P0 SYNCS.PHASECHK.TRANS64 P0, [R3+URZ+0x80], R10 ;  /* 0x0000800a030085a7 */ /* 0x000f2400080010ff */
[----:B----4-:R-:W-:Y:S05]  /*ee00*/  @!P0 BRA `(.L_x_234) ;  /* 0xfffffffc00f08947 */ /* 0x010fea000383ffff */
[----:B------:R-:W-:Y:S05]  /*ee10*/  BRA `(.L_x_235) ;  /* 0xffffff6c00287947 */ /* 0x000fea000383ffff */
.L_x_104:
[----:B--2---:R2:W4:Y:S02]  /*ee20*/  SYNCS.PHASECHK.TRANS64.TRYWAIT P0, [R0+URZ+0xa0], R3 ;  /* 0x0000a003000075a7 */ /* 0x00452400080011ff */
[----:B----4-:R-:W-:Y:S05]  /*ee30*/  @!P0 NANOSLEEP.SYNCS 0x989680 ;  /* 0x009896800000895d */ /* 0x010fea0003900000 */
[----:B------:R-:W4:Y:S02]  /*ee40*/  @!P0 SYNCS.PHASECHK.TRANS64 P0, [R0+URZ+0xa0], R3 ;  /* 0x0000a003000085a7 */ /* 0x000f2400080010ff */
[----:B----4-:R-:W-:Y:S05]  /*ee50*/  @!P0 BRA `(.L_x_104) ;  /* 0xfffffffc00f08947 */ /* 0x010fea000383ffff */
[----:B------:R-:W-:Y:S05]  /*ee60*/  BRA `(.L_x_236) ;  /* 0xffffff6c00f07947 */ /* 0x000fea000383ffff */
.L_x_115:
[----:B-1----:R-:W-:Y:S04]  /*ee70*/  MOV R2, UR43 ;  /* 0x0000002b00027c02 */ /* 0x002fe80008000f00 */
[----:B------:R1:W2:Y:S03]  /*ee80*/  SYNCS.PHASECHK.TRANS64.TRYWAIT P0, [R2+URZ+0x50], R3 ;  /* 0x00005003020075a7 */ /* 0x0002a600080011ff */
[----:B--2---:R-:W-:Y:S05]  /*ee90*/  @!P0 NANOSLEEP.SYNCS 0x989680 ;  /* 0x009896800000895d */ /* 0x004fea0003900000 */
[----:B------:R-:W2:Y:S02]  /*eea0*/  @!P0 SYNCS.PHASECHK.TRANS64 P0, [R2+URZ+0x50], R3 ;  /* 0x00005003020085a7 */ /* 0x000ea400080010ff */
[----:B--2---:R-:W-:Y:S05]  /*eeb0*/  @!P0 BRA `(.L_x_115) ;  /* 0xfffffffc00ec8947 */ /* 0x004fea000383ffff */
[----:B------:R-:W-:Y:S05]  /*eec0*/  BRA `(.L_x_114) ;  /* 0xffffff7c00bc7947 */ /* 0x000fea000383ffff */
.L_x_117:
[----:B-1----:R1:W4:Y:S02]  /*eed0*/  SYNCS.PHASECHK.TRANS64.TRYWAIT P1, [R117+URZ+0xc0], R0 ;  /* 0x0000c000750075a7 */ /* 0x00232400080211ff */
[----:B----4-:R-:W-:Y:S05]  /*eee0*/  @!P1 NANOSLEEP.SYNCS 0x989680 ;  /* 0x009896800000995d */ /* 0x010fea0003900000 */
[----:B------:R-:W4:Y:S02]  /*eef0*/  @!P1 SYNCS.PHASECHK.TRANS64 P1, [R117+URZ+0xc0], R0 ;  /* 0x0000c000750095a7 */ /* 0x000f2400080210ff */
[----:B----4-:R-:W-:Y:S05]  /*ef00*/  @!P1 BRA `(.L_x_117) ;  /* 0xfffffffc00f09947 */ /* 0x010fea000383ffff */
[----:B------:R-:W-:Y:S05]  /*ef10*/  BRA `(.L_x_116) ;  /* 0xffffff7c00f47947 */ /* 0x000fea000383ffff */
.L_x_126:
[----:B-1----:R1:W3:Y:S02]  /*ef20*/  SYNCS.PHASECHK.TRANS64.TRYWAIT P0, [R3+URZ+0x50], R0 ;  /* 0x00005000030075a7 */ /* 0x0022e400080011ff */
[----:B---3--:R-:W-:Y:S05]  /*ef30*/  @!P0 NANOSLEEP.SYNCS 0x989680 ;  /* 0x009896800000895d */ /* 0x008fea0003900000 */
[----:B------:R-:W3:Y:S02]  /*ef40*/  @!P0 SYNCS.PHASECHK.TRANS64 P0, [R3+URZ+0x50], R0 ;  /* 0x00005000030085a7 */ /* 0x000ee400080010ff */
[----:B---3--:R-:W-:Y:S05]  /*ef50*/  @!P0 BRA `(.L_x_126) ;  /* 0xfffffffc00f08947 */ /* 0x008fea000383ffff */
[----:B------:R-:W-:Y:S05]  /*ef60*/  BRA `(.L_x_125) ;  /* 0xffffff8c00207947 */ /* 0x000fea000383ffff */
.L_x_134:
[----:B-1----:R1:W3:Y:S02]  /*ef70*/  SYNCS.PHASECHK.TRANS64.TRYWAIT P0, [R124+URZ+0x50], R5 ;  /* 0x000050057c0075a7 */ /* 0x0022e400080011ff */
[----:B---3--:R-:W-:Y:S05]  /*ef80*/  @!P0 NANOSLEEP.SYNCS 0x989680 ;  /* 0x009896800000895d */ /* 0x008fea0003900000 */
[----:B------:R-:W3:Y:S02]  /*ef90*/  @!P0 SYNCS.PHASECHK.TRANS64 P0, [R124+URZ+0x50], R5 ;  /* 0x000050057c0085a7 */ /* 0x000ee400080010ff */
[----:B---3--:R-:W-:Y:S05]  /*efa0*/  @!P0 BRA `(.L_x_134) ;  /* 0xfffffffc00f08947 */ /* 0x008fea000383ffff */
[----:B------:R-:W-:Y:S05]  /*efb0*/  BRA `(.L_x_133) ;  /* 0xffffff9800947947 */ /* 0x000fea000383ffff */
.L_x_142:
[----:B-1----:R1:W3:Y:S02]  /*efc0*/  SYNCS.PHASECHK.TRANS64.TRYWAIT P0, [R124+URZ+0x50], R5 ;  /* 0x000050057c0075a7 */ /* 0x0022e400080011ff */
[----:B---3--:R-:W-:Y:S05]  /*efd0*/  @!P0 NANOSLEEP.SYNCS 0x989680 ;  /* 0x009896800000895d */ /* 0x008fea0003900000 */
[----:B------:R-:W3:Y:S02]  /*efe0*/  @!P0 SYNCS.PHASECHK.TRANS64 P0, [R124+URZ+0x50], R5 ;  /* 0x000050057c0085a7 */ /* 0x000ee400080010ff */
[----:B---3--:R-:W-:Y:S05]  /*eff0*/  @!P0 BRA `(.L_x_142) ;  /* 0xfffffffc00f08947 */ /* 0x008fea000383ffff */
[----:B------:R-:W-:Y:S05]  /*f000*/  BRA `(.L_x_141) ;  /* 0xffffffa8000c7947 */ /* 0x000fea000383ffff */
.L_x_150:
[----:B-1----:R1:W3:Y:S02]  /*f010*/  SYNCS.PHASECHK.TRANS64.TRYWAIT P0, [R125+URZ+0x50], R6 ;  /* 0x000050067d0075a7 */ /* 0x0022e400080011ff */
[----:B---3--:R-:W-:Y:S05]  /*f020*/  @!P0 NANOSLEEP.SYNCS 0x989680 ;  /* 0x009896800000895d */ /* 0x008fea0003900000 */
[----:B------:R-:W3:Y:S02]  /*f030*/  @!P0 SYNCS.PHASECHK.TRANS64 P0, [R125+URZ+0x50], R6 ;  /* 0x000050067d0085a7 */ /* 0x000ee400080010ff */
[----:B---3--:R-:W-:Y:S05]  /*f040*/  @!P0 BRA `(.L_x_150) ;  /* 0xfffffffc00f08947 */ /* 0x008fea000383ffff */
[----:B------:R-:W-:Y:S05]  /*f050*/  BRA `(.L_x_149) ;  /* 0xffffffb400887947 */ /* 0x000fea000383ffff */
.L_x_158:
[----:B-1----:R1:W3:Y:S02]  /*f060*/  SYNCS.PHASECHK.TRANS64.TRYWAIT P0, [R40+URZ+0x50], R5 ;  /* 0x00005005280075a7 */ /* 0x0022e400080011ff */
[----:B---3--:R-:W-:Y:S05]  /*f070*/  @!P0 NANOSLEEP.SYNCS 0x989680 ;  /* 0x009896800000895d */ /* 0x008fea0003900000 */
[----:B------:R-:W3:Y:S02]  /*f080*/  @!P0 SYNCS.PHASECHK.TRANS64 P0, [R40+URZ+0x50], R5 ;  /* 0x00005005280085a7 */ /* 0x000ee400080010ff */
[----:B---3--:R-:W-:Y:S05]  /*f090*/  @!P0 BRA `(.L_x_158) ;  /* 0xfffffffc00f08947 */ /* 0x008fea000383ffff */
[----:B------:R-:W-:Y:S05]  /*f0a0*/  BRA `(.L_x_157) ;  /* 0xffffffc400187947 */ /* 0x000fea000383ffff */
.L_x_166:
[----:B-1----:R1:W4:Y:S02]  /*f0b0*/  SYNCS.PHASECHK.TRANS64.TRYWAIT P0, [R0+URZ+0x50], R7 ;  /* 0x00005007000075a7 */ /* 0x00232400080011ff */
[----:B----4-:R-:W-:Y:S05]  /*f0c0*/  @!P0 NANOSLEEP.SYNCS 0x989680 ;  /* 0x009896800000895d */ /* 0x010fea0003900000 */
[----:B------:R-:W4:Y:S02]  /*f0d0*/  @!P0 SYNCS.PHASECHK.TRANS64 P0, [R0+URZ+0x50], R7 ;  /* 0x00005007000085a7 */ /* 0x000f2400080010ff */
[----:B----4-:R-:W-:Y:S05]  /*f0e0*/  @!P0 BRA `(.L_x_166) ;  /* 0xfffffffc00f08947 */ /* 0x010fea000383ffff */
[----:B------:R-:W-:Y:S05]  /*f0f0*/  BRA `(.L_x_165) ;  /* 0xffffffd0009c7947 */ /* 0x000fea000383ffff */
.L_x_174:
[----:B-1----:R1:W3:Y:S02]  /*f100*/  SYNCS.PHASECHK.TRANS64.TRYWAIT P0, [R0+URZ+0x50], R123 ;  /* 0x0000507b000075a7 */ /* 0x0022e400080011ff */
[----:B---3--:R-:W-:Y:S05]  /*f110*/  @!P0 NANOSLEEP.SYNCS 0x989680 ;  /* 0x009896800000895d */ /* 0x008fea0003900000 */
[----:B------:R-:W3:Y:S02]  /*f120*/  @!P0 SYNCS.PHASECHK.TRANS64 P0, [R0+URZ+0x50], R123 ;  /* 0x0000507b000085a7 */ /* 0x000ee400080010ff */
[----:B---3--:R-:W-:Y:S05]  /*f130*/  @!P0 BRA `(.L_x_174) ;  /* 0xfffffffc00f08947 */ /* 0x008fea000383ffff */
[----:B------:R-:W-:Y:S05]  /*f140*/  BRA `(.L_x_173) ;  /* 0xffffffe000207947 */ /* 0x000fea000383ffff */
        .weak           $__internal_0_$__cuda_sm10x_tcgen05_guardrail_trap_col_being_dealloced_not_returned_by_alloc
        .type           $__internal_0_$__cuda_sm10x_tcgen05_guardrail_trap_col_being_dealloced_not_returned_by_alloc,@function
        .size           $__internal_0_$__cuda_sm10x_tcgen05_guardrail_trap_col_being_dealloced_not_returned_by_alloc,($__internal_1_$__cuda_sm10x_tcgen05_guardrail_trap_phase_invalid_during_alloc - $__internal_0_$__cuda_sm10x_tcgen05_guardrail_trap_col_being_dealloced_not_returned_by_alloc)
$__internal_0_$__cuda_sm10x_tcgen05_guardrail_trap_col_being_dealloced_not_returned_by_alloc:
[----:B------:R-:W-:Y:S05]  /*f150*/  BPT.TRAP 0x1 ;  /* 0x000000040000795c */ /* 0x000fea0000300000 */
[----:B------:R-:W-:-:S04]  /*f160*/  HFMA2 R3, -RZ, RZ, 0, 0 ;  /* 0x00000000ff037431 */ /* 0x000fc800000001ff */
[----:B------:R-:W-:Y:S05]  /*f170*/  RET.REL.NODEC R2 `(_ZN7cutlass13device_kernelINS_4gemm6kernel13GemmUniversalIN4cute5tupleIJiiiiEEENS1_10collective13CollectiveMmaINS1_35MainloopSm100TmaUmmaWarpSpecializedILi5ELi2ELi2ENS5_IJNS4_1CILi2EEENSA_ILi4EEENSA_ILi1EEEEEEEENS5_IJNSA_ILi256EEESG_NSA_ILi32EEEEEENS_10tfloat32_tENS5_IJlSD_lEEESJ_SK_NS4_8TiledMMAINS4_8MMA_AtomIJNS4_23SM100_MMA_TF32_2x1SM_SSISJ_SJ_fLi256ELi256ELNS4_4UMMA5MajorE0ELSP_0ELNSO_7ScaleInE0ELSQ_0EEEEEENS4_6LayoutINS5_IJSD_SD_SD_EEENS5_IJNSA_ILi0EEESV_SV_EEEEENS5_IJNS4_10UnderscoreESY_SY_EEEEENS4_28SM100_TMA_2SM_LOAD_MULTICASTENS4_14ComposedLayoutINS4_7SwizzleILi3ELi4ELi3EEENS4_18smem_ptr_flag_bitsILi32EEENST_INS5_IJNSA_ILi8EEESH_EEENS5_IJSH_SD_EEEEEEEvNS4_8identityENS4_18SM100_TMA_2SM_LOADES1B_vS1C_EENS_8epilogue10collective18CollectiveEpilogueINS1F_23Sm100TmaWarpSpecializedILi4ELi2ELi32ELb1ELb0EEEJNS5_IJNSA_ILi128EEESG_SH_EEENS5_IJNST_IS1K_SD_EENST_ISH_SD_EEEEESJ_SK_SJ_SK_NS1F_6fusion15FusionCallbacksIS1J_NS1P_17LinearCombinationISJ_fSJ_fLNS_15FloatRoundStyleE2EEES1L_S1O_JEEENS4_5SM1004TMEM4LOAD26SM100_TMEM_LOAD_32dp32b32xENS4_13SM90_TMA_LOADES1B_NS4_39AutoVectorizingCopyWithAssumedAlignmentILi128EEENS4_14SM90_TMA_STOREES1B_S21_S21_EEEvvEEEEvNT_6ParamsE) ;  /* 0xffffff0c02a07950 */ /* 0x000fea0003c3ffff */
        .weak           $__internal_1_$__cuda_sm10x_tcgen05_guardrail_trap_phase_invalid_during_alloc
        .type           $__internal_1_$__cuda_sm10x_tcgen05_guardrail_trap_phase_invalid_during_alloc,@function
        .size           $__internal_1_$__cuda_sm10x_tcgen05_guardrail_trap_phase_invalid_during_alloc,($__internal_2_$__cuda_sm10x_tcgen05_guardrail_trap_unallocated_columns_being_dealloced - $__internal_1_$__cuda_sm10x_tcgen05_guardrail_trap_phase_invalid_during_alloc)
$__internal_1_$__cuda_sm10x_tcgen05_guardrail_trap_phase_invalid_during_alloc:
[----:B------:R-:W-:Y:S05]  /*f180*/  BPT.TRAP 0x1 ;  /* 0x000000040000795c */ /* 0x000fea0000300000 */
[----:B------:R-:W-:-:S04]  /*f190*/  MOV R5, 0x0 ;  /* 0x0000000000057802 */ /* 0x000fc80000000f00 */
[----:B------:R-:W-:Y:S05]  /*f1a0*/  RET.REL.NODEC R4 `(_ZN7cutlass13device_kernelINS_4gemm6kernel13GemmUniversalIN4cute5tupleIJiiiiEEENS1_10collective13CollectiveMmaINS1_35MainloopSm100TmaUmmaWarpSpecializedILi5ELi2ELi2ENS5_IJNS4_1CILi2EEENSA_ILi4EEENSA_ILi1EEEEEEEENS5_IJNSA_ILi256EEESG_NSA_ILi32EEEEEENS_10tfloat32_tENS5_IJlSD_lEEESJ_SK_NS4_8TiledMMAINS4_8MMA_AtomIJNS4_23SM100_MMA_TF32_2x1SM_SSISJ_SJ_fLi256ELi256ELNS4_4UMMA5MajorE0ELSP_0ELNSO_7ScaleInE0ELSQ_0EEEEEENS4_6LayoutINS5_IJSD_SD_SD_EEENS5_IJNSA_ILi0EEESV_SV_EEEEENS5_IJNS4_10UnderscoreESY_SY_EEEEENS4_28SM100_TMA_2SM_LOAD_MULTICASTENS4_14ComposedLayoutINS4_7SwizzleILi3ELi4ELi3EEENS4_18smem_ptr_flag_bitsILi32EEENST_INS5_IJNSA_ILi8EEESH_EEENS5_IJSH_SD_EEEEEEEvNS4_8identityENS4_18SM100_TMA_2SM_LOADES1B_vS1C_EENS_8epilogue10collective18CollectiveEpilogueINS1F_23Sm100TmaWarpSpecializedILi4ELi2ELi32ELb1ELb0EEEJNS5_IJNSA_ILi128EEESG_SH_EEENS5_IJNST_IS1K_SD_EENST_ISH_SD_EEEEESJ_SK_SJ_SK_NS1F_6fusion15FusionCallbacksIS1J_NS1P_17LinearCombinationISJ_fSJ_fLNS_15FloatRoundStyleE2EEES1L_S1O_JEEENS4_5SM1004TMEM4LOAD26SM100_TMEM_LOAD_32dp32b32xENS4_13SM90_TMA_LOADES1B_NS4_39AutoVectorizingCopyWithAssumedAlignmentILi128EEENS4_14SM90_TMA_STOREES1B_S21_S21_EEEvvEEEEvNT_6ParamsE) ;  /* 0xffffff0c04947950 */ /* 0x000fea0003c3ffff */
        .weak           $__internal_2_$__cuda_sm10x_tcgen05_guardrail_trap_unallocated_columns_being_dealloced
        .type           $__internal_2_$__cuda_sm10x_tcgen05_guardrail_trap_unallocated_columns_being_dealloced,@function
        .size           $__internal_2_$__cuda_sm10x_tcgen05_guardrail_trap_unallocated_columns_being_dealloced,(.L_x_238 - $__internal_2_$__cuda_sm10x_tcgen05_guardrail_trap_unallocated_columns_being_dealloced)
$__internal_2_$__cuda_sm10x_tcgen05_guardrail_trap_unallocated_columns_being_dealloced:
[----:B------:R-:W-:Y:S05]  /*f1b0*/  BPT.TRAP 0x1 ;  /* 0x000000040000795c */ /* 0x000fea0000300000 */
[----:B------:R-:W-:-:S04]  /*f1c0*/  HFMA2 R3, -RZ, RZ, 0, 0 ;  /* 0x00000000ff037431 */ /* 0x000fc800000001ff */
[----:B------:R-:W-:Y:S05]  /*f1d0*/  RET.REL.NODEC R2 `(_ZN7cutlass13device_kernelINS_4gemm6kernel13GemmUniversalIN4cute5tupleIJiiiiEEENS1_10collective13CollectiveMmaINS1_35MainloopSm100TmaUmmaWarpSpecializedILi5ELi2ELi2ENS5_IJNS4_1CILi2EEENSA_ILi4EEENSA_ILi1EEEEEEEENS5_IJNSA_ILi256EEESG_NSA_ILi32EEEEEENS_10tfloat32_tENS5_IJlSD_lEEESJ_SK_NS4_8TiledMMAINS4_8MMA_AtomIJNS4_23SM100_MMA_TF32_2x1SM_SSISJ_SJ_fLi256ELi256ELNS4_4UMMA5MajorE0ELSP_0ELNSO_7ScaleInE0ELSQ_0EEEEEENS4_6LayoutINS5_IJSD_SD_SD_EEENS5_IJNSA_ILi0EEESV_SV_EEEEENS5_IJNS4_10UnderscoreESY_SY_EEEEENS4_28SM100_TMA_2SM_LOAD_MULTICASTENS4_14ComposedLayoutINS4_7SwizzleILi3ELi4ELi3EEENS4_18smem_ptr_flag_bitsILi32EEENST_INS5_IJNSA_ILi8EEESH_EEENS5_IJSH_SD_EEEEEEEvNS4_8identityENS4_18SM100_TMA_2SM_LOADES1B_vS1C_EENS_8epilogue10collective18CollectiveEpilogueINS1F_23Sm100TmaWarpSpecializedILi4ELi2ELi32ELb1ELb0EEEJNS5_IJNSA_ILi128EEESG_SH_EEENS5_IJNST_IS1K_SD_EENST_ISH_SD_EEEEESJ_SK_SJ_SK_NS1F_6fusion15FusionCallbacksIS1J_NS1P_17LinearCombinationISJ_fSJ_fLNS_15FloatRoundStyleE2EEES1L_S1O_JEEENS4_5SM1004TMEM4LOAD26SM100_TMEM_LOAD_32dp32b32xENS4_13SM90_TMA_LOADES1B_NS4_39AutoVectorizingCopyWithAssumedAlignmentILi128EEENS4_14SM90_TMA_STOREES1B_S21_S21_EEEvvEEEEvNT_6ParamsE) ;  /* 0xffffff0c02887950 */ /* 0x000fea0003c3ffff */
.L_x_237:
[----:B------:R-:W-:-:S00]  /*f1e0*/  BRA `(.L_x_237) ;  /* 0xfffffffc00fc7947 */ /* 0x000fc0000383ffff */
[----:B------:R-:W-:-:S00]  /*f1f0*/  NOP ;  /* 0x0000000000007918 */ /* 0x000fc00000000000 */
        /* <DEDUP_REMOVED lines=8> */
.L_x_238:


//--------------------- .nv.global.init           --------------------------
	.section	.nv.global.init,"aw",@progbits
.nv.global.init:
	.type		$str$27,@object
	.size		$str$27,($str$28 - $str$27)
$str$27:
        /*0000*/ 	.byte	0x28, 0x61, 0x64, 0x64, 0x72, 0x65, 0x73, 0x73, 0x20, 0x26, 0x20, 0x6d, 0x61, 0x73, 0x6b, 0x29
        /*0010*/ 	.byte	0x20, 0x3d, 0x3d, 0x20, 0x30, 0x00
	.type		$str$28,@object
	.size		$str$28,($str$26 - $str$28)
$str$28:
        /*0016*/ 	.byte	0x2f, 0x74, 0x6d, 0x70, 0x2f, 0x63, 0x75, 0x74, 0x6c, 0x61, 0x73, 0x73, 0x5f, 0x73, 0x77, 0x65
        /*0026*/ 	.byte	0x65, 0x70, 0x5f, 0x73, 0x72, 0x63, 0x2f, 0x69, 0x6e, 0x63, 0x6c, 0x75, 0x64, 0x65, 0x2f, 0x63
        /*0036*/ 	.byte	0x75, 0x74, 0x65, 0x2f, 0x70, 0x6f, 0x69, 0x6e, 0x74, 0x65, 0x72, 0x5f, 0x66, 0x6c, 0x61, 0x67
        /*0046*/ 	.byte	0x67, 0x65, 0x64, 0x2e, 0x68, 0x70, 0x70, 0x00
	.type		$str$26,@object
	.size		$str$26,($str$25 - $str$26)
$str$26:
        /*004e*/ 	.byte	0x2f, 0x74, 0x6d, 0x70, 0x2f, 0x63, 0x75, 0x74, 0x6c, 0x61, 0x73, 0x73, 0x5f, 0x73, 0x77, 0x65
        /*005e*/ 	.byte	0x65, 0x70, 0x5f, 0x73, 0x72, 0x63, 0x2f, 0x69, 0x6e, 0x63, 0x6c, 0x75, 0x64, 0x65, 0x2f, 0x63
        /*006e*/ 	.byte	0x75, 0x74, 0x65, 0x2f, 0x61, 0x74, 0x6f, 0x6d, 0x2f, 0x63, 0x6f, 0x70, 0x79, 0x5f, 0x74, 0x72
        /*007e*/ 	.byte	0x61, 0x69, 0x74, 0x73, 0x5f, 0x73, 0x6d, 0x31, 0x30, 0x30, 0x2e, 0x68, 0x70, 0x70, 0x00
	.type		$str$25,@object
	.size		$str$25,(__unnamed_1 - $str$25)
$str$25:
        /*008d*/ 	.byte	0x28, 0x28, 0x75, 0x69, 0x6e, 0x74, 0x33, 0x32, 0x5f, 0x74, 0x28, 0x74, 0x68, 0x72, 0x65, 0x61
        /*009d*/ 	.byte	0x64, 0x49, 0x64, 0x78, 0x2e, 0x78, 0x29, 0x20, 0x2f, 0x20, 0x33, 0x32, 0x29, 0x20, 0x25, 0x20
        /*00ad*/ 	.byte	0x34, 0x29, 0x20, 0x3d, 0x3d, 0x20, 0x28, 0x28, 0x28, 0x74, 0x6d, 0x65, 0x6d, 0x5f, 0x61, 0x64
        /*00bd*/ 	.byte	0x64, 0x72, 0x20, 0x3e, 0x3e, 0x20, 0x31, 0x36, 0x29, 0x20, 0x2f, 0x20, 0x33, 0x32, 0x29, 0x20
        /*00cd*/ 	.byte	0x25, 0x20, 0x34, 0x29, 0x00
	.type		__unnamed_1,@object
	.size		__unnamed_1,(__unnamed_2 - __unnamed_1)
__unnamed_1:
        /*00d2*/ 	.byte	0x61, 0x75, 0x74, 0x6f, 0x20, 0x63, 0x75, 0x74, 0x65, 0x3a, 0x3a, 0x61, 0x73, 0x5f, 0x70, 0x6f
        /* <DEDUP_REMOVED lines=24> */
        /*0262*/ 	.byte	0x34, 0x30, 0x39, 0x36, 0x3e, 0x3e, 0x3e, 0x3e, 0x5d, 0x00
	.type		__unnamed_2,@object
	.size		__unnamed_2,(.L_2 - __unnamed_2)
__unnamed_2:
        /* <DEDUP_REMOVED lines=43> */
        /*051c*/ 	.byte	0x65, 0x3a, 0x3a, 0x43, 0x3c, 0x30, 0x3e, 0x3e, 0x3e, 0x3e, 0x5d, 0x00
.L_2:


//--------------------- .nv.shared._ZN7cutlass13device_kernelINS_4gemm6kernel13GemmUniversalIN4cute5tupleIJiiiiEEENS1_10collective13CollectiveMmaINS1_35MainloopSm100TmaUmmaWarpSpecializedILi5ELi2ELi2ENS5_IJNS4_1CILi2EEENSA_ILi4EEENSA_ILi1EEEEEEEENS5_IJNSA_ILi256EEESG_NSA_ILi32EEEEEENS_10tfloat32_tENS5_IJlSD_lEEESJ_SK_NS4_8TiledMMAINS4_8MMA_AtomIJNS4_23SM100_MMA_TF32_2x1SM_SSISJ_SJ_fLi256ELi256ELNS4_4UMMA5MajorE0ELSP_0ELNSO_7ScaleInE0ELSQ_0EEEEEENS4_6LayoutINS5_IJSD_SD_SD_EEENS5_IJNSA_ILi0EEESV_SV_EEEEENS5_IJNS4_10UnderscoreESY_SY_EEEEENS4_28SM100_TMA_2SM_LOAD_MULTICASTENS4_14ComposedLayoutINS4_7SwizzleILi3ELi4ELi3EEENS4_18smem_ptr_flag_bitsILi32EEENST_INS5_IJNSA_ILi8EEESH_EEENS5_IJSH_SD_EEEEEEEvNS4_8identityENS4_18SM100_TMA_2SM_LOADES1B_vS1C_EENS_8epilogue10collective18CollectiveEpilogueINS1F_23Sm100TmaWarpSpecializedILi4ELi2ELi32ELb1ELb0EEEJNS5_IJNSA_ILi128EEESG_SH_EEENS5_IJNST_IS1K_SD_EENST_ISH_SD_EEEEESJ_SK_SJ_SK_NS1F_6fusion15FusionCallbacksIS1J_NS1P_17LinearCombinationISJ_fSJ_fLNS_15FloatRoundStyleE2EEES1L_S1O_JEEENS4_5SM1004TMEM4LOAD26SM100_TMEM_LOAD_32dp32b32xENS4_13SM90_TMA_LOADES1B_NS4_39AutoVectorizingCopyWithAssumedAlignmentILi128EEENS4_14SM90_TMA_STOREES1B_S21_S21_EEEvvEEEEvNT_6ParamsE --------------------------
	.section	.nv.shared._ZN7cutlass13device_kernelINS_4gemm6kernel13GemmUniversalIN4cute5tupleIJiiiiEEENS1_10collective13CollectiveMmaINS1_35MainloopSm100TmaUmmaWarpSpecializedILi5ELi2ELi2ENS5_IJNS4_1CILi2EEENSA_ILi4EEENSA_ILi1EEEEEEEENS5_IJNSA_ILi256EEESG_NSA_ILi32EEEEEENS_10tfloat32_tENS5_IJlSD_lEEESJ_SK_NS4_8TiledMMAINS4_8MMA_AtomIJNS4_23SM100_MMA_TF32_2x1SM_SSISJ_SJ_fLi256ELi256ELNS4_4UMMA5MajorE0ELSP_0ELNSO_7ScaleInE0ELSQ_0EEEEEENS4_6LayoutINS5_IJSD_SD_SD_EEENS5_IJNSA_ILi0EEESV_SV_EEEEENS5_IJNS4_10UnderscoreESY_SY_EEEEENS4_28SM100_TMA_2SM_LOAD_MULTICASTENS4_14ComposedLayoutINS4_7SwizzleILi3ELi4ELi3EEENS4_18smem_ptr_flag_bitsILi32EEENST_INS5_IJNSA_ILi8EEESH_EEENS5_IJSH_SD_EEEEEEEvNS4_8identityENS4_18SM100_TMA_2SM_LOADES1B_vS1C_EENS_8epilogue10collective18CollectiveEpilogueINS1F_23Sm100TmaWarpSpecializedILi4ELi2ELi32ELb1ELb0EEEJNS5_IJNSA_ILi128EEESG_SH_EEENS5_IJNST_IS1K_SD_EENST_ISH_SD_EEEEESJ_SK_SJ_SK_NS1F_6fusion15FusionCallbacksIS1J_NS1P_17LinearCombinationISJ_fSJ_fLNS_15FloatRoundStyleE2EEES1L_S1O_JEEENS4_5SM1004TMEM4LOAD26SM100_TMEM_LOAD_32dp32b32xENS4_13SM90_TMA_LOADES1B_NS4_39AutoVectorizingCopyWithAssumedAlignmentILi128EEENS4_14SM90_TMA_STOREES1B_S21_S21_EEEvvEEEEvNT_6ParamsE,"aw",@nobits
	.sectionflags	@""
	.align	16
	.zero		1024


//--------------------- .nv.shared.reserved.0     --------------------------
	.section	.nv.shared.reserved.0,"aw",@nobits
	.weak		__nv_reservedSMEM_offset_0_alias
	.size		__nv_reservedSMEM_offset_0_alias, 0, 64
	.other		__nv_reservedSMEM_offset_0_alias,@"STO_CUDA_RESERVED_SHARED STV_DEFAULT"
__nv_reservedSMEM_offset_0_alias:
	.zero		0
.nv.shared.reserved.0:
	.zero		64
	.weak		__nv_reservedSMEM_tcgen05_partition
	.type		__nv_reservedSMEM_tcgen05_partition,@object
	.size		__nv_reservedSMEM_tcgen05_partition,(.L_0 - __nv_reservedSMEM_tcgen05_partition)
__nv_reservedSMEM_tcgen05_partition:
	.zero		32
.L_0:


//--------------------- .nv.global                --------------------------
	.section	.nv.global,"aw",@nobits
.nv.global:
	.type		_ZN40_INTERNAL_fb48c490_4_k_cu_0c51ff3c_299104cute1_E,@object
	.size		_ZN40_INTERNAL_fb48c490_4_k_cu_0c51ff3c_299104cute1_E,(_ZN40_INTERNAL_fb48c490_4_k_cu_0c51ff3c_299104cuda3std3__45__cpo6cbeginE - _ZN40_INTERNAL_fb48c490_4_k_cu_0c51ff3c_299104cute1_E)
_ZN40_INTERNAL_fb48c490_4_k_cu_0c51ff3c_299104cute1_E:
	.zero		1
	.type		_ZN40_INTERNAL_fb48c490_4_k_cu_0c51ff3c_299104cuda3std3__45__cpo6cbeginE,@object
	.size		_ZN40_INTERNAL_fb48c490_4_k_cu_0c51ff3c_299104cuda3std3__45__cpo6cbeginE,(_ZN40_INTERNAL_fb48c490_4_k_cu_0c51ff3c_299104cuda3std3__48in_placeE - _ZN40_INTERNAL_fb48c490_4_k_cu_0c51ff3c_299104cuda3std3__45__cpo6cbeginE)
_ZN40_INTERNAL_fb48c490_4_k_cu_0c51ff3c_299104cuda3std3__45__cpo6cbeginE:
	.zero		1
	.type		_ZN40_INTERNAL_fb48c490_4_k_cu_0c51ff3c_299104cuda3std3__48in_placeE,@object
	.size		_ZN40_INTERNAL_fb48c490_4_k_cu_0c51ff3c_299104cuda3std3__48in_placeE,(_ZN40_INTERNAL_fb48c490_4_k_cu_0c51ff3c_299104cuda3std6ranges3__45__cpo9iter_moveE - _ZN40_INTERNAL_fb48c490_4_k_cu_0c51ff3c_299104cuda3std3__48in_placeE)
_ZN40_INTERNAL_fb48c490_4_k_cu_0c51ff3c_299104cuda3std3__48in_placeE:
	.zero		1
	.type		_ZN40_INTERNAL_fb48c490_4_k_cu_0c51ff3c_299104cuda3std6ranges3__45__cpo9iter_moveE,@object
	.size		_ZN40_INTERNAL_fb48c490_4_k_cu_0c51ff3c_299104cuda3std6ranges3__45__cpo9iter_moveE,(_ZN40_INTERNAL_fb48c490_4_k_cu_0c51ff3c_299104cuda3std3__45__cpo5beginE - _ZN40_INTERNAL_fb48c490_4_k_cu_0c51ff3c_299104cuda3std6ranges3__45__cpo9iter_moveE)
_ZN40_INTERNAL_fb48c490_4_k_cu_0c51ff3c_299104cuda3std6ranges3__45__cpo9iter_moveE:
	.zero		1
	.type		_ZN40_INTERNAL_fb48c490_4_k_cu_0c51ff3c_299104cuda3std3__45__cpo5beginE,@object
	.size		_ZN40_INTERNAL_fb48c490_4_k_cu_0c51ff3c_299104cuda3std3__45__cpo5beginE,(_ZN40_INTERNAL_fb48c490_4_k_cu_0c51ff3c_299104cuda3std3__442_GLOBAL__N__fb48c490_4_k_cu_0c51ff3c_299106ignoreE - _ZN40_INTERNAL_fb48c490_4_k_cu_0c51ff3c_299104cuda3std3__45__cpo5beginE)
_ZN40_INTERNAL_fb48c490_4_k_cu_0c51ff3c_299104cuda3std3__45__cpo5beginE:
	.zero		1
	.type		_ZN40_INTERNAL_fb48c490_4_k_cu_0c51ff3c_299104cuda3std3__442_GLOBAL__N__fb48c490_4_k_cu_0c51ff3c_299106ignoreE,@object
	.size		_ZN40_INTERNAL_fb48c490_4_k_cu_0c51ff3c_299104cuda3std3__442_GLOBAL__N__fb48c490_4_k_cu_0c51ff3c_299106ignoreE,(_ZN40_INTERNAL_fb48c490_4_k_cu_0c51ff3c_299104cute7productE - _ZN40_INTERNAL_fb48c490_4_k_cu_0c51ff3c_299104cuda3std3__442_GLOBAL__N__fb48c490_4_k_cu_0c51ff3c_299106ignoreE)
_ZN40_INTERNAL_fb48c490_4_k_cu_0c51ff3c_299104cuda3std3__442_GLOBAL__N__fb48c490_4_k_cu_0c51ff3c_299106ignoreE:
	.zero		1
	.type		_ZN40_INTERNAL_fb48c490_4_k_cu_0c51ff3c_299104cute7productE,@object
	.size		_ZN40_INTERNAL_fb48c490_4_k_cu_0c51ff3c_299104cute7productE,(_ZN40_INTERNAL_fb48c490_4_k_cu_0c51ff3c_299104cuda3std3__45__cpo3endE - _ZN40_INTERNAL_fb48c490_4_k_cu_0c51ff3c_299104cute7productE)
_ZN40_INTERNAL_fb48c490_4_k_cu_0c51ff3c_299104cute7productE:
	.zero		1
	.type		_ZN40_INTERNAL_fb48c490_4_k_cu_0c51ff3c_299104cuda3std3__45__cpo3endE,@object
	.size		_ZN40_INTERNAL_fb48c490_4_k_cu_0c51ff3c_299104cuda3std3__45__cpo3endE,(_ZN40_INTERNAL_fb48c490_4_k_cu_0c51ff3c_299104cuda3std3__419piecewise_constructE - _ZN40_INTERNAL_fb48c490_4_k_cu_0c51ff3c_299104cuda3std3__45__cpo3endE)
_ZN40_INTERNAL_fb48c490_4_k_cu_0c51ff3c_299104cuda3std3__45__cpo3endE:
	.zero		1
	.type		_ZN40_INTERNAL_fb48c490_4_k_cu_0c51ff3c_299104cuda3std3__419piecewise_constructE,@object
	.size		_ZN40_INTERNAL_fb48c490_4_k_cu_0c51ff3c_299104cuda3std3__419piecewise_constructE,(_ZN40_INTERNAL_fb48c490_4_k_cu_0c51ff3c_299104cuda3std3__45__cpo4cendE - _ZN40_INTERNAL_fb48c490_4_k_cu_0c51ff3c_299104cuda3std3__419piecewise_constructE)
_ZN40_INTERNAL_fb48c490_4_k_cu_0c51ff3c_299104cuda3std3__419piecewise_constructE:
	.zero		1
	.type		_ZN40_INTERNAL_fb48c490_4_k_cu_0c51ff3c_299104cuda3std3__45__cpo4cendE,@object
	.size		_ZN40_INTERNAL_fb48c490_4_k_cu_0c51ff3c_299104cuda3std3__45__cpo4cendE,(_ZN40_INTERNAL_fb48c490_4_k_cu_0c51ff3c_299104cuda3std6ranges3__45__cpo4swapE - _ZN40_INTERNAL_fb48c490_4_k_cu_0c51ff3c_299104cuda3std3__45__cpo4cendE)
_ZN40_INTERNAL_fb48c490_4_k_cu_0c51ff3c_299104cuda3std3__45__cpo4cendE:
	.zero		1
	.type		_ZN40_INTERNAL_fb48c490_4_k_cu_0c51ff3c_299104cuda3std6ranges3__45__cpo4swapE,@object
	.size		_ZN40_INTERNAL_fb48c490_4_k_cu_0c51ff3c_299104cuda3std6ranges3__45__cpo4swapE,(.L_10 - _ZN40_INTERNAL_fb48c490_4_k_cu_0c51ff3c_299104cuda3std6ranges3__45__cpo4swapE)
_ZN40_INTERNAL_fb48c490_4_k_cu_0c51ff3c_299104cuda3std6ranges3__45__cpo4swapE:
	.zero		1
.L_10:


//--------------------- .nv.constant0._ZN7cutlass13device_kernelINS_4gemm6kernel13GemmUniversalIN4cute5tupleIJiiiiEEENS1_10collective13CollectiveMmaINS1_35MainloopSm100TmaUmmaWarpSpecializedILi5ELi2ELi2ENS5_IJNS4_1CILi2EEENSA_ILi4EEENSA_ILi1EEEEEEEENS5_IJNSA_ILi256EEESG_NSA_ILi32EEEEEENS_10tfloat32_tENS5_IJlSD_lEEESJ_SK_NS4_8TiledMMAINS4_8MMA_AtomIJNS4_23SM100_MMA_TF32_2x1SM_SSISJ_SJ_fLi256ELi256ELNS4_4UMMA5MajorE0ELSP_0ELNSO_7ScaleInE0ELSQ_0EEEEEENS4_6LayoutINS5_IJSD_SD_SD_EEENS5_IJNSA_ILi0EEESV_SV_EEEEENS5_IJNS4_10UnderscoreESY_SY_EEEEENS4_28SM100_TMA_2SM_LOAD_MULTICASTENS4_14ComposedLayoutINS4_7SwizzleILi3ELi4ELi3EEENS4_18smem_ptr_flag_bitsILi32EEENST_INS5_IJNSA_ILi8EEESH_EEENS5_IJSH_SD_EEEEEEEvNS4_8identityENS4_18SM100_TMA_2SM_LOADES1B_vS1C_EENS_8epilogue10collective18CollectiveEpilogueINS1F_23Sm100TmaWarpSpecializedILi4ELi2ELi32ELb1ELb0EEEJNS5_IJNSA_ILi128EEESG_SH_EEENS5_IJNST_IS1K_SD_EENST_ISH_SD_EEEEESJ_SK_SJ_SK_NS1F_6fusion15FusionCallbacksIS1J_NS1P_17LinearCombinationISJ_fSJ_fLNS_15FloatRoundStyleE2EEES1L_S1O_JEEENS4_5SM1004TMEM4LOAD26SM100_TMEM_LOAD_32dp32b32xENS4_13SM90_TMA_LOADES1B_NS4_39AutoVectorizingCopyWithAssumedAlignmentILi128EEENS4_14SM90_TMA_STOREES1B_S21_S21_EEEvvEEEEvNT_6ParamsE --------------------------
	.section	.nv.constant0._ZN7cutlass13device_kernelINS_4gemm6kernel13GemmUniversalIN4cute5tupleIJiiiiEEENS1_10collective13CollectiveMmaINS1_35MainloopSm100TmaUmmaWarpSpecializedILi5ELi2ELi2ENS5_IJNS4_1CILi2EEENSA_ILi4EEENSA_ILi1EEEEEEEENS5_IJNSA_ILi256EEESG_NSA_ILi32EEEEEENS_10tfloat32_tENS5_IJlSD_lEEESJ_SK_NS4_8TiledMMAINS4_8MMA_AtomIJNS4_23SM100_MMA_TF32_2x1SM_SSISJ_SJ_fLi256ELi256ELNS4_4UMMA5MajorE0ELSP_0ELNSO_7ScaleInE0ELSQ_0EEEEEENS4_6LayoutINS5_IJSD_SD_SD_EEENS5_IJNSA_ILi0EEESV_SV_EEEEENS5_IJNS4_10UnderscoreESY_SY_EEEEENS4_28SM100_TMA_2SM_LOAD_MULTICASTENS4_14ComposedLayoutINS4_7SwizzleILi3ELi4ELi3EEENS4_18smem_ptr_flag_bitsILi32EEENST_INS5_IJNSA_ILi8EEESH_EEENS5_IJSH_SD_EEEEEEEvNS4_8identityENS4_18SM100_TMA_2SM_LOADES1B_vS1C_EENS_8epilogue10collective18CollectiveEpilogueINS1F_23Sm100TmaWarpSpecializedILi4ELi2ELi32ELb1ELb0EEEJNS5_IJNSA_ILi128EEESG_SH_EEENS5_IJNST_IS1K_SD_EENST_ISH_SD_EEEEESJ_SK_SJ_SK_NS1F_6fusion15FusionCallbacksIS1J_NS1P_17LinearCombinationISJ_fSJ_fLNS_15FloatRoundStyleE2EEES1L_S1O_JEEENS4_5SM1004TMEM4LOAD26SM100_TMEM_LOAD_32dp32b32xENS4_13SM90_TMA_LOADES1B_NS4_39AutoVectorizingCopyWithAssumedAlignmentILi128EEENS4_14SM90_TMA_STOREES1B_S21_S21_EEEvvEEEEvNT_6ParamsE,"a",@progbits
	.sectionflags	@""
	.align	4
.nv.constant0._ZN7cutlass13device_kernelINS_4gemm6kernel13GemmUniversalIN4cute5tupleIJiiiiEEENS1_10collective13CollectiveMmaINS1_35MainloopSm100TmaUmmaWarpSpecializedILi5ELi2ELi2ENS5_IJNS4_1CILi2EEENSA_ILi4EEENSA_ILi1EEEEEEEENS5_IJNSA_ILi256EEESG_NSA_ILi32EEEEEENS_10tfloat32_tENS5_IJlSD_lEEESJ_SK_NS4_8TiledMMAINS4_8MMA_AtomIJNS4_23SM100_MMA_TF32_2x1SM_SSISJ_SJ_fLi256ELi256ELNS4_4UMMA5MajorE0ELSP_0ELNSO_7ScaleInE0ELSQ_0EEEEEENS4_6LayoutINS5_IJSD_SD_SD_EEENS5_IJNSA_ILi0EEESV_SV_EEEEENS5_IJNS4_10UnderscoreESY_SY_EEEEENS4_28SM100_TMA_2SM_LOAD_MULTICASTENS4_14ComposedLayoutINS4_7SwizzleILi3ELi4ELi3EEENS4_18smem_ptr_flag_bitsILi32EEENST_INS5_IJNSA_ILi8EEESH_EEENS5_IJSH_SD_EEEEEEEvNS4_8identityENS4_18SM100_TMA_2SM_LOADES1B_vS1C_EENS_8epilogue10collective18CollectiveEpilogueINS1F_23Sm100TmaWarpSpecializedILi4ELi2ELi32ELb1ELb0EEEJNS5_IJNSA_ILi128EEESG_SH_EEENS5_IJNST_IS1K_SD_EENST_ISH_SD_EEEEESJ_SK_SJ_SK_NS1F_6fusion15FusionCallbacksIS1J_NS1P_17LinearCombinationISJ_fSJ_fLNS_15FloatRoundStyleE2EEES1L_S1O_JEEENS4_5SM1004TMEM4LOAD26SM100_TMEM_LOAD_32dp32b32xENS4_13SM90_TMA_LOADES1B_NS4_39AutoVectorizingCopyWithAssumedAlignmentILi128EEENS4_14SM90_TMA_STOREES1B_S21_S21_EEEvvEEEEvNT_6ParamsE:
	.zero		2944


//--------------------- SYMBOLS --------------------------

	.type		.nv.reservedSmem.offset0,@object
	.size		.nv.reservedSmem.offset0,0x4
	.type		.nv.reservedSmem.cap,@object
	.size		.nv.reservedSmem.cap,0x4
	.type		__assertfail,@function
